	.target	sm_90a

	.elftype	@"ET_EXEC"


//--------------------- .note.nv.tkinfo           --------------------------
	.section	.note.nv.tkinfo,"",@"SHT_NOTE"
	.sectionflags	@"SHF_NOTE_NV_TKINFO"
	.tkinfo
        /*0018*/ 	.word	0x00000002
        /*0030*/ 	.string	""
        /*0030*/ 	.string	"ptxas"
        /*0030*/ 	.string	"Cuda compilation tools, release 13.0, V13.0.88"
        /*0030*/ 	.string	"Build cuda_13.0.r13.0/compiler.36424714_0"
        /*0030*/ 	.string	"-arch sm_90a -m 64 "



//--------------------- .note.nv.cuinfo           --------------------------
	.section	.note.nv.cuinfo,"",@"SHT_NOTE"
	.sectionflags	@"SHF_NOTE_NV_CUINFO"
        /*0018*/ 	.short	0x0002
        /*001a*/ 	.short	0x005a
        /*001c*/ 	.short	0x0082
	.zero		2


//--------------------- .nv.info                  --------------------------
	.section	.nv.info,"",@"SHT_CUDA_INFO"
	.align	4


	//----- nvinfo : EIATTR_REGCOUNT
	.align		4
        /*0000*/ 	.byte	0x04, 0x2f
        /*0002*/ 	.short	(.L_16 - .L_15)
	.align		4
.L_15:
        /*0004*/ 	.word	index@(_ZN7cutlass13device_kernelINS_4fmha6kernel28FmhaKernelTmaWarpSpecializedINS1_10collective33FmhaBwdMainloopTmaWarpSpecializedINS_6half_tEfN4cute5tupleIJNS7_1CILi128EEESA_NS9_ILi256EEEEEENS4_16FusionBwdAdapterINS4_14ResidualFusionEEEJEEENS4_17FmhaBwdEpilogueKVIS6_fNS8_IJNS9_ILi64EEESB_SA_EEEEENS2_23TileSchedulerBwdAdapterINS2_23IndividualTileSchedulerEEEJEEEEEvNT_6ParamsE)
        /*0008*/ 	.word	0x000000a8


	//----- nvinfo : EIATTR_FRAME_SIZE
	.align		4
.L_16:
        /*000c*/ 	.byte	0x04, 0x11
        /*000e*/ 	.short	(.L_18 - .L_17)
	.align		4
.L_17:
        /*0010*/ 	.word	index@(_ZN7cutlass13device_kernelINS_4fmha6kernel28FmhaKernelTmaWarpSpecializedINS1_10collective33FmhaBwdMainloopTmaWarpSpecializedINS_6half_tEfN4cute5tupleIJNS7_1CILi128EEESA_NS9_ILi256EEEEEENS4_16FusionBwdAdapterINS4_14ResidualFusionEEEJEEENS4_17FmhaBwdEpilogueKVIS6_fNS8_IJNS9_ILi64EEESB_SA_EEEEENS2_23TileSchedulerBwdAdapterINS2_23IndividualTileSchedulerEEEJEEEEEvNT_6ParamsE)
        /*0014*/ 	.word	0x00001090


	//----- nvinfo : EIATTR_MIN_STACK_SIZE
	.align		4
.L_18:
        /*0018*/ 	.byte	0x04, 0x12
        /*001a*/ 	.short	(.L_20 - .L_19)
	.align		4
.L_19:
        /*001c*/ 	.word	index@(_ZN7cutlass13device_kernelINS_4fmha6kernel28FmhaKernelTmaWarpSpecializedINS1_10collective33FmhaBwdMainloopTmaWarpSpecializedINS_6half_tEfN4cute5tupleIJNS7_1CILi128EEESA_NS9_ILi256EEEEEENS4_16FusionBwdAdapterINS4_14ResidualFusionEEEJEEENS4_17FmhaBwdEpilogueKVIS6_fNS8_IJNS9_ILi64EEESB_SA_EEEEENS2_23TileSchedulerBwdAdapterINS2_23IndividualTileSchedulerEEEJEEEEEvNT_6ParamsE)
        /*0020*/ 	.word	0x00001090
.L_20:


//--------------------- .nv.compat                --------------------------
	.section	.nv.compat,"",@"SHT_CUDA_COMPAT_INFO"
	.align	4
        /*0000*/ 	.byte	0x02, 0x09, 0x01, 0x00, 0x02, 0x02, 0x04, 0x00, 0x02, 0x05, 0x05, 0x00, 0x03, 0x07, 0x01, 0x01
        /*0010*/ 	.byte	0x02, 0x03, 0x01, 0x00, 0x02, 0x06, 0x01, 0x00, 0x04, 0x0b, 0x08, 0x00, 0x00, 0x00, 0x00, 0x00
        /*0020*/ 	.byte	0x00, 0x00, 0x00, 0x00


//--------------------- .nv.info._ZN7cutlass13device_kernelINS_4fmha6kernel28FmhaKernelTmaWarpSpecializedINS1_10collective33FmhaBwdMainloopTmaWarpSpecializedINS_6half_tEfN4cute5tupleIJNS7_1CILi128EEESA_NS9_ILi256EEEEEENS4_16FusionBwdAdapterINS4_14ResidualFusionEEEJEEENS4_17FmhaBwdEpilogueKVIS6_fNS8_IJNS9_ILi64EEESB_SA_EEEEENS2_23TileSchedulerBwdAdapterINS2_23IndividualTileSchedulerEEEJEEEEEvNT_6ParamsE --------------------------
	.section	.nv.info._ZN7cutlass13device_kernelINS_4fmha6kernel28FmhaKernelTmaWarpSpecializedINS1_10collective33FmhaBwdMainloopTmaWarpSpecializedINS_6half_tEfN4cute5tupleIJNS7_1CILi128EEESA_NS9_ILi256EEEEEENS4_16FusionBwdAdapterINS4_14ResidualFusionEEEJEEENS4_17FmhaBwdEpilogueKVIS6_fNS8_IJNS9_ILi64EEESB_SA_EEEEENS2_23TileSchedulerBwdAdapterINS2_23IndividualTileSchedulerEEEJEEEEEvNT_6ParamsE,"",@"SHT_CUDA_INFO"
	.sectionflags	@""
	.align	4


	//----- nvinfo : EIATTR_CUDA_API_VERSION
	.align		4
        /*0000*/ 	.byte	0x04, 0x37
        /*0002*/ 	.short	(.L_22 - .L_21)
.L_21:
        /*0004*/ 	.word	0x00000082


	//----- nvinfo : EIATTR_KPARAM_INFO
	.align		4
.L_22:
        /*0008*/ 	.byte	0x04, 0x17
        /*000a*/ 	.short	(.L_24 - .L_23)
.L_23:
        /*000c*/ 	.word	0x00000000
        /*0010*/ 	.short	0x0000
        /*0012*/ 	.short	0x0070
        /*0014*/ 	.byte	0x00, 0xf0, 0x01, 0x3a


	//----- nvinfo : EIATTR_SPARSE_MMA_MASK
	.align		4
.L_24:
        /*0018*/ 	.byte	0x03, 0x50
        /*001a*/ 	.short	0x0000


	//----- nvinfo : EIATTR_MAXREG_COUNT
	.align		4
        /*001c*/ 	.byte	0x03, 0x1b
        /*001e*/ 	.short	0x00a8


	//----- nvinfo : EIATTR_NUM_BARRIERS
	.align		4
        /*0020*/ 	.byte	0x02, 0x4c
        /*0022*/ 	.byte	0x02
	.zero		1


	//----- nvinfo : EIATTR_EXTERNS
	.align		4
        /*0024*/ 	.byte	0x04, 0x0f
        /*0026*/ 	.short	(.L_26 - .L_25)


	//   ....[0]....
	.align		4
.L_25:
        /*0028*/ 	.word	index@(__assertfail)


	//----- nvinfo : EIATTR_ANNOTATIONS
	.align		4
.L_26:
        /*002c*/ 	.byte	0x04, 0x55
        /*002e*/ 	.short	(.L_28 - .L_27)


	//   ....[0]....
.L_27:
        /*0030*/ 	.word	0x00000001
        /*0034*/ 	.byte	0x10, 0x0f, 0x00, 0x00, 0x01, 0x00, 0x00, 0x00, 0x40, 0x0f, 0x00, 0x00, 0x01, 0x00, 0x00, 0x00
        /* <DEDUP_REMOVED lines=1306> */
        /*51e4*/ 	.byte	0xf0, 0xe5, 0x01, 0x00


	//----- nvinfo : EIATTR_MERCURY_ISA_VERSION
	.align		4
.L_28:
        /*51e8*/ 	.byte	0x03, 0x5f
        /*51ea*/ 	.short	0x0101


	//----- nvinfo : EIATTR_INT_WARP_WIDE_INSTR_OFFSETS
	.align		4
        /*51ec*/ 	.byte	0x04, 0x31
        /*51ee*/ 	.short	(.L_30 - .L_29)


	//   ....[0]....
.L_29:
        /*51f0*/ 	.word	0x000007e0


	//   ....[1]....
        /*51f4*/ 	.word	0x000007f0


	//   ....[2]....
        /*51f8*/ 	.word	0x00000800


	//   ....[3]....
        /*51fc*/ 	.word	0x00000810


	//   ....[4]....
        /*5200*/ 	.word	0x00000820


	//----- nvinfo : EIATTR_COOP_GROUP_MASK_REGIDS
	.align		4
.L_30:
        /*5204*/ 	.byte	0x04, 0x29
        /*5206*/ 	.short	(.L_32 - .L_31)


	//   ....[0]....
.L_31:
        /*5208*/ 	.word	0xffffffff


	//   ....[1]....
        /*520c*/ 	.word	0xffffffff


	//   ....[2]....
        /*5210*/ 	.word	0xffffffff


	//   ....[3]....
        /*5214*/ 	.word	0xffffffff


	//   ....[4]....
        /*5218*/ 	.word	0xffffffff


	//   ....[5]....
        /*521c*/ 	.word	0xffffffff


	//----- nvinfo : EIATTR_COOP_GROUP_INSTR_OFFSETS
	.align		4
.L_32:
        /*5220*/ 	.byte	0x04, 0x28
        /*5222*/ 	.short	(.L_34 - .L_33)


	//   ....[0]....
.L_33:
        /*5224*/ 	.word	0x00000060


	//   ....[1]....
        /*5228*/ 	.word	0x00000090


	//   ....[2]....
        /*522c*/ 	.word	0x00000250


	//   ....[3]....
        /*5230*/ 	.word	0x00000480


	//   ....[4]....
        /*5234*/ 	.word	0x00000620


	//   ....[5]....
        /*5238*/ 	.word	0x00000780


	//----- nvinfo : EIATTR_REG_RECONFIG
	.align		4
.L_34:
        /*523c*/ 	.byte	0x01, 0x54
	.zero		2


	//----- nvinfo : EIATTR_SYSCALL_OFFSETS
	.align		4
        /*5240*/ 	.byte	0x04, 0x46
        /*5242*/ 	.short	(.L_36 - .L_35)


	//   ....[0]....
.L_35:
        /*5244*/ 	.word	0x00018080


	//   ....[1]....
        /*5248*/ 	.word	0x000181d0


	//   ....[2]....
        /*524c*/ 	.word	0x00019c70


	//   ....[3]....
        /*5250*/ 	.word	0x00019da0


	//----- nvinfo : EIATTR_MBARRIER_INSTR_OFFSETS
	.align		4
.L_36:
        /*5254*/ 	.byte	0x04, 0x39
        /*5256*/ 	.short	(.L_38 - .L_37)


	//   ....[0]....
.L_37:
        /*5258*/ 	.word	0x000003f0
        /*525c*/ 	.word	0x000000ff
        /*5260*/ 	.word	0x000a8840
        /*5264*/ 	.short	0x0100
        /*5266*/ 	.byte	0x07
	.zero		1


	//   ....[1]....
        /*5268*/ 	.word	0x00000400
        /*526c*/ 	.word	0x000000ff
        /*5270*/ 	.word	0x000a8860
        /*5274*/ 	.short	0x0100
        /*5276*/ 	.byte	0x07
	.zero		1


	//   ....[2]....
        /*5278*/ 	.word	0x00000410
        /*527c*/ 	.word	0x000000ff
        /*5280*/ 	.word	0x000a8848
        /*5284*/ 	.short	0x0100
        /*5286*/ 	.byte	0x07
	.zero		1


	//   ....[3]....
        /*5288*/ 	.word	0x00000420
        /*528c*/ 	.word	0x000000ff
        /*5290*/ 	.word	0x000a8868
        /*5294*/ 	.short	0x0100
        /*5296*/ 	.byte	0x07
	.zero		1


	//   ....[4]....
        /*5298*/ 	.word	0x00000430
        /*529c*/ 	.word	0x000000ff
        /*52a0*/ 	.word	0x000a8850
        /*52a4*/ 	.short	0x0100
        /*52a6*/ 	.byte	0x07
	.zero		1


	//   ....[5]....
        /*52a8*/ 	.word	0x00000440
        /*52ac*/ 	.word	0x000000ff
        /*52b0*/ 	.word	0x000a8870
        /*52b4*/ 	.short	0x0100
        /*52b6*/ 	.byte	0x07
	.zero		1


	//   ....[6]....
        /*52b8*/ 	.word	0x00000450
        /*52bc*/ 	.word	0x000000ff
        /*52c0*/ 	.word	0x000a8858
        /*52c4*/ 	.short	0x0100
        /*52c6*/ 	.byte	0x07
	.zero		1


	//   ....[7]....
        /*52c8*/ 	.word	0x00000460
        /*52cc*/ 	.word	0x000000ff
        /*52d0*/ 	.word	0x000a8878
        /*52d4*/ 	.short	0x0100
        /*52d6*/ 	.byte	0x07
	.zero		1


	//   ....[8]....
        /*52d8*/ 	.word	0x00000590
        /*52dc*/ 	.word	0x000000ff
        /*52e0*/ 	.word	0x000a8800
        /*52e4*/ 	.short	0x0100
        /*52e6*/ 	.byte	0x07
	.zero		1


	//   ....[9]....
        /*52e8*/ 	.word	0x000005a0
        /*52ec*/ 	.word	0x000000ff
        /*52f0*/ 	.word	0x000a8820
        /*52f4*/ 	.short	0x0100
        /*52f6*/ 	.byte	0x07
	.zero		1


	//   ....[10]....
        /*52f8*/ 	.word	0x000005b0
        /*52fc*/ 	.word	0x000000ff
        /*5300*/ 	.word	0x000a8808
        /*5304*/ 	.short	0x0100
        /*5306*/ 	.byte	0x07
	.zero		1


	//   ....[11]....
        /*5308*/ 	.word	0x000005c0
        /*530c*/ 	.word	0x000000ff
        /*5310*/ 	.word	0x000a8828
        /*5314*/ 	.short	0x0100
        /*5316*/ 	.byte	0x07
	.zero		1


	//   ....[12]....
        /*5318*/ 	.word	0x000005d0
        /*531c*/ 	.word	0x000000ff
        /*5320*/ 	.word	0x000a8810
        /*5324*/ 	.short	0x0100
        /*5326*/ 	.byte	0x07
	.zero		1


	//   ....[13]....
        /*5328*/ 	.word	0x000005e0
        /*532c*/ 	.word	0x000000ff
        /*5330*/ 	.word	0x000a8830
        /*5334*/ 	.short	0x0100
        /*5336*/ 	.byte	0x07
	.zero		1


	//   ....[14]....
        /*5338*/ 	.word	0x000005f0
        /*533c*/ 	.word	0x000000ff
        /*5340*/ 	.word	0x000a8818
        /*5344*/ 	.short	0x0100
        /*5346*/ 	.byte	0x07
	.zero		1


	//   ....[15]....
        /*5348*/ 	.word	0x00000600
        /*534c*/ 	.word	0x000000ff
        /*5350*/ 	.word	0x000a8838
        /*5354*/ 	.short	0x0100
        /*5356*/ 	.byte	0x07
	.zero		1


	//   ....[16]....
        /*5358*/ 	.word	0x00000730
        /*535c*/ 	.word	0x000000ff
        /*5360*/ 	.word	0x000a8880
        /*5364*/ 	.short	0x0100
        /*5366*/ 	.byte	0x07
	.zero		1


	//   ....[17]....
        /*5368*/ 	.word	0x00000740
        /*536c*/ 	.word	0x000000ff
        /*5370*/ 	.word	0x000a8890
        /*5374*/ 	.short	0x0100
        /*5376*/ 	.byte	0x07
	.zero		1


	//   ....[18]....
        /*5378*/ 	.word	0x00000750
        /*537c*/ 	.word	0x000000ff
        /*5380*/ 	.word	0x000a8888
        /*5384*/ 	.short	0x0100
        /*5386*/ 	.byte	0x07
	.zero		1


	//   ....[19]....
        /*5388*/ 	.word	0x00000760
        /*538c*/ 	.word	0x000000ff
        /*5390*/ 	.word	0x000a8898
        /*5394*/ 	.short	0x0100
        /*5396*/ 	.byte	0x07
	.zero		1


	//   ....[20]....
        /*5398*/ 	.word	0x000008c0
        /*539c*/ 	.word	0x000000ff
        /*53a0*/ 	.word	0x000a88a0
        /*53a4*/ 	.short	0x0100
        /*53a6*/ 	.byte	0x07
	.zero		1


	//   ....[21]....
        /*53a8*/ 	.word	0x000008d0
        /*53ac*/ 	.word	0x000000ff
        /*53b0*/ 	.word	0x000a88a8
        /*53b4*/ 	.short	0x0100
        /*53b6*/ 	.byte	0x07
	.zero		1


	//   ....[22]....
        /*53b8*/ 	.word	0x000008e0
        /*53bc*/ 	.word	0x000000ff
        /*53c0*/ 	.word	0x000a88b0
        /*53c4*/ 	.short	0x0100
        /*53c6*/ 	.byte	0x07
	.zero		1


	//   ....[23]....
        /*53c8*/ 	.word	0x000008f0
        /*53cc*/ 	.word	0x000000ff
        /*53d0*/ 	.word	0x000a88b8
        /*53d4*/ 	.short	0x0100
        /*53d6*/ 	.byte	0x07
	.zero		1


	//   ....[24]....
        /*53d8*/ 	.word	0x000009f0
        /*53dc*/ 	.word	0x000000ff
        /*53e0*/ 	.word	0x000a88d0
        /*53e4*/ 	.short	0x0100
        /*53e6*/ 	.byte	0x07
	.zero		1


	//   ....[25]....
        /*53e8*/ 	.word	0x00000a00
        /*53ec*/ 	.word	0x000000ff
        /*53f0*/ 	.word	0x000a88f0
        /*53f4*/ 	.short	0x0100
        /*53f6*/ 	.byte	0x07
	.zero		1


	//   ....[26]....
        /*53f8*/ 	.word	0x00000a10
        /*53fc*/ 	.word	0x000000ff
        /*5400*/ 	.word	0x000a88d8
        /*5404*/ 	.short	0x0100
        /*5406*/ 	.byte	0x07
	.zero		1


	//   ....[27]....
        /*5408*/ 	.word	0x00000a20
        /*540c*/ 	.word	0x000000ff
        /*5410*/ 	.word	0x000a88f8
        /*5414*/ 	.short	0x0100
        /*5416*/ 	.byte	0x07
	.zero		1


	//   ....[28]....
        /*5418*/ 	.word	0x00000a30
        /*541c*/ 	.word	0x000000ff
        /*5420*/ 	.word	0x000a88e0
        /*5424*/ 	.short	0x0100
        /*5426*/ 	.byte	0x07
	.zero		1


	//   ....[29]....
        /*5428*/ 	.word	0x00000a40
        /*542c*/ 	.word	0x000000ff
        /*5430*/ 	.word	0x000a8900
        /*5434*/ 	.short	0x0100
        /*5436*/ 	.byte	0x07
	.zero		1


	//   ....[30]....
        /*5438*/ 	.word	0x00000a50
        /*543c*/ 	.word	0x000000ff
        /*5440*/ 	.word	0x000a88e8
        /*5444*/ 	.short	0x0100
        /*5446*/ 	.byte	0x07
	.zero		1


	//   ....[31]....
        /*5448*/ 	.word	0x00000a60
        /*544c*/ 	.word	0x000000ff
        /*5450*/ 	.word	0x000a8908
        /*5454*/ 	.short	0x0100
        /*5456*/ 	.byte	0x07
	.zero		1


	//   ....[32]....
        /*5458*/ 	.word	0x00000e50
        /*545c*/ 	.word	0x000000ff
        /*5460*/ 	.word	0x000a8840
        /*5464*/ 	.short	0x010a
        /*5466*/ 	.byte	0x08
	.zero		1


	//   ....[33]....
        /*5468*/ 	.word	0x00000e90
        /*546c*/ 	.word	0x000000ff
        /*5470*/ 	.word	0x000a8848
        /*5474*/ 	.short	0x010a
        /*5476*/ 	.byte	0x08
	.zero		1


	//   ....[34]....
        /*5478*/ 	.word	0x00002250
        /*547c*/ 	.word	0x000000ff
        /*5480*/ 	.word	0x000a8800
        /*5484*/ 	.short	0x010a
        /*5486*/ 	.byte	0x0e
	.zero		1


	//   ....[35]....
        /*5488*/ 	.word	0x00002ab0
        /*548c*/ 	.word	0x000000ff
        /*5490*/ 	.word	0x000a8800
        /*5494*/ 	.short	0x010a
        /*5496*/ 	.byte	0x10
	.zero		1


	//   ....[36]....
        /*5498*/ 	.word	0x00003d10
        /*549c*/ 	.word	0x000000ff
        /*54a0*/ 	.word	0x00000000
        /*54a4*/ 	.short	0x010a
        /*54a6*/ 	.byte	0x0f
	.zero		1


	//   ....[37]....
        /*54a8*/ 	.word	0x00004f40
        /*54ac*/ 	.word	0x000000ff
        /*54b0*/ 	.word	0x00000000
        /*54b4*/ 	.short	0x0101
        /*54b6*/ 	.byte	0x10
	.zero		1


	//   ....[38]....
        /*54b8*/ 	.word	0x0000ccd0
        /*54bc*/ 	.word	0x000000ff
        /*54c0*/ 	.word	0x000a88a0
        /*54c4*/ 	.short	0x010a
        /*54c6*/ 	.byte	0x0e
	.zero		1


	//   ....[39]....
        /*54c8*/ 	.word	0x0000cfc0
        /*54cc*/ 	.word	0x000000ff
        /*54d0*/ 	.word	0x000a88a0
        /*54d4*/ 	.short	0x0101
        /*54d6*/ 	.byte	0x0e
	.zero		1


	//   ....[40]....
        /*54d8*/ 	.word	0x0000d8e0
        /*54dc*/ 	.word	0x000000ff
        /*54e0*/ 	.word	0x000a8890
        /*54e4*/ 	.short	0x010a
        /*54e6*/ 	.byte	0x0e
	.zero		1


	//   ....[41]....
        /*54e8*/ 	.word	0x0000d920
        /*54ec*/ 	.word	0x000000ff
        /*54f0*/ 	.word	0x000a8880
        /*54f4*/ 	.short	0x0101
        /*54f6*/ 	.byte	0x0e
	.zero		1


	//   ....[42]....
        /*54f8*/ 	.word	0x0000d980
        /*54fc*/ 	.word	0x000000ff
        /*5500*/ 	.word	0x00000000
        /*5504*/ 	.short	0x010a
        /*5506*/ 	.byte	0x0e
	.zero		1


	//   ....[43]....
        /*5508*/ 	.word	0x00013650
        /*550c*/ 	.word	0x000000ff
        /*5510*/ 	.word	0x00000000
        /*5514*/ 	.short	0x0101
        /*5516*/ 	.byte	0x1d
	.zero		1


	//   ....[44]....
        /*5518*/ 	.word	0x000136b0
        /*551c*/ 	.word	0x000000ff
        /*5520*/ 	.word	0x000a8890
        /*5524*/ 	.short	0x010a
        /*5526*/ 	.byte	0x12
	.zero		1


	//   ....[45]....
        /*5528*/ 	.word	0x000179d0
        /*552c*/ 	.word	0x000000ff
        /*5530*/ 	.word	0x000a8880
        /*5534*/ 	.short	0x0101
        /*5536*/ 	.byte	0x12
	.zero		1


	//   ....[46]....
        /*5538*/ 	.word	0x00017b00
        /*553c*/ 	.word	0x000000ff
        /*5540*/ 	.word	0x00000000
        /*5544*/ 	.short	0x0101
        /*5546*/ 	.byte	0x0e
	.zero		1


	//   ....[47]....
        /*5548*/ 	.word	0x00017bb0
        /*554c*/ 	.word	0x000000ff
        /*5550*/ 	.word	0x00000000
        /*5554*/ 	.short	0x0101
        /*5556*/ 	.byte	0x06
	.zero		1


	//   ....[48]....
        /*5558*/ 	.word	0x00017d00
        /*555c*/ 	.word	0x000000ff
        /*5560*/ 	.word	0x00000000
        /*5564*/ 	.short	0x0101
        /*5566*/ 	.byte	0x06
	.zero		1


	//   ....[49]....
        /*5568*/ 	.word	0x00017d70
        /*556c*/ 	.word	0x000000ff
        /*5570*/ 	.word	0x00000000
        /*5574*/ 	.short	0x0101
        /*5576*/ 	.byte	0x08
	.zero		1


	//   ....[50]....
        /*5578*/ 	.word	0x00017e20
        /*557c*/ 	.word	0x000000ff
        /*5580*/ 	.word	0x000a8890
        /*5584*/ 	.short	0x010a
        /*5586*/ 	.byte	0x04
	.zero		1


	//   ....[51]....
        /*5588*/ 	.word	0x00017ee0
        /*558c*/ 	.word	0x000000ff
        /*5590*/ 	.word	0x000a8890
        /*5594*/ 	.short	0x010a
        /*5596*/ 	.byte	0x07
	.zero		1


	//   ....[52]....
        /*5598*/ 	.word	0x00017f40
        /*559c*/ 	.word	0x000000ff
        /*55a0*/ 	.word	0x000a88a0
        /*55a4*/ 	.short	0x010a
        /*55a6*/ 	.byte	0x04
	.zero		1


	//   ....[53]....
        /*55a8*/ 	.word	0x0001b680
        /*55ac*/ 	.word	0x000000ff
        /*55b0*/ 	.word	0x000a88a0
        /*55b4*/ 	.short	0x0101
        /*55b6*/ 	.byte	0x25
	.zero		1


	//   ....[54]....
        /*55b8*/ 	.word	0x0001b8e0
        /*55bc*/ 	.word	0x000000ff
        /*55c0*/ 	.word	0x000a8880
        /*55c4*/ 	.short	0x010a
        /*55c6*/ 	.byte	0x08
	.zero		1


	//   ....[55]....
        /*55c8*/ 	.word	0x0001b9d0
        /*55cc*/ 	.word	0x000000ff
        /*55d0*/ 	.word	0x00000000
        /*55d4*/ 	.short	0x0101
        /*55d6*/ 	.byte	0x08
	.zero		1


	//   ....[56]....
        /*55d8*/ 	.word	0x0001ec80
        /*55dc*/ 	.word	0x000000ff
        /*55e0*/ 	.word	0x00000000
        /*55e4*/ 	.short	0x0101
        /*55e6*/ 	.byte	0x0e
	.zero		1


	//   ....[57]....
        /*55e8*/ 	.word	0x0001ed80
        /*55ec*/ 	.word	0x00000004
        /*55f0*/ 	.word	0x000a8860
        /*55f4*/ 	.short	0x010a
        /*55f6*/ 	.byte	0x3f
	.zero		1


	//   ....[58]....
        /*55f8*/ 	.word	0x0001f100
        /*55fc*/ 	.word	0x00000005
        /*5600*/ 	.word	0x000a8820
        /*5604*/ 	.short	0x010a
        /*5606*/ 	.byte	0x3f
	.zero		1


	//   ....[59]....
        /*5608*/ 	.word	0x0001f520
        /*560c*/ 	.word	0x00000005
        /*5610*/ 	.word	0x000a8860
        /*5614*/ 	.short	0x010a
        /*5616*/ 	.byte	0x3f
	.zero		1


	//   ....[60]....
        /*5618*/ 	.word	0x0001f8e0
        /*561c*/ 	.word	0x00000006
        /*5620*/ 	.word	0x000a8860
        /*5624*/ 	.short	0x010a
        /*5626*/ 	.byte	0x3f
	.zero		1


	//   ....[61]....
        /*5628*/ 	.word	0x0001fcf0
        /*562c*/ 	.word	0x00000006
        /*5630*/ 	.word	0x000a8820
        /*5634*/ 	.short	0x010a
        /*5636*/ 	.byte	0x3f
	.zero		1


	//   ....[62]....
        /*5638*/ 	.word	0x00020140
        /*563c*/ 	.word	0x00000006
        /*5640*/ 	.word	0x000a8860
        /*5644*/ 	.short	0x010a
        /*5646*/ 	.byte	0x3f
	.zero		1


	//   ....[63]....
        /*5648*/ 	.word	0x000205b0
        /*564c*/ 	.word	0x00000006
        /*5650*/ 	.word	0x000a8820
        /*5654*/ 	.short	0x010a
        /*5656*/ 	.byte	0x3f
	.zero		1


	//   ....[64]....
        /*5658*/ 	.word	0x00020af0
        /*565c*/ 	.word	0x00000006
        /*5660*/ 	.word	0x000a8820
        /*5664*/ 	.short	0x010a
        /*5666*/ 	.byte	0x3f
	.zero		1


	//   ....[65]....
        /*5668*/ 	.word	0x00021020
        /*566c*/ 	.word	0x00000003
        /*5670*/ 	.word	0x000a8840
        /*5674*/ 	.short	0x010a
        /*5676*/ 	.byte	0x3f
	.zero		1


	//   ....[66]....
        /*5678*/ 	.word	0x00021080
        /*567c*/ 	.word	0x00000003
        /*5680*/ 	.word	0x000a8848
        /*5684*/ 	.short	0x010a
        /*5686*/ 	.byte	0x3f
	.zero		1


	//   ....[67]....
        /*5688*/ 	.word	0x000210e0
        /*568c*/ 	.word	0x00000002
        /*5690*/ 	.word	0x000a8800
        /*5694*/ 	.short	0x010a
        /*5696*/ 	.byte	0x3f
	.zero		1


	//   ....[68]....
        /*5698*/ 	.word	0x00021140
        /*569c*/ 	.word	0x00000002
        /*56a0*/ 	.word	0x000a8800
        /*56a4*/ 	.short	0x010a
        /*56a6*/ 	.byte	0x3f
	.zero		1


	//   ....[69]....
        /*56a8*/ 	.word	0x000211a0
        /*56ac*/ 	.word	0x00000002
        /*56b0*/ 	.word	0x00000000
        /*56b4*/ 	.short	0x010a
        /*56b6*/ 	.byte	0x3f
	.zero		1


	//   ....[70]....
        /*56b8*/ 	.word	0x00021200
        /*56bc*/ 	.word	0x0000000a
        /*56c0*/ 	.word	0x000a88a0
        /*56c4*/ 	.short	0x010a
        /*56c6*/ 	.byte	0x3f
	.zero		1


	//   ....[71]....
        /*56c8*/ 	.word	0x00021260
        /*56cc*/ 	.word	0x00000002
        /*56d0*/ 	.word	0x000a8890
        /*56d4*/ 	.short	0x010a
        /*56d6*/ 	.byte	0x3f
	.zero		1


	//   ....[72]....
        /*56d8*/ 	.word	0x000212c0
        /*56dc*/ 	.word	0x00000002
        /*56e0*/ 	.word	0x00000000
        /*56e4*/ 	.short	0x010a
        /*56e6*/ 	.byte	0x3f
	.zero		1


	//   ....[73]....
        /*56e8*/ 	.word	0x00021320
        /*56ec*/ 	.word	0x00000002
        /*56f0*/ 	.word	0x000a8890
        /*56f4*/ 	.short	0x010a
        /*56f6*/ 	.byte	0x3f
	.zero		1


	//   ....[74]....
        /*56f8*/ 	.word	0x00021380
        /*56fc*/ 	.word	0x00000003
        /*5700*/ 	.word	0x000a8890
        /*5704*/ 	.short	0x010a
        /*5706*/ 	.byte	0x3f
	.zero		1


	//   ....[75]....
        /*5708*/ 	.word	0x000213e0
        /*570c*/ 	.word	0x00000002
        /*5710*/ 	.word	0x000a8890
        /*5714*/ 	.short	0x010a
        /*5716*/ 	.byte	0x3f
	.zero		1


	//   ....[76]....
        /*5718*/ 	.word	0x00021440
        /*571c*/ 	.word	0x00000002
        /*5720*/ 	.word	0x000a88a0
        /*5724*/ 	.short	0x010a
        /*5726*/ 	.byte	0x3f
	.zero		1


	//   ....[77]....
        /*5728*/ 	.word	0x000214a0
        /*572c*/ 	.word	0x00000005
        /*5730*/ 	.word	0x000a8880
        /*5734*/ 	.short	0x010a
        /*5736*/ 	.byte	0x3f
	.zero		1


	//   ....[78]....
        /*5738*/ 	.word	0x000214f0
        /*573c*/ 	.word	0x00000004
        /*5740*/ 	.word	0x000a8860
        /*5744*/ 	.short	0x010a
        /*5746*/ 	.byte	0x3f
	.zero		1


	//   ....[79]....
        /*5748*/ 	.word	0x00021540
        /*574c*/ 	.word	0x00000005
        /*5750*/ 	.word	0x000a8820
        /*5754*/ 	.short	0x010a
        /*5756*/ 	.byte	0x3f
	.zero		1


	//   ....[80]....
        /*5758*/ 	.word	0x00021590
        /*575c*/ 	.word	0x00000005
        /*5760*/ 	.word	0x000a8860
        /*5764*/ 	.short	0x010a
        /*5766*/ 	.byte	0x3f
	.zero		1


	//   ....[81]....
        /*5768*/ 	.word	0x000215e0
        /*576c*/ 	.word	0x00000006
        /*5770*/ 	.word	0x000a8860
        /*5774*/ 	.short	0x010a
        /*5776*/ 	.byte	0x3f
	.zero		1


	//   ....[82]....
        /*5778*/ 	.word	0x00021630
        /*577c*/ 	.word	0x00000006
        /*5780*/ 	.word	0x000a8820
        /*5784*/ 	.short	0x010a
        /*5786*/ 	.byte	0x3f
	.zero		1


	//   ....[83]....
        /*5788*/ 	.word	0x00021680
        /*578c*/ 	.word	0x00000006
        /*5790*/ 	.word	0x000a8860
        /*5794*/ 	.short	0x010a
        /*5796*/ 	.byte	0x3f
	.zero		1


	//   ....[84]....
        /*5798*/ 	.word	0x000216d0
        /*579c*/ 	.word	0x00000006
        /*57a0*/ 	.word	0x000a8820
        /*57a4*/ 	.short	0x010a
        /*57a6*/ 	.byte	0x3f
	.zero		1


	//   ....[85]....
        /*57a8*/ 	.word	0x00021720
        /*57ac*/ 	.word	0x00000006
        /*57b0*/ 	.word	0x000a8820
        /*57b4*/ 	.short	0x010a
        /*57b6*/ 	.byte	0x3f
	.zero		1


	//----- nvinfo : EIATTR_NUM_MBARRIERS
	.align		4
.L_38:
        /*57b8*/ 	.byte	0x03, 0x38
        /*57ba*/ 	.short	0x0020


	//----- nvinfo : EIATTR_EXIT_INSTR_OFFSETS
	.align		4
        /*57bc*/ 	.byte	0x04, 0x1c
        /*57be*/ 	.short	(.L_40 - .L_39)


	//   ....[0]....
.L_39:
        /*57c0*/ 	.word	0x00000b00


	//   ....[1]....
        /*57c4*/ 	.word	0x0001b690


	//   ....[2]....
        /*57c8*/ 	.word	0x0001b6f0


	//   ....[3]....
        /*57cc*/ 	.word	0x0001ec90


	//   ....[4]....
        /*57d0*/ 	.word	0x00020480


	//   ....[5]....
        /*57d4*/ 	.word	0x00021000


	//----- nvinfo : EIATTR_MAX_THREADS
	.align		4
.L_40:
        /*57d8*/ 	.byte	0x04, 0x05
        /*57da*/ 	.short	(.L_42 - .L_41)
.L_41:
        /*57dc*/ 	.word	0x00000180
        /*57e0*/ 	.word	0x00000001
        /*57e4*/ 	.word	0x00000001


	//----- nvinfo : EIATTR_CRS_STACK_SIZE
	.align		4
.L_42:
        /*57e8*/ 	.byte	0x04, 0x1e
        /*57ea*/ 	.short	(.L_44 - .L_43)
.L_43:
        /*57ec*/ 	.word	0x00000000


	//----- nvinfo : EIATTR_CBANK_PARAM_SIZE
	.align		4
.L_44:
        /*57f0*/ 	.byte	0x03, 0x19
        /*57f2*/ 	.short	0x0ef0


	//----- nvinfo : EIATTR_PARAM_CBANK
	.align		4
        /*57f4*/ 	.byte	0x04, 0x0a
        /*57f6*/ 	.short	(.L_46 - .L_45)
	.align		4
.L_45:
        /*57f8*/ 	.word	index@(.nv.constant0._ZN7cutlass13device_kernelINS_4fmha6kernel28FmhaKernelTmaWarpSpecializedINS1_10collective33FmhaBwdMainloopTmaWarpSpecializedINS_6half_tEfN4cute5tupleIJNS7_1CILi128EEESA_NS9_ILi256EEEEEENS4_16FusionBwdAdapterINS4_14ResidualFusionEEEJEEENS4_17FmhaBwdEpilogueKVIS6_fNS8_IJNS9_ILi64EEESB_SA_EEEEENS2_23TileSchedulerBwdAdapterINS2_23IndividualTileSchedulerEEEJEEEEEvNT_6ParamsE)
        /*57fc*/ 	.short	0x0210
        /*57fe*/ 	.short	0x0ef0


	//----- nvinfo : EIATTR_SW_WAR
	.align		4
.L_46:
        /*5800*/ 	.byte	0x04, 0x36
        /*5802*/ 	.short	(.L_48 - .L_47)
.L_47:
        /*5804*/ 	.word	0x00000008
.L_48:


//--------------------- .nv.callgraph             --------------------------
	.section	.nv.callgraph,"",@"SHT_CUDA_CALLGRAPH"
	.align	4
	.sectionentsize	8
	.align		4
        /*0000*/ 	.word	0x00000000
	.align		4
        /*0004*/ 	.word	0xffffffff
	.align		4
        /*0008*/ 	.word	index@(_ZN7cutlass13device_kernelINS_4fmha6kernel28FmhaKernelTmaWarpSpecializedINS1_10collective33FmhaBwdMainloopTmaWarpSpecializedINS_6half_tEfN4cute5tupleIJNS7_1CILi128EEESA_NS9_ILi256EEEEEENS4_16FusionBwdAdapterINS4_14ResidualFusionEEEJEEENS4_17FmhaBwdEpilogueKVIS6_fNS8_IJNS9_ILi64EEESB_SA_EEEEENS2_23TileSchedulerBwdAdapterINS2_23IndividualTileSchedulerEEEJEEEEEvNT_6ParamsE)
	.align		4
        /*000c*/ 	.word	index@(__assertfail)
	.align		4
        /*0010*/ 	.word	0x00000000
	.align		4
        /*0014*/ 	.word	0xfffffffe
	.align		4
        /*0018*/ 	.word	0x00000000
	.align		4
        /*001c*/ 	.word	0xfffffffd
	.align		4
        /*0020*/ 	.word	0x00000000
	.align		4
        /*0024*/ 	.word	0xfffffffc


//--------------------- .nv.constant4             --------------------------
	.section	.nv.constant4,"a",@progbits
	.align	8
	.align		8
.nv.constant4:
        /*0000*/ 	.dword	__assertfail
	.align		8
        /*0008*/ 	.dword	__unnamed_1
	.align		8
        /*0010*/ 	.dword	__unnamed_2
	.align		8
        /*0018*/ 	.dword	_ZN39_INTERNAL_290152a5_4_k_cu_d7cfdaa0_41744cuda3std3__45__cpo5beginE
	.align		8
        /*0020*/ 	.dword	_ZN39_INTERNAL_290152a5_4_k_cu_d7cfdaa0_41744cuda3std3__45__cpo3endE
	.align		8
        /*0028*/ 	.dword	_ZN39_INTERNAL_290152a5_4_k_cu_d7cfdaa0_41744cuda3std3__45__cpo6cbeginE
	.align		8
        /*0030*/ 	.dword	_ZN39_INTERNAL_290152a5_4_k_cu_d7cfdaa0_41744cuda3std3__45__cpo4cendE
	.align		8
        /*0038*/ 	.dword	_ZN39_INTERNAL_290152a5_4_k_cu_d7cfdaa0_41744cuda3std3__441_GLOBAL__N__290152a5_4_k_cu_d7cfdaa0_41746ignoreE
	.align		8
        /*0040*/ 	.dword	_ZN39_INTERNAL_290152a5_4_k_cu_d7cfdaa0_41744cuda3std3__419piecewise_constructE
	.align		8
        /*0048*/ 	.dword	_ZN39_INTERNAL_290152a5_4_k_cu_d7cfdaa0_41744cuda3std3__48in_placeE
	.align		8
        /*0050*/ 	.dword	_ZN39_INTERNAL_290152a5_4_k_cu_d7cfdaa0_41744cuda3std6ranges3__45__cpo4swapE
	.align		8
        /*0058*/ 	.dword	_ZN39_INTERNAL_290152a5_4_k_cu_d7cfdaa0_41744cuda3std6ranges3__45__cpo9iter_moveE
	.align		8
        /*0060*/ 	.dword	_ZN39_INTERNAL_290152a5_4_k_cu_d7cfdaa0_41744cute7productE
	.align		8
        /*0068*/ 	.dword	_ZN39_INTERNAL_290152a5_4_k_cu_d7cfdaa0_41744cute1_E
	.align		8
        /*0070*/ 	.dword	$str$24
	.align		8
        /*0078*/ 	.dword	$str$25


//--------------------- .text._ZN7cutlass13device_kernelINS_4fmha6kernel28FmhaKernelTmaWarpSpecializedINS1_10collective33FmhaBwdMainloopTmaWarpSpecializedINS_6half_tEfN4cute5tupleIJNS7_1CILi128EEESA_NS9_ILi256EEEEEENS4_16FusionBwdAdapterINS4_14ResidualFusionEEEJEEENS4_17FmhaBwdEpilogueKVIS6_fNS8_IJNS9_ILi64EEESB_SA_EEEEENS2_23TileSchedulerBwdAdapterINS2_23IndividualTileSchedulerEEEJEEEEEvNT_6ParamsE --------------------------
	.section	.text._ZN7cutlass13device_kernelINS_4fmha6kernel28FmhaKernelTmaWarpSpecializedINS1_10collective33FmhaBwdMainloopTmaWarpSpecializedINS_6half_tEfN4cute5tupleIJNS7_1CILi128EEESA_NS9_ILi256EEEEEENS4_16FusionBwdAdapterINS4_14ResidualFusionEEEJEEENS4_17FmhaBwdEpilogueKVIS6_fNS8_IJNS9_ILi64EEESB_SA_EEEEENS2_23TileSchedulerBwdAdapterINS2_23IndividualTileSchedulerEEEJEEEEEvNT_6ParamsE,"ax",@progbits
	.align	128
.text._ZN7cutlass13device_kernelINS_4fmha6kernel28FmhaKernelTmaWarpSpecializedINS1_10collective33FmhaBwdMainloopTmaWarpSpecializedINS_6half_tEfN4cute5tupleIJNS7_1CILi128EEESA_NS9_ILi256EEEEEENS4_16FusionBwdAdapterINS4_14ResidualFusionEEEJEEENS4_17FmhaBwdEpilogueKVIS6_fNS8_IJNS9_ILi64EEESB_SA_EEEEENS2_23TileSchedulerBwdAdapterINS2_23IndividualTileSchedulerEEEJEEEEEvNT_6ParamsE:
        .type           _ZN7cutlass13device_kernelINS_4fmha6kernel28FmhaKernelTmaWarpSpecializedINS1_10collective33FmhaBwdMainloopTmaWarpSpecializedINS_6half_tEfN4cute5tupleIJNS7_1CILi128EEESA_NS9_ILi256EEEEEENS4_16FusionBwdAdapterINS4_14ResidualFusionEEEJEEENS4_17FmhaBwdEpilogueKVIS6_fNS8_IJNS9_ILi64EEESB_SA_EEEEENS2_23TileSchedulerBwdAdapterINS2_23IndividualTileSchedulerEEEJEEEEEvNT_6ParamsE,@function
        .size           _ZN7cutlass13device_kernelINS_4fmha6kernel28FmhaKernelTmaWarpSpecializedINS1_10collective33FmhaBwdMainloopTmaWarpSpecializedINS_6half_tEfN4cute5tupleIJNS7_1CILi128EEESA_NS9_ILi256EEEEEENS4_16FusionBwdAdapterINS4_14ResidualFusionEEEJEEENS4_17FmhaBwdEpilogueKVIS6_fNS8_IJNS9_ILi64EEESB_SA_EEEEENS2_23TileSchedulerBwdAdapterINS2_23IndividualTileSchedulerEEEJEEEEEvNT_6ParamsE,(.L_x_169 - _ZN7cutlass13device_kernelINS_4fmha6kernel28FmhaKernelTmaWarpSpecializedINS1_10collective33FmhaBwdMainloopTmaWarpSpecializedINS_6half_tEfN4cute5tupleIJNS7_1CILi128EEESA_NS9_ILi256EEEEEENS4_16FusionBwdAdapterINS4_14ResidualFusionEEEJEEENS4_17FmhaBwdEpilogueKVIS6_fNS8_IJNS9_ILi64EEESB_SA_EEEEENS2_23TileSchedulerBwdAdapterINS2_23IndividualTileSchedulerEEEJEEEEEvNT_6ParamsE)
        .other          _ZN7cutlass13device_kernelINS_4fmha6kernel28FmhaKernelTmaWarpSpecializedINS1_10collective33FmhaBwdMainloopTmaWarpSpecializedINS_6half_tEfN4cute5tupleIJNS7_1CILi128EEESA_NS9_ILi256EEEEEENS4_16FusionBwdAdapterINS4_14ResidualFusionEEEJEEENS4_17FmhaBwdEpilogueKVIS6_fNS8_IJNS9_ILi64EEESB_SA_EEEEENS2_23TileSchedulerBwdAdapterINS2_23IndividualTileSchedulerEEEJEEEEEvNT_6ParamsE,@"STO_CUDA_ENTRY STV_DEFAULT"
_ZN7cutlass13device_kernelINS_4fmha6kernel28FmhaKernelTmaWarpSpecializedINS1_10collective33FmhaBwdMainloopTmaWarpSpecializedINS_6half_tEfN4cute5tupleIJNS7_1CILi128EEESA_NS9_ILi256EEEEEENS4_16FusionBwdAdapterINS4_14ResidualFusionEEEJEEENS4_17FmhaBwdEpilogueKVIS6_fNS8_IJNS9_ILi64EEESB_SA_EEEEENS2_23TileSchedulerBwdAdapterINS2_23IndividualTileSchedulerEEEJEEEEEvNT_6ParamsE:
[----:B------:R-:W1:Y:S02]  /*0000*/  LDC R1, c[0x0][0x28] ;  /* 0x00000a00ff017b82 */ /* 0x000e640000000800 */
[----:B-1----:R-:W-:Y:S01]  /*0010*/  VIADD R1, R1, 0xffffef70 ;  /* 0xffffef7001017836 */ /* 0x002fe20000000000 */
[----:B------:R-:W1:Y:S01]  /*0020*/  S2R R0, SR_TID.X ;  /* 0x0000000000007919 */ /* 0x000e620000002100 */
[----:B------:R-:W-:Y:S01]  /*0030*/  ELECT P1, URZ, PT ;  /* 0x00000000003f782f */ /* 0x000fe20003820000 */
[----:B------:R-:W-:Y:S01]  /*0040*/  BSSY B0, `(.L_x_0) ;  /* 0x0000020000007945 */ /* 0x000fe20003800000 */
[----:B-1----:R-:W-:-:S05]  /*0050*/  SHF.R.U32.HI R2, RZ, 0x5, R0 ;  /* 0x00000005ff027819 */ /* 0x002fca0000011600 */
[----:B------:R-:W1:Y:S02]  /*0060*/  SHFL.IDX PT, R3, R2, RZ, 0x1f ;  /* 0x00001fff02037589 */ /* 0x000e6400000e0000 */
[----:B-1----:R-:W-:Y:S02]  /*0070*/  R2UR UR6, R3 ;  /* 0x00000000030672ca */ /* 0x002fe400000e0000 */
[----:B------:R-:W-:-:S06]  /*0080*/  SHF.R.U32.HI R3, RZ, 0x7, R0 ;  /* 0x00000007ff037819 */ /* 0x000fcc0000011600 */
[----:B------:R-:W1:Y:S05]  /*0090*/  SHFL.IDX PT, R3, R3, RZ, 0x1f ;  /* 0x00001fff03037589 */ /* 0x000e6a00000e0000 */
[----:B------:R-:W-:Y:S02]  /*00a0*/  USHF.R.S32.HI UR4, URZ, 0x1f, UR6 ;  /* 0x0000001f3f047899 */ /* 0x000fe40008011406 */
[----:B------:R-:W-:Y:S02]  /*00b0*/  ISETP.NE.OR P0, PT, RZ, UR6, !P1 ;  /* 0x00000006ff007c0c */ /* 0x000fe4000cf05670 */
[----:B------:R-:W-:-:S04]  /*00c0*/  ULEA.HI UR4, UR4, UR6, URZ, 0x2 ;  /* 0x0000000604047291 */ /* 0x000fc8000f8f103f */
[----:B------:R-:W-:-:S04]  /*00d0*/  ULOP3.LUT UR4, UR4, 0xfffffffc, URZ, 0xc0, !UPT ;  /* 0xfffffffc04047892 */ /* 0x000fc8000f8ec03f */
[----:B------:R-:W-:-:S03]  /*00e0*/  UIADD3 UR6, UR6, -UR4, URZ ;  /* 0x8000000406067290 */ /* 0x000fc6000fffe03f */
[----:B------:R-:W-:Y:S09]  /*00f0*/  @P0 BRA `(.L_x_1) ;  /* 0x0000000000500947 */ /* 0x000ff20003800000 */
[----:B------:R-:W-:Y:S02]  /*0100*/  ULDC.64 UR4, c[0x0][0x198] ;  /* 0x0000660000047ab9 */ /* 0x000fe40000000a00 */
[----:B------:R-:W-:Y:S02]  /*0110*/  UIADD3 UR8, UP0, UR4, 0xf0, URZ ;  /* 0x000000f004087890 */ /* 0x000fe4000ff1e03f */
[----:B------:R-:W-:Y:S02]  /*0120*/  UIADD3 UR10, UP1, UR4, 0x1f0, URZ ;  /* 0x000001f0040a7890 */ /* 0x000fe4000ff3e03f */
[----:B------:R-:W-:Y:S02]  /*0130*/  UIADD3 UR12, UP2, UR4, 0x2f0, URZ ;  /* 0x000002f0040c7890 */ /* 0x000fe4000ff5e03f */
[----:B------:R-:W-:Y:S02]  /*0140*/  UIADD3 UR14, UP3, UR4, 0x3f0, URZ ;  /* 0x000003f0040e7890 */ /* 0x000fe4000ff7e03f */
[----:B------:R-:W-:-:S02]  /*0150*/  UIADD3 UR16, UP4, UR4, 0x5f0, URZ ;  /* 0x000005f004107890 */ /* 0x000fc4000ff9e03f */
[----:B------:R-:W-:Y:S02]  /*0160*/  UIADD3.X UR9, URZ, UR5, URZ, UP0, !UPT ;  /* 0x000000053f097290 */ /* 0x000fe400087fe43f */
[----:B------:R-:W-:Y:S02]  /*0170*/  UIADD3 UR4, UP5, UR4, 0x4f0, URZ ;  /* 0x000004f004047890 */ /* 0x000fe4000ffbe03f */
[----:B------:R-:W-:Y:S02]  /*0180*/  UIADD3.X UR11, URZ, UR5, URZ, UP1, !UPT ;  /* 0x000000053f0b7290 */ /* 0x000fe40008ffe43f */
[----:B------:R-:W-:Y:S02]  /*0190*/  UIADD3.X UR13, URZ, UR5, URZ, UP2, !UPT ;  /* 0x000000053f0d7290 */ /* 0x000fe400097fe43f */
[----:B------:R-:W-:Y:S01]  /*01a0*/  UIADD3.X UR15, URZ, UR5, URZ, UP3, !UPT ;  /* 0x000000053f0f7290 */ /* 0x000fe20009ffe43f */
[----:B------:R2:W-:Y:S01]  /*01b0*/  UTMACCTL.PF [UR8] ;  /* 0x00000000080079b9 */ /* 0x0005e20008040000 */
[----:B------:R-:W-:-:S03]  /*01c0*/  UIADD3.X UR17, URZ, UR5, URZ, UP4, !UPT ;  /* 0x000000053f117290 */ /* 0x000fc6000a7fe43f */
[----:B------:R2:W-:Y:S01]  /*01d0*/  UTMACCTL.PF [UR10] ;  /* 0x000000000a0079b9 */ /* 0x0005e20008040000 */
[----:B------:R-:W-:Y:S01]  /*01e0*/  UIADD3.X UR5, URZ, UR5, URZ, UP5, !UPT ;  /* 0x000000053f057290 */ /* 0x000fe2000affe43f */
[----:B------:R2:W-:Y:S02]  /*01f0*/  UTMACCTL.PF [UR12] ;  /* 0x000000000c0079b9 */ /* 0x0005e40008040000 */
[----:B------:R2:W-:Y:S02]  /*0200*/  UTMACCTL.PF [UR14] ;  /* 0x000000000e0079b9 */ /* 0x0005e40008040000 */
[----:B------:R2:W-:Y:S04]  /*0210*/  UTMACCTL.PF [UR16] ;  /* 0x00000000100079b9 */ /* 0x0005e80008040000 */
[----:B------:R2:W-:Y:S02]  /*0220*/  UTMACCTL.PF [UR4] ;  /* 0x00000000040079b9 */ /* 0x0005e40008040000 */
[----:B--2---:R-:W-:Y:S01]  /*0230*/  NOP ;  /* 0x0000000000007918 */ /* 0x004fe20000000000 */
.L_x_1:
[----:B------:R-:W-:Y:S05]  /*0240*/  BSYNC B0 ;  /* 0x0000000000007941 */ /* 0x000fea0003800000 */
.L_x_0:
[----:B------:R-:W2:Y:S01]  /*0250*/  SHFL.IDX PT, R4, R2, RZ, 0x1f ;  /* 0x00001fff02047589 */ /* 0x000ea200000e0000 */
[----:B-1----:R-:W-:Y:S01]  /*0260*/  R2UR UR12, R3 ;  /* 0x00000000030c72ca */ /* 0x002fe200000e0000 */
[----:B------:R-:W-:-:S12]  /*0270*/  UISETP.NE.AND UP0, UPT, UR6, 0x1, UPT ;  /* 0x000000010600788c */ /* 0x000fd8000bf05270 */
[----:B------:R-:W-:Y:S02]  /*0280*/  UIADD3 UR38, UR12, -0x1, URZ ;  /* 0xffffffff0c267890 */ /* 0x000fe4000fffe03f */
[----:B------:R-:W-:Y:S02]  /*0290*/  ULOP3.LUT UP2, URZ, UR12, UR6, URZ, 0xfc, !UPT ;  /* 0x000000060c3f7292 */ /* 0x000fe4000f84fc3f */
[----:B------:R-:W-:Y:S02]  /*02a0*/  UISETP.EQ.AND UP1, UPT, UR12, URZ, !UP0 ;  /* 0x0000003f0c00728c */ /* 0x000fe4000c722270 */
[----:B------:R-:W-:Y:S02]  /*02b0*/  UISETP.GE.U32.AND UP3, UPT, UR38, 0x4, UPT ;  /* 0x000000042600788c */ /* 0x000fe4000bf66070 */
[----:B------:R-:W-:Y:S01]  /*02c0*/  USEL UR4, URZ, 0x2, UP2 ;  /* 0x000000023f047887 */ /* 0x000fe20009000000 */
[----:B--2---:R-:W-:Y:S01]  /*02d0*/  ISETP.NE.AND P0, PT, R4, RZ, PT ;  /* 0x000000ff0400720c */ /* 0x004fe20003f05270 */
[----:B------:R-:W-:-:S02]  /*02e0*/  USEL UR5, URZ, 0x1, !UP1 ;  /* 0x000000013f057887 */ /* 0x000fc4000c800000 */
[----:B------:R-:W-:Y:S02]  /*02f0*/  USEL UR4, UR4, 0x1, UP3 ;  /* 0x0000000104047887 */ /* 0x000fe40009800000 */
[----:B------:R-:W-:-:S08]  /*0300*/  USEL UR5, UR5, 0x2, UP3 ;  /* 0x0000000205057887 */ /* 0x000fd00009800000 */
[----:B------:R-:W-:Y:S05]  /*0310*/  @P0 BRA `(.L_x_2) ;  /* 0x0000000000580947 */ /* 0x000fea0003800000 */
[----:B------:R-:W1:Y:S01]  /*0320*/  S2UR UR8, SR_CgaCtaId ;  /* 0x00000000000879c3 */ /* 0x000e620000008800 */
[----:B------:R-:W-:Y:S01]  /*0330*/  UMOV UR7, 0x400 ;  /* 0x0000040000077882 */ /* 0x000fe20000000000 */
[----:B------:R-:W-:Y:S01]  /*0340*/  UMOV UR9, 0x1 ;  /* 0x0000000100097882 */ /* 0x000fe20000000000 */
[----:B------:R-:W-:Y:S01]  /*0350*/  UMOV UR10, 0x80 ;  /* 0x00000080000a7882 */ /* 0x000fe20000000000 */
[----:B------:R-:W-:Y:S01]  /*0360*/  ELECT P0, URZ, PT ;  /* 0x00000000003f782f */ /* 0x000fe20003800000 */
[----:B------:R-:W-:-:S04]  /*0370*/  UIADD3 UR10, -UR10, 0x100000, URZ ;  /* 0x001000000a0a7890 */ /* 0x000fc8000fffe13f */
[----:B------:R-:W-:Y:S02]  /*0380*/  USHF.L.U32 UR11, UR10, 0xb, URZ ;  /* 0x0000000b0a0b7899 */ /* 0x000fe4000800063f */
[----:B------:R-:W-:Y:S02]  /*0390*/  USHF.L.U32 UR10, UR10, 0x1, URZ ;  /* 0x000000010a0a7899 */ /* 0x000fe4000800063f */
[----:B-1----:R-:W-:Y:S02]  /*03a0*/  ULEA UR7, UR8, UR7, 0x18 ;  /* 0x0000000708077291 */ /* 0x002fe4000f8ec03f */
[----:B------:R-:W-:-:S04]  /*03b0*/  UIADD3 UR8, -UR9, 0x100000, URZ ;  /* 0x0010000009087890 */ /* 0x000fc8000fffe13f */
[----:B------:R-:W-:Y:S02]  /*03c0*/  USHF.L.U32 UR9, UR8, 0xb, URZ ;  /* 0x0000000b08097899 */ /* 0x000fe4000800063f */
[----:B------:R-:W-:Y:S01]  /*03d0*/  USHF.L.U32 UR8, UR8, 0x1, URZ ;  /* 0x0000000108087899 */ /* 0x000fe2000800063f */
[----:B------:R-:W1:Y:S11]  /*03e0*/  FENCE.VIEW.ASYNC.S ;  /* 0x00000000000073c6 */ /* 0x000e760000000000 */
[----:B-1----:R1:W2:Y:S01]  /*03f0*/  SYNCS.EXCH.64 URZ, [UR7+0xa8840], UR8 ;  /* 0x0a884008073f75b2 */ /* 0x0022a20008000100 */
[----:B------:R1:W3:Y:S01]  /*0400*/  SYNCS.EXCH.64 URZ, [UR7+0xa8860], UR10 ;  /* 0x0a88600a073f75b2 */ /* 0x0002e20008000100 */
[----:B------:R1:W4:Y:S01]  /*0410*/  SYNCS.EXCH.64 URZ, [UR7+0xa8848], UR8 ;  /* 0x0a884808073f75b2 */ /* 0x0003220008000100 */
[----:B------:R1:W1:Y:S01]  /*0420*/  SYNCS.EXCH.64 URZ, [UR7+0xa8868], UR10 ;  /* 0x0a88680a073f75b2 */ /* 0x0002620008000100 */
[----:B------:R1:W1:Y:S01]  /*0430*/  SYNCS.EXCH.64 URZ, [UR7+0xa8850], UR8 ;  /* 0x0a885008073f75b2 */ /* 0x0002620008000100 */
[----:B------:R1:W1:Y:S01]  /*0440*/  SYNCS.EXCH.64 URZ, [UR7+0xa8870], UR10 ;  /* 0x0a88700a073f75b2 */ /* 0x0002620008000100 */
[----:B------:R1:W1:Y:S01]  /*0450*/  SYNCS.EXCH.64 URZ, [UR7+0xa8858], UR8 ;  /* 0x0a885808073f75b2 */ /* 0x0002620008000100 */
[----:B------:R1:W1:Y:S01]  /*0460*/  SYNCS.EXCH.64 URZ, [UR7+0xa8878], UR10 ;  /* 0x0a88780a073f75b2 */ /* 0x0002620008000100 */
[----:B------:R-:W-:Y:S01]  /*0470*/  NOP ;  /* 0x0000000000007918 */ /* 0x000fe20000000000 */
.L_x_2:
[----:B------:R-:W5:Y:S01]  /*0480*/  SHFL.IDX PT, R3, R2, RZ, 0x1f ;  /* 0x00001fff02037589 */ /* 0x000f6200000e0000 */
[----:B------:R-:W-:Y:S01]  /*0490*/  NOP ;  /* 0x0000000000007918 */ /* 0x000fe20000000000 */
[----:B-----5:R-:W-:-:S13]  /*04a0*/  ISETP.NE.AND P0, PT, R3, RZ, PT ;  /* 0x000000ff0300720c */ /* 0x020fda0003f05270 */
[----:B------:R-:W-:Y:S05]  /*04b0*/  @P0 BRA `(.L_x_3) ;  /* 0x0000000000580947 */ /* 0x000fea0003800000 */
[----:B-1----:R-:W1:Y:S01]  /*04c0*/  S2UR UR8, SR_CgaCtaId ;  /* 0x00000000000879c3 */ /* 0x002e620000008800 */
[----:B------:R-:W-:Y:S01]  /*04d0*/  UMOV UR7, 0x400 ;  /* 0x0000040000077882 */ /* 0x000fe20000000000 */
[----:B------:R-:W-:Y:S01]  /*04e0*/  UMOV UR10, 0x1 ;  /* 0x00000001000a7882 */ /* 0x000fe20000000000 */
[----:B------:R-:W-:Y:S01]  /*04f0*/  UMOV UR9, 0x100 ;  /* 0x0000010000097882 */ /* 0x000fe20000000000 */
[----:B------:R-:W-:-:S04]  /*0500*/  UIADD3 UR10, -UR10, 0x100000, URZ ;  /* 0x001000000a0a7890 */ /* 0x000fc8000fffe13f */
[----:B------:R-:W-:Y:S02]  /*0510*/  USHF.L.U32 UR11, UR10, 0xb, URZ ;  /* 0x0000000b0a0b7899 */ /* 0x000fe4000800063f */
[----:B------:R-:W-:Y:S01]  /*0520*/  USHF.L.U32 UR10, UR10, 0x1, URZ ;  /* 0x000000010a0a7899 */ /* 0x000fe2000800063f */
[----:B------:R-:W-:Y:S01]  /*0530*/  ELECT P0, URZ, PT ;  /* 0x00000000003f782f */ /* 0x000fe20003800000 */
[----:B-1----:R-:W-:Y:S02]  /*0540*/  ULEA UR7, UR8, UR7, 0x18 ;  /* 0x0000000708077291 */ /* 0x002fe4000f8ec03f */
[----:B------:R-:W-:-:S04]  /*0550*/  UIADD3 UR8, -UR9, 0x100000, URZ ;  /* 0x0010000009087890 */ /* 0x000fc8000fffe13f */
[----:B------:R-:W-:Y:S02]  /*0560*/  USHF.L.U32 UR9, UR8, 0xb, URZ ;  /* 0x0000000b08097899 */ /* 0x000fe4000800063f */
[----:B------:R-:W-:Y:S01]  /*0570*/  USHF.L.U32 UR8, UR8, 0x1, URZ ;  /* 0x0000000108087899 */ /* 0x000fe2000800063f */
[----:B------:R-:W1:Y:S03]  /*0580*/  FENCE.VIEW.ASYNC.S ;  /* 0x00000000000073c6 */ /* 0x000e660000000000 */
[----:B-1----:R1:W1:Y:S08]  /*0590*/  SYNCS.EXCH.64 URZ, [UR7+0xa8800], UR10 ;  /* 0x0a88000a073f75b2 */ /* 0x0022700008000100 */
[----:B------:R1:W1:Y:S01]  /*05a0*/  SYNCS.EXCH.64 URZ, [UR7+0xa8820], UR8 ;  /* 0x0a882008073f75b2 */ /* 0x0002620008000100 */
[----:B------:R1:W1:Y:S01]  /*05b0*/  SYNCS.EXCH.64 URZ, [UR7+0xa8808], UR10 ;  /* 0x0a88080a073f75b2 */ /* 0x0002620008000100 */
[----:B------:R1:W1:Y:S01]  /*05c0*/  SYNCS.EXCH.64 URZ, [UR7+0xa8828], UR8 ;  /* 0x0a882808073f75b2 */ /* 0x0002620008000100 */
[----:B------:R1:W1:Y:S01]  /*05d0*/  SYNCS.EXCH.64 URZ, [UR7+0xa8810], UR10 ;  /* 0x0a88100a073f75b2 */ /* 0x0002620008000100 */
[----:B------:R1:W1:Y:S01]  /*05e0*/  SYNCS.EXCH.64 URZ, [UR7+0xa8830], UR8 ;  /* 0x0a883008073f75b2 */ /* 0x0002620008000100 */
[----:B------:R1:W1:Y:S01]  /*05f0*/  SYNCS.EXCH.64 URZ, [UR7+0xa8818], UR10 ;  /* 0x0a88180a073f75b2 */ /* 0x0002620008000100 */
[----:B------:R1:W1:Y:S01]  /*0600*/  SYNCS.EXCH.64 URZ, [UR7+0xa8838], UR8 ;  /* 0x0a883808073f75b2 */ /* 0x0002620008000100 */
[----:B------:R-:W-:Y:S01]  /*0610*/  NOP ;  /* 0x0000000000007918 */ /* 0x000fe20000000000 */
.L_x_3:
        /* <DEDUP_REMOVED lines=21> */
[----:B------:R-:W-:Y:S01]  /*0770*/  NOP ;  /* 0x0000000000007918 */ /* 0x000fe20000000000 */
.L_x_4:
[----:B------:R-:W5:Y:S01]  /*0780*/  SHFL.IDX PT, R3, R2, RZ, 0x1f ;  /* 0x00001fff02037589 */ /* 0x000f6200000e0000 */
[----:B------:R-:W-:Y:S01]  /*0790*/  ELECT P0, URZ, PT ;  /* 0x00000000003f782f */ /* 0x000fe20003800000 */
[----:B------:R-:W-:Y:S01]  /*07a0*/  NOP ;  /* 0x0000000000007918 */ /* 0x000fe20000000000 */
[----:B-1----:R-:W-:Y:S02]  /*07b0*/  UMOV UR8, 0x80 ;  /* 0x0000008000087882 */ /* 0x002fe40000000000 */
[C---:B-----5:R-:W-:Y:S02]  /*07c0*/  ISETP.NE.OR P0, PT, R3.reuse, RZ, !P0 ;  /* 0x000000ff0300720c */ /* 0x060fe40004705670 */
[----:B------:R-:W-:-:S11]  /*07d0*/  ISETP.NE.AND P2, PT, R3, RZ, PT ;  /* 0x000000ff0300720c */ /* 0x000fd60003f45270 */
[----:B------:R-:W-:Y:S01]  /*07e0*/  VOTEU.ALL UP1, P0 ;  /* 0x00000000003f7886 */ /* 0x000fe20000020000 */
[----:B------:R-:W-:Y:S01]  /*07f0*/  VOTEU.ALL UP2, P0 ;  /* 0x00000000003f7886 */ /* 0x000fe20000040000 */
[----:B------:R-:W-:Y:S01]  /*0800*/  VOTEU.ALL UP3, P0 ;  /* 0x00000000003f7886 */ /* 0x000fe20000060000 */
[----:B------:R-:W-:Y:S01]  /*0810*/  VOTEU.ALL UP4, P0 ;  /* 0x00000000003f7886 */ /* 0x000fe20000080000 */
[----:B------:R-:W-:Y:S01]  /*0820*/  VOTEU.ALL UP5, P0 ;  /* 0x00000000003f7886 */ /* 0x000fe200000a0000 */
[----:B------:R-:W1:Y:S01]  /*0830*/  @!UP1 S2UR UR10, SR_CgaCtaId ;  /* 0x00000000000a99c3 */ /* 0x000e620000008800 */
[----:B------:R-:W-:Y:S01]  /*0840*/  @!UP1 UMOV UR7, 0x400 ;  /* 0x0000040000079882 */ /* 0x000fe20000000000 */
[----:B------:R-:W-:-:S04]  /*0850*/  @!UP1 UIADD3 UR8, -UR8, 0x100000, URZ ;  /* 0x0010000008089890 */ /* 0x000fc8000fffe13f */
[----:B------:R-:W-:Y:S02]  /*0860*/  @!UP1 USHF.L.U32 UR9, UR8, 0xb, URZ ;  /* 0x0000000b08099899 */ /* 0x000fe4000800063f */
[----:B------:R-:W-:Y:S02]  /*0870*/  @!UP1 USHF.L.U32 UR8, UR8, 0x1, URZ ;  /* 0x0000000108089899 */ /* 0x000fe4000800063f */
[----:B-1----:R-:W-:Y:S02]  /*0880*/  @!UP1 ULEA UR7, UR10, UR7, 0x18 ;  /* 0x000000070a079291 */ /* 0x002fe4000f8ec03f */
[----:B------:R-:W-:-:S04]  /*0890*/  UISETP.NE.AND UP1, UPT, UR38, URZ, UPT ;  /* 0x0000003f2600728c */ /* 0x000fc8000bf25270 */
[----:B------:R-:W-:Y:S01]  /*08a0*/  USEL UR23, URZ, 0x1, UP1 ;  /* 0x000000013f177887 */ /* 0x000fe20008800000 */
[----:B------:R-:W1:Y:S05]  /*08b0*/  FENCE.VIEW.ASYNC.S ;  /* 0x00000000000073c6 */ /* 0x000e6a0000000000 */
[----:B-1----:R1:W1:Y:S01]  /*08c0*/  @!UP2 SYNCS.EXCH.64 URZ, [UR7+0xa88a0], UR8 ;  /* 0x0a88a008073fa5b2 */ /* 0x0022620008000100 */
[----:B------:R1:W1:Y:S01]  /*08d0*/  @!UP3 SYNCS.EXCH.64 URZ, [UR7+0xa88a8], UR8 ;  /* 0x0a88a808073fb5b2 */ /* 0x0002620008000100 */
[----:B------:R1:W1:Y:S01]  /*08e0*/  @!UP4 SYNCS.EXCH.64 URZ, [UR7+0xa88b0], UR8 ;  /* 0x0a88b008073fc5b2 */ /* 0x0002620008000100 */
[----:B------:R1:W1:Y:S01]  /*08f0*/  @!UP5 SYNCS.EXCH.64 URZ, [UR7+0xa88b8], UR8 ;  /* 0x0a88b808073fd5b2 */ /* 0x0002620008000100 */
[----:B------:R-:W-:Y:S01]  /*0900*/  NOP ;  /* 0x0000000000007918 */ /* 0x000fe20000000000 */
[----:B------:R-:W-:Y:S05]  /*0910*/  @P2 BRA `(.L_x_5) ;  /* 0x0000000000582947 */ /* 0x000fea0003800000 */
[----:B-1----:R-:W1:Y:S01]  /*0920*/  S2UR UR8, SR_CgaCtaId ;  /* 0x00000000000879c3 */ /* 0x002e620000008800 */
        /* <DEDUP_REMOVED lines=12> */
[----:B-1----:R1:W1:Y:S01]  /*09f0*/  SYNCS.EXCH.64 URZ, [UR7+0xa88d0], UR8 ;  /* 0x0a88d008073f75b2 */ /* 0x0022620008000100 */
        /* <DEDUP_REMOVED lines=8> */
.L_x_5:
[----:B------:R-:W-:Y:S01]  /*0a80*/  ISETP.NE.AND P0, PT, RZ, UR12, PT ;  /* 0x0000000cff007c0c */ /* 0x000fe2000bf05270 */
[----:B------:R-:W-:Y:S01]  /*0a90*/  IMAD.U32 R2, RZ, RZ, UR6 ;  /* 0x00000006ff027e24 */ /* 0x000fe2000f8e00ff */
[----:B------:R-:W-:Y:S01]  /*0aa0*/  NOP ;  /* 0x0000000000007918 */ /* 0x000fe20000000000 */
[----:B-1234-:R-:W-:Y:S03]  /*0ab0*/  BAR.SYNC.DEFER_BLOCKING 0x0 ;  /* 0x0000000000007b1d */ /* 0x01efe60000010000 */
[----:B------:R-:W-:-:S07]  /*0ac0*/  ISETP.EQ.AND P2, PT, R2, 0x1, P1 ;  /* 0x000000010200780c */ /* 0x000fce0000f42270 */
[----:B------:R-:W-:Y:S06]  /*0ad0*/  @!P0 BRA `(.L_x_6) ;  /* 0x000001a800f08947 */ /* 0x000fec0003800000 */
[----:B------:R-:W-:-:S06]  /*0ae0*/  UISETP.GT.U32.AND UP0, UPT, UR38, 0x3, UPT ;  /* 0x000000032600788c */ /* 0x000fcc000bf04070 */
[----:B------:R-:W-:-:S13]  /*0af0*/  PLOP3.LUT P0, PT, PT, PT, UP0, 0x80, 0x0 ;  /* 0x000000000000781c */ /* 0x000fda0003f0f008 */
[----:B------:R-:W-:Y:S05]  /*0b00*/  @P0 EXIT ;  /* 0x000000000000094d */ /* 0x000fea0003800000 */
.L_x_7:
[----:B------:R-:W-:-:S08]  /*0b10*/  NOP ;  /* 0x0000000000007918 */ /* 0x000fd00000000000 */
[----:B------:R-:W1:Y:S02]  /*0b20*/  USETMAXREG.TRY_ALLOC.CTAPOOL UP0, 0xf0 ;  /* 0x000000f0000079c8 */ /* 0x000e640008000600 */
[----:B-1----:R-:W-:-:S13]  /*0b30*/  PLOP3.LUT P0, PT, PT, PT, UP0, 0x80, 0x0 ;  /* 0x000000000000781c */ /* 0x002fda0003f0f008 */
[----:B------:R-:W-:Y:S05]  /*0b40*/  @!P0 BRA `(.L_x_7) ;  /* 0xfffffffc00f08947 */ /* 0x000fea000383ffff */
[----:B------:R-:W-:Y:S01]  /*0b50*/  UISETP.NE.AND UP0, UPT, UR12, 0x1, UPT ;  /* 0x000000010c00788c */ /* 0x000fe2000bf05270 */
[----:B------:R-:W1:Y:S01]  /*0b60*/  S2UR UR9, SR_CTAID.X ;  /* 0x00000000000979c3 */ /* 0x000e620000002500 */
[----:B------:R-:W-:Y:S01]  /*0b70*/  UMOV UR6, URZ ;  /* 0x0000003f00067c82 */ /* 0x000fe20008000000 */
[----:B------:R-:W-:-:S03]  /*0b80*/  UMOV UR22, URZ ;  /* 0x0000003f00167c82 */ /* 0x000fc60008000000 */
[----:B------:R-:W-:-:S13]  /*0b90*/  PLOP3.LUT P0, PT, PT, PT, UP0, 0x80, 0x0 ;  /* 0x000000000000781c */ /* 0x000fda0003f0f008 */
[----:B------:R-:W-:Y:S05]  /*0ba0*/  @!P0 BRA `(.L_x_8) ;  /* 0x0000000000388947 */ /* 0x000fea0003800000 */
[----:B------:R-:W-:Y:S01]  /*0bb0*/  UISETP.NE.AND UP0, UPT, UR12, 0x2, UPT ;  /* 0x000000020c00788c */ /* 0x000fe2000bf05270 */
[----:B------:R-:W-:-:S05]  /*0bc0*/  UMOV UR22, 0x2 ;  /* 0x0000000200167882 */ /* 0x000fca0000000000 */
[----:B------:R-:W-:-:S13]  /*0bd0*/  PLOP3.LUT P1, PT, PT, PT, UP0, 0x80, 0x0 ;  /* 0x000000000000781c */ /* 0x000fda0003f2f008 */
[----:B------:R-:W-:Y:S05]  /*0be0*/  @!P1 BRA `(.L_x_8) ;  /* 0x0000000000289947 */ /* 0x000fea0003800000 */
[----:B------:R-:W-:-:S06]  /*0bf0*/  UISETP.NE.AND UP0, UPT, UR12, 0x3, UPT ;  /* 0x000000030c00788c */ /* 0x000fcc000bf05270 */
[----:B------:R-:W-:-:S13]  /*0c00*/  PLOP3.LUT P1, PT, PT, PT, UP0, 0x80, 0x0 ;  /* 0x000000000000781c */ /* 0x000fda0003f2f008 */
[----:B------:R-:W-:Y:S05]  /*0c10*/  @!P1 BRA `(.L_x_9) ;  /* 0x0000000000149947 */ /* 0x000fea0003800000 */
[----:B------:R-:W-:-:S11]  /*0c20*/  UISETP.NE.AND UP0, UPT, UR12, 0x4, UPT ;  /* 0x000000040c00788c */ /* 0x000fd6000bf05270 */
[----:B------:R-:W-:Y:S01]  /*0c30*/  @!UP0 UMOV UR6, 0x1 ;  /* 0x0000000100068882 */ /* 0x000fe20000000000 */
[----:B------:R-:W-:Y:S01]  /*0c40*/  @UP0 UMOV UR22, URZ ;  /* 0x0000003f00160c82 */ /* 0x000fe20008000000 */
[----:B------:R-:W-:Y:S01]  /*0c50*/  @UP0 UMOV UR6, URZ ;  /* 0x0000003f00060c82 */ /* 0x000fe20008000000 */
[----:B------:R-:W-:Y:S05]  /*0c60*/  BRA `(.L_x_8) ;  /* 0x0000000000087947 */ /* 0x000fea0003800000 */
.L_x_9:
[----:B------:R-:W-:Y:S01]  /*0c70*/  UMOV UR6, 0x1 ;  /* 0x0000000100067882 */ /* 0x000fe20000000000 */
[----:B------:R-:W-:-:S05]  /*0c80*/  UMOV UR22, URZ ;  /* 0x0000003f00167c82 */ /* 0x000fca0008000000 */
.L_x_8:
[----:B------:R-:W-:Y:S05]  /*0c90*/  @!P0 BRA `(.L_x_10) ;  /* 0x00000000003c8947 */ /* 0x000fea0003800000 */
[----:B------:R-:W-:-:S06]  /*0ca0*/  UISETP.NE.AND UP0, UPT, UR12, 0x2, UPT ;  /* 0x000000020c00788c */ /* 0x000fcc000bf05270 */
[----:B------:R-:W-:-:S13]  /*0cb0*/  PLOP3.LUT P0, PT, PT, PT, UP0, 0x80, 0x0 ;  /* 0x000000000000781c */ /* 0x000fda0003f0f008 */
[----:B------:R-:W-:Y:S05]  /*0cc0*/  @!P0 BRA `(.L_x_11) ;  /* 0x0000000000288947 */ /* 0x000fea0003800000 */
[----:B------:R-:W-:-:S06]  /*0cd0*/  UISETP.NE.AND UP0, UPT, UR12, 0x3, UPT ;  /* 0x000000030c00788c */ /* 0x000fcc000bf05270 */
[----:B------:R-:W-:-:S13]  /*0ce0*/  PLOP3.LUT P0, PT, PT, PT, UP0, 0x80, 0x0 ;  /* 0x000000000000781c */ /* 0x000fda0003f0f008 */
[----:B------:R-:W-:Y:S05]  /*0cf0*/  @!P0 BRA `(.L_x_12) ;  /* 0x0000000000148947 */ /* 0x000fea0003800000 */
[----:B------:R-:W-:-:S06]  /*0d00*/  UISETP.NE.AND UP0, UPT, UR12, 0x4, UPT ;  /* 0x000000040c00788c */ /* 0x000fcc000bf05270 */
[----:B------:R-:W-:-:S13]  /*0d10*/  PLOP3.LUT P0, PT, PT, PT, UP0, 0x80, 0x0 ;  /* 0x000000000000781c */ /* 0x000fda0003f0f008 */
[----:B------:R-:W-:Y:S05]  /*0d20*/  @P0 BRA `(.L_x_13) ;  /* 0x00000000001c0947 */ /* 0x000fea0003800000 */
[----:B-1----:R-:W-:Y:S01]  /*0d30*/  ULEA UR9, UR9, 0x3, 0x1 ;  /* 0x0000000309097891 */ /* 0x002fe2000f8e083f */
[----:B------:R-:W-:Y:S11]  /*0d40*/  BRA `(.L_x_13) ;  /* 0x0000000000147947 */ /* 0x000ff60003800000 */
.L_x_12:
[----:B-1----:R-:W-:Y:S01]  /*0d50*/  ULEA UR9, UR9, 0x2, 0x1 ;  /* 0x0000000209097891 */ /* 0x002fe2000f8e083f */
[----:B------:R-:W-:Y:S11]  /*0d60*/  BRA `(.L_x_13) ;  /* 0x00000000000c7947 */ /* 0x000ff60003800000 */
.L_x_11:
[----:B-1----:R-:W-:Y:S01]  /*0d70*/  ULEA UR9, UR9, 0x1, 0x1 ;  /* 0x0000000109097891 */ /* 0x002fe2000f8e083f */
[----:B------:R-:W-:Y:S11]  /*0d80*/  BRA `(.L_x_13) ;  /* 0x0000000000047947 */ /* 0x000ff60003800000 */
.L_x_10:
[----:B-1----:R-:W-:-:S12]  /*0d90*/  USHF.L.U32 UR9, UR9, 0x1, URZ ;  /* 0x0000000109097899 */ /* 0x002fd8000800063f */
.L_x_13:
[----:B------:R-:W-:-:S04]  /*0da0*/  ULOP3.LUT UR7, UR5, 0x1, URZ, 0xfc, !UPT ;  /* 0x0000000105077892 */ /* 0x000fc8000f8efc3f */
[----:B------:R-:W-:-:S06]  /*0db0*/  UISETP.NE.AND UP0, UPT, UR7, 0x3, UPT ;  /* 0x000000030700788c */ /* 0x000fcc000bf05270 */
[----:B------:R-:W-:-:S13]  /*0dc0*/  PLOP3.LUT P0, PT, PT, PT, UP0, 0x80, 0x0 ;  /* 0x000000000000781c */ /* 0x000fda0003f0f008 */
[----:B------:R-:W-:Y:S05]  /*0dd0*/  @!P0 BRA `(.L_x_14) ;  /* 0x0000000000048947 */ /* 0x000fea0003800000 */
[----:B-1----:R-:W-:Y:S01]  /*0de0*/  BPT.TRAP 0x1 ;  /* 0x000000040000795c */ /* 0x002fe20000300000 */
.L_x_14:
[----:B------:R-:W2:Y:S01]  /*0df0*/  S2UR UR7, SR_CgaCtaId ;  /* 0x00000000000779c3 */ /* 0x000ea20000008800 */
[----:B------:R-:W-:Y:S01]  /*0e00*/  UMOV UR36, 0x400 ;  /* 0x0000040000247882 */ /* 0x000fe20000000000 */
[----:B------:R-:W-:-:S05]  /*0e10*/  IMAD.U32 R2, RZ, RZ, UR6 ;  /* 0x00000006ff027e24 */ /* 0x000fca000f8e00ff */
[----:B------:R-:W-:Y:S01]  /*0e20*/  SHF.L.U32 R2, R2, 0x1f, RZ ;  /* 0x0000001f02027819 */ /* 0x000fe200000006ff */
[----:B--2---:R-:W-:-:S04]  /*0e30*/  ULEA UR36, UR7, UR36, 0x18 ;  /* 0x0000002407247291 */ /* 0x004fc8000f8ec03f */
[----:B------:R-:W-:-:S09]  /*0e40*/  ULEA UR8, UR22, UR36, 0x3 ;  /* 0x0000002416087291 */ /* 0x000fd2000f8e183f */
[----:B------:R-:W2:Y:S02]  /*0e50*/  SYNCS.PHASECHK.TRANS64.TRYWAIT P1, [UR8+0xa8840], R2 ;  /* 0x0a884002ff0075a7 */ /* 0x000ea40008020148 */
[----:B--2---:R-:W-:Y:S05]  /*0e60*/  @!P1 BRA `(.L_x_15) ;  /* 0x0000020000689947 */ /* 0x004fea0003800000 */
.L_x_148:
[----:B------:R-:W-:Y:S05]  /*0e70*/  @!P0 BRA `(.L_x_16) ;  /* 0x0000000000048947 */ /* 0x000fea0003800000 */
[----:B-1----:R-:W-:Y:S01]  /*0e80*/  BPT.TRAP 0x1 ;  /* 0x000000040000795c */ /* 0x002fe20000300000 */
.L_x_16:
[----:B------:R-:W3:Y:S01]  /*0e90*/  SYNCS.PHASECHK.TRANS64.TRYWAIT P1, [UR8+0xa8848], R2 ;  /* 0x0a884802ff0075a7 */ /* 0x000ee20008020148 */
[----:B--2---:R-:W-:Y:S01]  /*0ea0*/  SHF.R.S32.HI R3, RZ, 0x1f, R0 ;  /* 0x0000001fff037819 */ /* 0x004fe20000011400 */
[----:B------:R-:W-:-:S03]  /*0eb0*/  UMOV UR21, 0x1 ;  /* 0x0000000100157882 */ /* 0x000fc60000000000 */
[----:B------:R-:W-:-:S04]  /*0ec0*/  LEA.HI R3, R3, R0, RZ, 0x7 ;  /* 0x0000000003037211 */ /* 0x000fc800078f38ff */
[----:B------:R-:W-:-:S05]  /*0ed0*/  LOP3.LUT R3, R3, 0xffffff80, RZ, 0xc0, !PT ;  /* 0xffffff8003037812 */ /* 0x000fca00078ec0ff */
[----:B------:R-:W-:Y:S01]  /*0ee0*/  IMAD.IADD R0, R0, 0x1, -R3 ;  /* 0x0000000100007824 */ /* 0x000fe200078e0a03 */
[----:B---3--:R-:W-:Y:S06]  /*0ef0*/  @!P1 BRA `(.L_x_17) ;  /* 0x00000200005c9947 */ /* 0x008fec0003800000 */
.L_x_149:
[----:B------:R-:W-:Y:S01]  /*0f00*/  ULDC UR6, c[0x0][0x288] ;  /* 0x0000a20000067ab9 */ /* 0x000fe20000000800 */
[----:B------:R3:W-:Y:S01]  /*0f10*/  STL [R1+0x500], RZ ;  /* 0x000500ff01007387 */ /* 0x0007e20000100800 */
[----:B------:R-:W-:Y:S02]  /*0f20*/  UISETP.GE.AND UP0, UPT, UR6, 0x1, UPT ;  /* 0x000000010600788c */ /* 0x000fe4000bf06270 */
[----:B-1----:R-:W-:Y:S01]  /*0f30*/  USHF.L.U32 UR42, UR9, 0x6, URZ ;  /* 0x00000006092a7899 */ /* 0x002fe2000800063f */
[----:B------:R3:W-:Y:S01]  /*0f40*/  STL [R1+0x504], RZ ;  /* 0x000504ff01007387 */ /* 0x0007e20000100800 */
[----:B------:R-:W-:Y:S01]  /*0f50*/  UMOV UR7, URZ ;  /* 0x0000003f00077c82 */ /* 0x000fe20008000000 */
[----:B------:R-:W-:Y:S01]  /*0f60*/  UMOV UR37, URZ ;  /* 0x0000003f00257c82 */ /* 0x000fe20008000000 */
[----:B------:R-:W-:Y:S01]  /*0f70*/  PLOP3.LUT P1, PT, PT, PT, UP0, 0x80, 0x0 ;  /* 0x000000000000781c */ /* 0x000fe20003f2f008 */
[----:B------:R3:W-:Y:S04]  /*0f80*/  STL [R1+0x508], RZ ;  /* 0x000508ff01007387 */ /* 0x0007e80000100800 */
        /* <DEDUP_REMOVED lines=252> */
[----:B------:R3:W-:Y:S01]  /*1f50*/  STL [R1+0x4fc], RZ ;  /* 0x0004fcff01007387 */ /* 0x0007e20000100800 */
[----:B------:R-:W-:Y:S05]  /*1f60*/  @!P1 BRA `(.L_x_18) ;  /* 0x0000015c004c9947 */ /* 0x000fea0003800000 */
[----:B------:R-:W-:Y:S01]  /*1f70*/  SHF.R.S32.HI R5, RZ, 0x1f, R0 ;  /* 0x0000001fff057819 */ /* 0x000fe20000011400 */
[----:B------:R-:W-:Y:S01]  /*1f80*/  ULOP3.LUT UR9, UR9, 0x1, URZ, 0xc0, !UPT ;  /* 0x0000000109097892 */ /* 0x000fe2000f8ec03f */
[----:B------:R1:W-:Y:S01]  /*1f90*/  STL [R1+0x500], RZ ;  /* 0x000500ff01007387 */ /* 0x0003e20000100800 */
[----:B------:R-:W-:Y:S01]  /*1fa0*/  UIADD3 UR7, UR6, 0x7f, URZ ;  /* 0x0000007f06077890 */ /* 0x000fe2000fffe03f */
[----:B--2---:R-:W-:Y:S01]  /*1fb0*/  LEA.HI R2, R5, R0, RZ, 0x2 ;  /* 0x0000000005027211 */ /* 0x004fe200078f10ff */
[----:B------:R-:W-:Y:S02]  /*1fc0*/  ULOP3.LUT UR20, UR4, 0x2, URZ, 0xfc, !UPT ;  /* 0x0000000204147892 */ /* 0x000fe4000f8efc3f */
[----:B------:R-:W-:Y:S01]  /*1fd0*/  IMAD.U32 R20, RZ, RZ, UR9 ;  /* 0x00000009ff147e24 */ /* 0x000fe2000f8e00ff */
[----:B------:R-:W-:Y:S01]  /*1fe0*/  LOP3.LUT R3, R2, 0x7ffffffc, RZ, 0xc0, !PT ;  /* 0x7ffffffc02037812 */ /* 0x000fe200078ec0ff */
[----:B------:R-:W-:Y:S01]  /*1ff0*/  USHF.R.S32.HI UR10, URZ, 0x1f, UR7 ;  /* 0x0000001f3f0a7899 */ /* 0x000fe20008011407 */
[----:B------:R-:W-:Y:S01]  /*2000*/  UMOV UR21, 0x1 ;  /* 0x0000000100157882 */ /* 0x000fe20000000000 */
[----:B------:R-:W-:-:S02]  /*2010*/  UMOV UR6, URZ ;  /* 0x0000003f00067c82 */ /* 0x000fc40008000000 */
[----:B------:R-:W-:Y:S01]  /*2020*/  IMAD.IADD R4, R0, 0x1, -R3 ;  /* 0x0000000100047824 */ /* 0x000fe200078e0a03 */
[--C-:B------:R-:W-:Y:S01]  /*2030*/  SHF.R.S32.HI R3, RZ, 0x2, R2.reuse ;  /* 0x00000002ff037819 */ /* 0x100fe20000011402 */
[----:B------:R-:W-:Y:S01]  /*2040*/  ULEA.HI UR10, UR10, UR7, URZ, 0x7 ;  /* 0x000000070a0a7291 */ /* 0x000fe2000f8f383f */
[----:B------:R-:W-:Y:S01]  /*2050*/  SHF.R.S32.HI R2, RZ, 0x1f, R2 ;  /* 0x0000001fff027819 */ /* 0x000fe20000011402 */
[----:B------:R-:W-:Y:S01]  /*2060*/  UMOV UR37, URZ ;  /* 0x0000003f00257c82 */ /* 0x000fe20008000000 */
[----:B------:R-:W-:Y:S01]  /*2070*/  LEA.HI R0, R5, R0, RZ, 0x5 ;  /* 0x0000000005007211 */ /* 0x000fe200078f28ff */
[----:B------:R-:W-:Y:S01]  /*2080*/  USHF.R.S32.HI UR13, URZ, 0x7, UR10 ;  /* 0x000000073f0d7899 */ /* 0x000fe2000801140a */
[----:B------:R-:W-:Y:S01]  /*2090*/  LEA.HI R2, R2, R3, RZ, 0x3 ;  /* 0x0000000302027211 */ /* 0x000fe200078f18ff */
[----:B------:R-:W-:Y:S01]  /*20a0*/  UMOV UR7, URZ ;  /* 0x0000003f00077c82 */ /* 0x000fe20008000000 */
[----:B------:R-:W-:Y:S01]  /*20b0*/  SHF.R.S32.HI R0, RZ, 0x5, R0 ;  /* 0x00000005ff007819 */ /* 0x000fe20000011400 */
[----:B------:R-:W-:Y:S01]  /*20c0*/  UMOV UR26, URZ ;  /* 0x0000003f001a7c82 */ /* 0x000fe20008000000 */
[----:B------:R-:W-:Y:S01]  /*20d0*/  LOP3.LUT R2, R2, 0xfffffff8, RZ, 0xc0, !PT ;  /* 0xfffffff802027812 */ /* 0x000fe200078ec0ff */
[----:B------:R-:W-:Y:S01]  /*20e0*/  UMOV UR25, URZ ;  /* 0x0000003f00197c82 */ /* 0x000fe20008000000 */
[----:B------:R-:W-:Y:S01]  /*20f0*/  SHF.L.U32 R6, R4, 0x1, RZ ;  /* 0x0000000104067819 */ /* 0x000fe200000006ff */
[----:B------:R-:W-:Y:S01]  /*2100*/  ULDC.64 UR30, c[0x0][0x208] ;  /* 0x00008200001e7ab9 */ /* 0x000fe20000000a00 */
[----:B------:R-:W-:Y:S01]  /*2110*/  ULDC UR10, c[0x0][0x28c] ;  /* 0x0000a300000a7ab9 */ /* 0x000fe20000000800 */
[----:B------:R-:W-:Y:S01]  /*2120*/  IMAD.IADD R2, R3, 0x1, -R2 ;  /* 0x0000000103027824 */ /* 0x000fe200078e0a02 */
[----:B------:R-:W-:Y:S01]  /*2130*/  ULDC UR11, c[0x0][0xa04] ;  /* 0x00028100000b7ab9 */ /* 0x000fe20000000800 */
[C---:B------:R-:W-:Y:S01]  /*2140*/  IMAD R3, R0.reuse, 0x800, R6 ;  /* 0x0000080000037824 */ /* 0x040fe200078e0206 */
[----:B------:R1:W-:Y:S01]  /*2150*/  STL [R1+0x704], R6 ;  /* 0x0007040601007387 */ /* 0x0003e20000100800 */
[C---:B------:R-:W-:Y:S01]  /*2160*/  IMAD R5, R0.reuse, 0x10, R2 ;  /* 0x0000001000057824 */ /* 0x040fe200078e0202 */
[----:B------:R-:W-:Y:S01]  /*2170*/  ULDC UR12, c[0x0][0xa00] ;  /* 0x00028000000c7ab9 */ /* 0x000fe20000000800 */
[----:B------:R-:W-:-:S02]  /*2180*/  IMAD R4, R0, 0x800, R3 ;  /* 0x0000080000047824 */ /* 0x000fc400078e0203 */
[----:B------:R-:W-:-:S03]  /*2190*/  IMAD R3, R2, 0x8, R3 ;  /* 0x0000000802037824 */ /* 0x000fc600078e0203 */
[----:B------:R-:W-:Y:S02]  /*21a0*/  LEA R2, R2, R4, 0x5 ;  /* 0x0000000402027211 */ /* 0x000fe400078e28ff */
[----:B------:R-:W-:-:S03]  /*21b0*/  LEA R0, R3, UR36, 0x1 ;  /* 0x0000002403007c11 */ /* 0x000fc6000f8e08ff */
[----:B------:R1:W-:Y:S02]  /*21c0*/  STL [R1+0x708], R2 ;  /* 0x0007080201007387 */ /* 0x0003e40000100800 */
[----:B------:R-:W-:Y:S02]  /*21d0*/  IMAD R20, R20, 0x4000, R0 ;  /* 0x0000400014147824 */ /* 0x000fe400078e0200 */
[----:B------:R-:W-:-:S05]  /*21e0*/  VIADD R0, R5, UR42 ;  /* 0x0000002a05007c36 */ /* 0x000fca0008000000 */
[----:B------:R1:W-:Y:S02]  /*21f0*/  STL [R1+0x700], R0 ;  /* 0x0007000001007387 */ /* 0x0003e40000100800 */
.L_x_40:
[----:B-123--:R-:W-:Y:S05]  /*2200*/  @!P0 BRA `(.L_x_19) ;  /* 0x0000000000048947 */ /* 0x00efea0003800000 */
[----:B------:R-:W-:Y:S01]  /*2210*/  BPT.TRAP 0x1 ;  /* 0x000000040000795c */ /* 0x000fe20000300000 */
.L_x_19:
[----:B------:R-:W-:Y:S01]  /*2220*/  ULEA UR14, UR26, UR36, 0x3 ;  /* 0x000000241a0e7291 */ /* 0x000fe2000f8e183f */
[----:B-1----:R-:W-:-:S05]  /*2230*/  IMAD.U32 R0, RZ, RZ, UR25 ;  /* 0x00000019ff007e24 */ /* 0x002fca000f8e00ff */
[----:B------:R-:W-:-:S04]  /*2240*/  SHF.L.U32 R0, R0, 0x1f, RZ ;  /* 0x0000001f00007819 */ /* 0x000fc800000006ff */
[----:B------:R-:W1:Y:S02]  /*2250*/  SYNCS.PHASECHK.TRANS64.TRYWAIT P1, [UR14+0xa8800], R0 ;  /* 0x0a880000ff0075a7 */ /* 0x000e64000802014e */
[----:B-1----:R-:W-:Y:S05]  /*2260*/  @!P1 BRA `(.L_x_20) ;  /* 0x000001ec00989947 */ /* 0x002fea0003800000 */
.L_x_150:
[----:B------:R-:W-:Y:S01]  /*2270*/  UIADD3 UR14, UR36, 0x28000, URZ ;  /* 0x00028000240e7890 */ /* 0x000fe2000fffe03f */
[----:B------:R-:W-:Y:S01]  /*2280*/  WARPGROUP.ARRIVE ;  /* 0x00000000000079c5 */ /* 0x000fe20000000000 */
[----:B------:R-:W-:Y:S02]  /*2290*/  USHF.R.U32.HI UR28, URZ, 0x4, UR36 ;  /* 0x000000043f1c7899 */ /* 0x000fe40008011624 */
[----:B------:R-:W-:Y:S02]  /*22a0*/  USHF.R.U32.HI UR14, URZ, 0x4, UR14 ;  /* 0x000000043f0e7899 */ /* 0x000fe4000801160e */
[----:B------:R-:W-:Y:S02]  /*22b0*/  ULOP3.LUT UR28, UR28, 0x3fff, URZ, 0xc0, !UPT ;  /* 0x00003fff1c1c7892 */ /* 0x000fe4000f8ec03f */
[----:B------:R-:W-:Y:S02]  /*22c0*/  ULOP3.LUT UR14, UR14, 0x3fff, URZ, 0xc0, !UPT ;  /* 0x00003fff0e0e7892 */ /* 0x000fe4000f8ec03f */
[----:B------:R-:W-:-:S02]  /*22d0*/  USHF.L.U32 UR27, UR22, 0xb, URZ ;  /* 0x0000000b161b7899 */ /* 0x000fc4000800063f */
[----:B------:R-:W-:Y:S02]  /*22e0*/  ULOP3.LUT UR15, UR28, 0x10000, URZ, 0xfc, !UPT ;  /* 0x000100001c0f7892 */ /* 0x000fe4000f8efc3f */
[----:B------:R-:W-:Y:S02]  /*22f0*/  ULOP3.LUT UR29, UR14, 0x10000, URZ, 0xfc, !UPT ;  /* 0x000100000e1d7892 */ /* 0x000fe4000f8efc3f */
[----:B------:R-:W-:Y:S02]  /*2300*/  UIADD3 UR15, UR27, UR15, URZ ;  /* 0x0000000f1b0f7290 */ /* 0x000fe4000fffe03f */
[----:B------:R-:W-:Y:S01]  /*2310*/  ULEA UR24, UR26, UR29, 0xc ;  /* 0x0000001d1a187291 */ /* 0x000fe2000f8e603f */
[----:B------:R-:W-:Y:S01]  /*2320*/  UMOV UR17, 0x40000040 ;  /* 0x4000004000117882 */ /* 0x000fe20000000000 */
[----:B------:R-:W-:-:S03]  /*2330*/  UMOV UR19, 0x40000040 ;  /* 0x4000004000137882 */ /* 0x000fc60000000000 */
[----:B------:R-:W-:Y:S02]  /*2340*/  UMOV UR16, UR15 ;  /* 0x0000000f00107c82 */ /* 0x000fe40008000000 */
[----:B------:R-:W-:Y:S02]  /*2350*/  UMOV UR18, UR24 ;  /* 0x0000001800127c82 */ /* 0x000fe40008000000 */
[----:B------:R-:W-:Y:S01]  /*2360*/  HGMMA.64x128x16.F32 R88, gdesc[UR16], RZ, !UPT, gsb0 ;  /* 0x01e00000105879f0 */ /* 0x000fe2000c0008ff */
[----:B------:R-:W-:Y:S02]  /*2370*/  UIADD3 UR16, UR15, 0x2, URZ ;  /* 0x000000020f107890 */ /* 0x000fe4000fffe03f */
[----:B------:R-:W-:Y:S01]  /*2380*/  UIADD3 UR18, UR24, 0x2, URZ ;  /* 0x0000000218127890 */ /* 0x000fe2000fffe03f */
[----:B------:R-:W-:Y:S01]  /*2390*/  UMOV UR17, 0x40000040 ;  /* 0x4000004000117882 */ /* 0x000fe20000000000 */
[----:B------:R-:W-:Y:S01]  /*23a0*/  UMOV UR19, 0x40000040 ;  /* 0x4000004000137882 */ /* 0x000fe20000000000 */
[----:B------:R-:W-:-:S02]  /*23b0*/  WARPGROUP.DEPBAR.LE gsb0, 0x0 ;  /* 0x00008000000079c5 */ /* 0x000fc40000010000 */
[----:B------:R-:W-:-:S06]  /*23c0*/  WARPGROUP.ARRIVE ;  /* 0x00000000000079c5 */ /* 0x000fcc0000000000 */
[----:B------:R-:W-:Y:S01]  /*23d0*/  HGMMA.64x128x16.F32 R88, gdesc[UR16], R88, gsb0 ;  /* 0x01e00000105879f0 */ /* 0x000fe20008000858 */
[----:B------:R-:W-:Y:S02]  /*23e0*/  UIADD3 UR16, UR15, 0x4, URZ ;  /* 0x000000040f107890 */ /* 0x000fe4000fffe03f */
[----:B------:R-:W-:Y:S01]  /*23f0*/  UIADD3 UR18, UR24, 0x4, URZ ;  /* 0x0000000418127890 */ /* 0x000fe2000fffe03f */
[----:B------:R-:W-:Y:S01]  /*2400*/  UMOV UR17, 0x40000040 ;  /* 0x4000004000117882 */ /* 0x000fe20000000000 */
[----:B------:R-:W-:Y:S01]  /*2410*/  UMOV UR19, 0x40000040 ;  /* 0x4000004000137882 */ /* 0x000fe20000000000 */
[----:B------:R-:W-:Y:S02]  /*2420*/  WARPGROUP.DEPBAR.LE gsb0, 0x0 ;  /* 0x00008000000079c5 */ /* 0x000fe40000010000 */
        /* <DEDUP_REMOVED lines=90> */
[----:B------:R-:W-:-:S04]  /*29d0*/  UIADD3 UR24, UR26, 0x1, URZ ;  /* 0x000000011a187890 */ /* 0x000fc8000fffe03f */
[----:B------:R-:W-:-:S04]  /*29e0*/  UISETP.NE.AND UP0, UPT, UR24, 0x4, UPT ;  /* 0x000000041800788c */ /* 0x000fc8000bf05270 */
[----:B------:R-:W-:Y:S01]  /*29f0*/  USEL UR24, UR24, URZ, UP0 ;  /* 0x0000003f18187287 */ /* 0x000fe20008000000 */
[----:B------:R-:W-:Y:S02]  /*2a00*/  WARPGROUP.DEPBAR.LE gsb0, 0x0 ;  /* 0x00008000000079c5 */ /* 0x000fe40000010000 */
[----:B------:R-:W-:-:S06]  /*2a10*/  WARPGROUP.ARRIVE ;  /* 0x00000000000079c5 */ /* 0x000fcc0000000000 */
[----:B------:R-:W-:Y:S01]  /*2a20*/  HGMMA.64x128x16.F32 R88, gdesc[UR16], R88, gsb0 ;  /* 0x01e00000105879f0 */ /* 0x000fe20008000858 */
[----:B------:R-:W-:-:S04]  /*2a30*/  USEL UR16, URZ, 0x1, UP0 ;  /* 0x000000013f107887 */ /* 0x000fc80008000000 */
[----:B------:R-:W-:Y:S01]  /*2a40*/  ULOP3.LUT UR25, UR25, UR16, URZ, 0x3c, !UPT ;  /* 0x0000001019197292 */ /* 0x000fe2000f8e3c3f */
[----:B------:R-:W-:Y:S02]  /*2a50*/  WARPGROUP.DEPBAR.LE gsb0, 0x0 ;  /* 0x00008000000079c5 */ /* 0x000fe40000010000 */
[----:B------:R-:W-:Y:S09]  /*2a60*/  @!P0 BRA `(.L_x_21) ;  /* 0x0000000000048947 */ /* 0x000ff20003800000 */
[----:B------:R-:W-:Y:S01]  /*2a70*/  BPT.TRAP 0x1 ;  /* 0x000000040000795c */ /* 0x000fe20000300000 */
.L_x_21:
[----:B------:R-:W-:Y:S01]  /*2a80*/  ULEA UR16, UR24, UR36, 0x3 ;  /* 0x0000002418107291 */ /* 0x000fe2000f8e183f */
[----:B-1----:R-:W-:-:S05]  /*2a90*/  IMAD.U32 R0, RZ, RZ, UR25 ;  /* 0x00000019ff007e24 */ /* 0x002fca000f8e00ff */
[----:B------:R-:W-:-:S04]  /*2aa0*/  SHF.L.U32 R0, R0, 0x1f, RZ ;  /* 0x0000001f00007819 */ /* 0x000fc800000006ff */
[----:B------:R-:W1:Y:S02]  /*2ab0*/  SYNCS.PHASECHK.TRANS64.TRYWAIT P1, [UR16+0xa8800], R0 ;  /* 0x0a880000ff0075a7 */ /* 0x000e640008020150 */
[----:B-1----:R-:W-:Y:S05]  /*2ac0*/  @!P1 BRA `(.L_x_22) ;  /* 0x000001e400989947 */ /* 0x002fea0003800000 */
.L_x_151:
[----:B------:R-:W-:Y:S01]  /*2ad0*/  ULEA UR32, UR24, UR29, 0xc ;  /* 0x0000001d18207291 */ /* 0x000fe2000f8e603f */
[----:B------:R-:W2:Y:S01]  /*2ae0*/  LDL R14, [R1+0x704] ;  /* 0x00070400010e7983 */ /* 0x000ea20000100800 */
[----:B------:R-:W-:Y:S01]  /*2af0*/  UIADD3 UR16, UR15, 0x800, URZ ;  /* 0x000008000f107890 */ /* 0x000fe2000fffe03f */
[----:B------:R-:W-:Y:S01]  /*2b00*/  WARPGROUP.ARRIVE ;  /* 0x00000000000079c5 */ /* 0x000fe20000000000 */
[----:B------:R-:W-:Y:S01]  /*2b10*/  UMOV UR19, 0x40000040 ;  /* 0x4000004000137882 */ /* 0x000fe20000000000 */
[----:B------:R-:W-:Y:S01]  /*2b20*/  UMOV UR17, 0x40000040 ;  /* 0x4000004000117882 */ /* 0x000fe20000000000 */
[----:B------:R-:W4:Y:S01]  /*2b30*/  MUFU.RCP64H R3, 2.3591403961181640625 ;  /* 0x4002df8500037908 */ /* 0x000f220000001800 */
[----:B------:R-:W-:Y:S01]  /*2b40*/  UMOV UR18, UR32 ;  /* 0x0000002000127c82 */ /* 0x000fe20008000000 */
[----:B------:R-:W-:Y:S01]  /*2b50*/  MOV R6, 0x458a2bb4 ;  /* 0x458a2bb400067802 */ /* 0x000fe20000000f00 */
[----:B------:R-:W-:Y:S01]  /*2b60*/  IMAD.MOV.U32 R7, RZ, RZ, 0x4002df85 ;  /* 0x4002df85ff077424 */ /* 0x000fe200078e00ff */
[----:B------:R-:W-:Y:S01]  /*2b70*/  UMOV UR34, 0x2c515da4 ;  /* 0x2c515da400227882 */ /* 0x000fe20000000000 */
[----:B------:R-:W-:Y:S01]  /*2b80*/  HGMMA.64x128x16.F32 R24, gdesc[UR16], RZ, !UPT, gsb0 ;  /* 0x01e00000101879f0 */ /* 0x000fe2000c0008ff */
[----:B------:R-:W-:Y:S01]  /*2b90*/  UIADD3 UR16, UR15, 0x802, URZ ;  /* 0x000008020f107890 */ /* 0x000fe2000fffe03f */
[----:B-1----:R-:W-:Y:S01]  /*2ba0*/  IMAD.MOV.U32 R2, RZ, RZ, RZ ;  /* 0x000000ffff027224 */ /* 0x002fe200078e00ff */
[----:B------:R-:W-:Y:S01]  /*2bb0*/  UIADD3 UR18, UR32, 0x2, URZ ;  /* 0x0000000220127890 */ /* 0x000fe2000fffe03f */
[----:B------:R-:W-:Y:S01]  /*2bc0*/  IMAD.MOV.U32 R8, RZ, RZ, -0x748574fc ;  /* 0x8b7a8b04ff087424 */ /* 0x000fe200078e00ff */
[----:B------:R-:W-:Y:S01]  /*2bd0*/  UMOV UR17, 0x40000040 ;  /* 0x4000004000117882 */ /* 0x000fe20000000000 */
[----:B------:R-:W-:Y:S01]  /*2be0*/  UMOV UR19, 0x40000040 ;  /* 0x4000004000137882 */ /* 0x000fe20000000000 */
[----:B------:R-:W-:Y:S01]  /*2bf0*/  UMOV UR35, 0x3fd6fc2a ;  /* 0x3fd6fc2a00237882 */ /* 0x000fe20000000000 */
[----:B------:R-:W-:Y:S01]  /*2c00*/  IMAD.MOV.U32 R9, RZ, RZ, 0x3ed0ee25 ;  /* 0x3ed0ee25ff097424 */ /* 0x000fe200078e00ff */
[----:B------:R-:W-:Y:S01]  /*2c10*/  STL.128 [R1], RZ ;  /* 0x000000ff01007387 */ /* 0x000fe20000100c00 */
[----:B------:R-:W-:Y:S01]  /*2c20*/  IMAD.U32 R0, RZ, RZ, UR26 ;  /* 0x0000001aff007e24 */ /* 0x000fe2000f8e00ff */
[----:B------:R-:W-:Y:S01]  /*2c30*/  UIADD3 UR29, UR36, 0xa88a0, URZ ;  /* 0x000a88a0241d7890 */ /* 0x000fe2000fffe03f */
[----:B----4-:R-:W-:Y:S01]  /*2c40*/  DFMA R6, R2, -R6, 1 ;  /* 0x3ff000000206742b */ /* 0x010fe20000000806 */
[----:B------:R-:W-:Y:S04]  /*2c50*/  STL.128 [R1+0x10], RZ ;  /* 0x000010ff01007387 */ /* 0x000fe80000100c00 */
[----:B------:R-:W-:Y:S03]  /*2c60*/  STL.128 [R1+0x20], RZ ;  /* 0x000020ff01007387 */ /* 0x000fe60000100c00 */
[----:B------:R-:W-:Y:S01]  /*2c70*/  DFMA R6, R6, R6, R6 ;  /* 0x000000060606722b */ /* 0x000fe20000000006 */
[----:B------:R-:W-:Y:S04]  /*2c80*/  STL.128 [R1+0x40], RZ ;  /* 0x000040ff01007387 */ /* 0x000fe80000100c00 */
[----:B------:R-:W-:Y:S03]  /*2c90*/  STL.128 [R1+0x30], RZ ;  /* 0x000030ff01007387 */ /* 0x000fe60000100c00 */
[----:B------:R-:W-:Y:S01]  /*2ca0*/  DFMA R6, R2, R6, R2 ;  /* 0x000000060206722b */ /* 0x000fe20000000002 */
[----:B------:R-:W-:Y:S04]  /*2cb0*/  STL.128 [R1+0x50], RZ ;  /* 0x000050ff01007387 */ /* 0x000fe80000100c00 */
[----:B------:R-:W-:Y:S03]  /*2cc0*/  STL.128 [R1+0x60], RZ ;  /* 0x000060ff01007387 */ /* 0x000fe60000100c00 */
[C---:B------:R-:W-:Y:S01]  /*2cd0*/  DMUL R4, R6.reuse, UR34 ;  /* 0x0000002206047c28 */ /* 0x040fe20008000000 */
[----:B------:R-:W-:Y:S04]  /*2ce0*/  STL.128 [R1+0x70], RZ ;  /* 0x000070ff01007387 */ /* 0x000fe80000100c00 */
[----:B------:R-:W-:Y:S03]  /*2cf0*/  STL.128 [R1+0x80], RZ ;  /* 0x000080ff01007387 */ /* 0x000fe60000100c00 */
[----:B------:R-:W-:Y:S01]  /*2d00*/  DFMA R4, R6, UR34, R4 ;  /* 0x0000002206047c2b */ /* 0x000fe20008000004 */
[----:B------:R-:W-:Y:S04]  /*2d10*/  STL.128 [R1+0xa0], RZ ;  /* 0x0000a0ff01007387 */ /* 0x000fe80000100c00 */
[----:B------:R-:W-:Y:S03]  /*2d20*/  STL.128 [R1+0x90], RZ ;  /* 0x000090ff01007387 */ /* 0x000fe60000100c00 */
[----:B------:R-:W-:Y:S01]  /*2d30*/  DMUL R2, R4, R4 ;  /* 0x0000000404027228 */ /* 0x000fe20000000000 */
[----:B------:R-:W-:Y:S04]  /*2d40*/  STL.128 [R1+0xb0], RZ ;  /* 0x0000b0ff01007387 */ /* 0x000fe80000100c00 */
[----:B------:R-:W-:Y:S04]  /*2d50*/  STL.128 [R1+0xc0], RZ ;  /* 0x0000c0ff01007387 */ /* 0x000fe80000100c00 */
[----:B------:R-:W-:Y:S04]  /*2d60*/  STL.128 [R1+0xe0], RZ ;  /* 0x0000e0ff01007387 */ /* 0x000fe80000100c00 */
[----:B------:R-:W-:Y:S04]  /*2d70*/  STL.128 [R1+0xd0], RZ ;  /* 0x0000d0ff01007387 */ /* 0x000fe80000100c00 */
[----:B------:R-:W-:Y:S01]  /*2d80*/  STL.128 [R1+0xf0], RZ ;  /* 0x0000f0ff01007387 */ /* 0x000fe20000100c00 */
        /* <DEDUP_REMOVED lines=14> */
[----:B--2---:R-:W-:Y:S01]  /*2e70*/  IMAD R0, R0, 0x80, R14 ;  /* 0x0000008000007824 */ /* 0x004fe200078e020e */
        /* <DEDUP_REMOVED lines=52> */
[----:B------:R-:W-:Y:S01]  /*31c0*/  UMOV UR16, 0x3ae80f1e ;  /* 0x3ae80f1e00107882 */ /* 0x000fe20000000000 */
[----:B------:R-:W-:Y:S01]  /*31d0*/  UMOV UR17, 0x3eb1380b ;  /* 0x3eb1380b00117882 */ /* 0x000fe20000000000 */
[----:B------:R-:W-:-:S09]  /*31e0*/  UIADD3 UR18, UR32, 0x806, URZ ;  /* 0x0000080620127890 */ /* 0x000fd2000fffe03f */
[----:B------:R-:W-:Y:S01]  /*31f0*/  DFMA R8, R2, UR16, R8 ;  /* 0x0000001002087c2b */ /* 0x000fe20008000008 */
[----:B------:R-:W-:Y:S01]  /*3200*/  UMOV UR16, 0x9f02676f ;  /* 0x9f02676f00107882 */ /* 0x000fe20000000000 */
[----:B------:R-:W-:Y:S01]  /*3210*/  UMOV UR17, 0x3ef3b266 ;  /* 0x3ef3b26600117882 */ /* 0x000fe20000000000 */
[----:B------:R-:W-:-:S05]  /*3220*/  UMOV UR19, 0x40000040 ;  /* 0x4000004000137882 */ /* 0x000fca0000000000 */
[----:B------:R-:W-:Y:S01]  /*3230*/  DFMA R8, R2, R8, UR16 ;  /* 0x0000001002087e2b */ /* 0x000fe20008000008 */
[----:B------:R-:W-:Y:S01]  /*3240*/  UMOV UR16, 0xa9ab0956 ;  /* 0xa9ab095600107882 */ /* 0x000fe20000000000 */
[----:B------:R-:W-:-:S06]  /*3250*/  UMOV UR17, 0x3f1745cb ;  /* 0x3f1745cb00117882 */ /* 0x000fcc0000000000 */
        /* <DEDUP_REMOVED lines=8> */
[----:B------:R-:W-:Y:S01]  /*32e0*/  UMOV UR17, 0x3f899999 ;  /* 0x3f89999900117882 */ /* 0x000fe20000000000 */
[----:B------:R-:W-:-:S05]  /*32f0*/  DADD R8, -R4, UR34 ;  /* 0x0000002204087e29 */ /* 0x000fca0008000100 */
[----:B------:R-:W-:Y:S01]  /*3300*/  DFMA R10, R2, R10, UR16 ;  /* 0x00000010020a7e2b */ /* 0x000fe2000800000a */
[----:B------:R-:W-:Y:S01]  /*3310*/  UMOV UR16, 0x55555554 ;  /* 0x5555555400107882 */ /* 0x000fe20000000000 */
[----:B------:R-:W-:Y:S01]  /*3320*/  UMOV UR17, 0x3fb55555 ;  /* 0x3fb5555500117882 */ /* 0x000fe20000000000 */
[----:B------:R-:W-:-:S05]  /*3330*/  DADD R8, R8, R8 ;  /* 0x0000000008087229 */ /* 0x000fca0000000008 */
[----:B------:R-:W-:Y:S01]  /*3340*/  DFMA R10, R2, R10, UR16 ;  /* 0x00000010020a7e2b */ /* 0x000fe2000800000a */
[----:B------:R-:W-:Y:S01]  /*3350*/  UIADD3 UR16, UR15, 0xc06, URZ ;  /* 0x00000c060f107890 */ /* 0x000fe2000fffe03f */
[----:B------:R-:W-:Y:S01]  /*3360*/  UMOV UR17, 0x40000040 ;  /* 0x4000004000117882 */ /* 0x000fe20000000000 */
[----:B------:R-:W-:-:S08]  /*3370*/  DFMA R8, -R4, UR34, R8 ;  /* 0x0000002204087c2b */ /* 0x000fd00008000108 */
[----:B------:R-:W-:Y:S01]  /*3380*/  DMUL R12, R6, R8 ;  /* 0x00000008060c7228 */ /* 0x000fe20000000000 */
[----:B------:R-:W-:Y:S01]  /*3390*/  IMAD.MOV.U32 R6, RZ, RZ, -0x105c611 ;  /* 0xfefa39efff067424 */ /* 0x000fe200078e00ff */
[----:B------:R-:W-:Y:S01]  /*33a0*/  MOV R7, 0x3fe62e42 ;  /* 0x3fe62e4200077802 */ /* 0x000fe20000000f00 */
[----:B------:R-:W-:-:S05]  /*33b0*/  DMUL R8, R2, R10 ;  /* 0x0000000a02087228 */ /* 0x000fca0000000000 */
[----:B------:R-:W-:-:S03]  /*33c0*/  DFMA R2, R6, 1, R4 ;  /* 0x3ff000000602782b */ /* 0x000fc60000000004 */
[----:B------:R-:W-:-:S05]  /*33d0*/  DFMA R8, R4, R8, R12 ;  /* 0x000000080408722b */ /* 0x000fca000000000c */
[----:B------:R-:W-:-:S08]  /*33e0*/  DFMA R6, R6, -1, R2 ;  /* 0xbff000000606782b */ /* 0x000fd00000000002 */
[----:B------:R-:W-:Y:S01]  /*33f0*/  DADD R4, -R4, R6 ;  /* 0x0000000004047229 */ /* 0x000fe20000000106 */
[----:B------:R-:W-:Y:S02]  /*3400*/  IMAD.MOV.U32 R6, RZ, RZ, 0x3b39803f ;  /* 0x3b39803fff067424 */ /* 0x000fe400078e00ff */
[----:B------:R-:W-:-:S05]  /*3410*/  IMAD.MOV.U32 R7, RZ, RZ, 0x3c7abc9e ;  /* 0x3c7abc9eff077424 */ /* 0x000fca00078e00ff */
[----:B------:R-:W-:-:S08]  /*3420*/  DADD R4, R8, -R4 ;  /* 0x0000000008047229 */ /* 0x000fd00000000804 */
[----:B------:R-:W-:-:S08]  /*3430*/  DFMA R4, R6, 1, R4 ;  /* 0x3ff000000604782b */ /* 0x000fd00000000004 */
[----:B------:R-:W-:Y:S01]  /*3440*/  DADD R4, R2, R4 ;  /* 0x0000000002047229 */ /* 0x000fe20000000004 */
[----:B------:R-:W-:Y:S01]  /*3450*/  LEA R2, R0, UR36, 0x2 ;  /* 0x0000002400027c11 */ /* 0x000fe2000f8e10ff */
[----:B------:R-:W-:Y:S02]  /*3460*/  WARPGROUP.DEPBAR.LE gsb0, 0x0 ;  /* 0x00008000000079c5 */ /* 0x000fe40000010000 */
[----:B------:R-:W-:-:S06]  /*3470*/  WARPGROUP.ARRIVE ;  /* 0x00000000000079c5 */ /* 0x000fcc0000000000 */
[----:B------:R-:W-:Y:S01]  /*3480*/  HGMMA.64x128x16.F32 R24, gdesc[UR16], R24, gsb0 ;  /* 0x01e00000101879f0 */ /* 0x000fe20008000818 */
[----:B------:R-:W-:Y:S01]  /*3490*/  UMOV UR16, 0xffda0d24 ;  /* 0xffda0d2400107882 */ /* 0x000fe20000000000 */
[----:B------:R-:W-:Y:S01]  /*34a0*/  UMOV UR17, 0x3c7777d0 ;  /* 0x3c7777d000117882 */ /* 0x000fe20000000000 */
[----:B------:R-:W-:-:S09]  /*34b0*/  UIADD3 UR18, UR32, 0xc00, URZ ;  /* 0x00000c0020127890 */ /* 0x000fd2000fffe03f */
[----:B------:R-:W-:Y:S01]  /*34c0*/  DMUL R8, R4, UR16 ;  /* 0x0000001004087c28 */ /* 0x000fe20008000000 */
[----:B------:R-:W-:Y:S01]  /*34d0*/  UMOV UR16, 0x652b82fe ;  /* 0x652b82fe00107882 */ /* 0x000fe20000000000 */
[----:B------:R-:W-:Y:S01]  /*34e0*/  UMOV UR17, 0x3ff71547 ;  /* 0x3ff7154700117882 */ /* 0x000fe20000000000 */
[----:B------:R-:W-:-:S05]  /*34f0*/  UMOV UR19, 0x40000040 ;  /* 0x4000004000137882 */ /* 0x000fca0000000000 */
[----:B------:R-:W-:Y:S01]  /*3500*/  DFMA R4, R4, UR16, R8 ;  /* 0x0000001004047c2b */ /* 0x000fe20008000008 */
[----:B------:R-:W-:Y:S01]  /*3510*/  UIADD3 UR16, UR15, 0xe00, URZ ;  /* 0x00000e000f107890 */ /* 0x000fe2000fffe03f */
[----:B------:R-:W-:-:S04]  /*3520*/  UMOV UR17, 0x40000040 ;  /* 0x4000004000117882 */ /* 0x000fc80000000000 */
[----:B------:R-:W1:Y:S01]  /*3530*/  F2F.F32.F64 R0, R4 ;  /* 0x0000000400007310 */ /* 0x000e620000301000 */
[----:B------:R-:W-:Y:S02]  /*3540*/  WARPGROUP.DEPBAR.LE gsb0, 0x0 ;  /* 0x00008000000079c5 */ /* 0x000fe40000010000 */
[----:B------:R-:W1:Y:S04]  /*3550*/  LDS.64 R6, [R2+0xa8000] ;  /* 0x0a80000002067984 */ /* 0x000e680000000a00 */
[----:B------:R-:W2:Y:S04]  /*3560*/  LDS.64 R8, [R2+0xa8020] ;  /* 0x0a80200002087984 */ /* 0x000ea80000000a00 */
[----:B------:R-:W4:Y:S04]  /*3570*/  LDS.64 R10, [R2+0xa8040] ;  /* 0x0a804000020a7984 */ /* 0x000f280000000a00 */
[----:B------:R-:W-:Y:S01]  /*3580*/  LDS.64 R14, [R2+0xa8080] ;  /* 0x0a808000020e7984 */ /* 0x000fe20000000a00 */
[C---:B-1----:R-:W-:Y:S01]  /*3590*/  FMUL R5, R0.reuse, R7 ;  /* 0x0000000700057220 */ /* 0x042fe20000400000 */
[----:B------:R-:W-:-:S04]  /*35a0*/  FMUL R4, R0, R6 ;  /* 0x0000000600047220 */ /* 0x000fc80000400000 */
[----:B------:R-:W-:Y:S01]  /*35b0*/  IMAD.MOV.U32 R6, RZ, RZ, R4 ;  /* 0x000000ffff067224 */ /* 0x000fe200078e0004 */
[----:B------:R-:W-:-:S05]  /*35c0*/  MOV R7, R5 ;  /* 0x0000000500077202 */ /* 0x000fca0000000f00 */
[----:B------:R2:W-:Y:S02]  /*35d0*/  STL.128 [R1], R4 ;  /* 0x0000000401007387 */ /* 0x0005e40000100c00 */
[C---:B--2---:R-:W-:Y:S01]  /*35e0*/  FMUL R4, R0.reuse, R8 ;  /* 0x0000000800047220 */ /* 0x044fe20000400000 */
[----:B------:R-:W-:Y:S02]  /*35f0*/  FMUL R5, R0, R9 ;  /* 0x0000000900057220 */ /* 0x000fe40000400000 */
[----:B------:R-:W1:Y:S01]  /*3600*/  LDS.64 R8, [R2+0xa8060] ;  /* 0x0a80600002087984 */ /* 0x000e620000000a00 */
[----:B------:R-:W-:Y:S01]  /*3610*/  WARPGROUP.ARRIVE ;  /* 0x00000000000079c5 */ /* 0x000fe20000000000 */
[----:B------:R-:W-:Y:S02]  /*3620*/  IMAD.MOV.U32 R6, RZ, RZ, R4 ;  /* 0x000000ffff067224 */ /* 0x000fe400078e0004 */
[----:B------:R-:W-:-:S03]  /*3630*/  IMAD.MOV.U32 R7, RZ, RZ, R5 ;  /* 0x000000ffff077224 */ /* 0x000fc600078e0005 */
[----:B------:R-:W-:Y:S01]  /*3640*/  HGMMA.64x128x16.F32 R24, gdesc[UR16], R24, gsb0 ;  /* 0x01e00000101879f0 */ /* 0x000fe20008000818 */
[----:B------:R-:W-:Y:S01]  /*3650*/  UIADD3 UR16, UR15, 0xe02, URZ ;  /* 0x00000e020f107890 */ /* 0x000fe2000fffe03f */
[----:B------:R4:W-:Y:S01]  /*3660*/  STL.128 [R1+0x10], R4 ;  /* 0x0000100401007387 */ /* 0x0009e20000100c00 */
[----:B------:R-:W-:Y:S01]  /*3670*/  UIADD3 UR18, UR32, 0xc02, URZ ;  /* 0x00000c0220127890 */ /* 0x000fe2000fffe03f */
[----:B------:R-:W-:Y:S01]  /*3680*/  UMOV UR17, 0x40000040 ;  /* 0x4000004000117882 */ /* 0x000fe20000000000 */
[----:B------:R-:W-:Y:S01]  /*3690*/  UMOV UR19, 0x40000040 ;  /* 0x4000004000137882 */ /* 0x000fe20000000000 */
[C---:B----4-:R-:W-:Y:S01]  /*36a0*/  FMUL R4, R0.reuse, R10 ;  /* 0x0000000a00047220 */ /* 0x050fe20000400000 */
[----:B------:R-:W-:-:S03]  /*36b0*/  FMUL R5, R0, R11 ;  /* 0x0000000b00057220 */ /* 0x000fc60000400000 */
[----:B------:R-:W-:Y:S02]  /*36c0*/  IMAD.MOV.U32 R6, RZ, RZ, R4 ;  /* 0x000000ffff067224 */ /* 0x000fe400078e0004 */
[----:B------:R-:W-:-:S05]  /*36d0*/  IMAD.MOV.U32 R7, RZ, RZ, R5 ;  /* 0x000000ffff077224 */ /* 0x000fca00078e0005 */
[----:B------:R2:W-:Y:S01]  /*36e0*/  STL.128 [R1+0x20], R4 ;  /* 0x0000200401007387 */ /* 0x0005e20000100c00 */
[C---:B-1----:R-:W-:Y:S01]  /*36f0*/  FMUL R9, R0.reuse, R9 ;  /* 0x0000000900097220 */ /* 0x042fe20000400000 */
[----:B------:R-:W-:-:S04]  /*3700*/  FMUL R8, R0, R8 ;  /* 0x0000000800087220 */ /* 0x000fc80000400000 */
[----:B------:R-:W-:Y:S01]  /*3710*/  IMAD.MOV.U32 R10, RZ, RZ, R8 ;  /* 0x000000ffff0a7224 */ /* 0x000fe200078e0008 */
[----:B------:R-:W-:-:S05]  /*3720*/  MOV R11, R9 ;  /* 0x00000009000b7202 */ /* 0x000fca0000000f00 */
[----:B------:R-:W-:Y:S01]  /*3730*/  STL.128 [R1+0x30], R8 ;  /* 0x0000300801007387 */ /* 0x000fe20000100c00 */
[C---:B--2---:R-:W-:Y:S01]  /*3740*/  FMUL R4, R0.reuse, R14 ;  /* 0x0000000e00047220 */ /* 0x044fe20000400000 */
[----:B------:R-:W-:-:S03]  /*3750*/  FMUL R5, R0, R15 ;  /* 0x0000000f00057220 */ /* 0x000fc60000400000 */
[----:B------:R-:W-:Y:S02]  /*3760*/  IMAD.MOV.U32 R6, RZ, RZ, R4 ;  /* 0x000000ffff067224 */ /* 0x000fe400078e0004 */
[----:B------:R-:W-:-:S05]  /*3770*/  IMAD.MOV.U32 R7, RZ, RZ, R5 ;  /* 0x000000ffff077224 */ /* 0x000fca00078e0005 */
[----:B------:R-:W-:Y:S01]  /*3780*/  STL.128 [R1+0x40], R4 ;  /* 0x0000400401007387 */ /* 0x000fe20000100c00 */
[----:B------:R-:W-:-:S03]  /*3790*/  WARPGROUP.DEPBAR.LE gsb0, 0x0 ;  /* 0x00008000000079c5 */ /* 0x000fc60000010000 */
[----:B------:R-:W1:Y:S04]  /*37a0*/  LDS.64 R12, [R2+0xa80a0] ;  /* 0x0a80a000020c7984 */ /* 0x000e680000000a00 */
[----:B------:R-:W2:Y:S04]  /*37b0*/  LDS.64 R10, [R2+0xa80c0] ;  /* 0x0a80c000020a7984 */ /* 0x000ea80000000a00 */
[----:B------:R-:W4:Y:S01]  /*37c0*/  LDS.64 R8, [R2+0xa80e0] ;  /* 0x0a80e00002087984 */ /* 0x000f220000000a00 */
[C---:B-1----:R-:W-:Y:S01]  /*37d0*/  FMUL R4, R0.reuse, R12 ;  /* 0x0000000c00047220 */ /* 0x042fe20000400000 */
[----:B------:R-:W-:-:S02]  /*37e0*/  FMUL R5, R0, R13 ;  /* 0x0000000d00057220 */ /* 0x000fc40000400000 */
        /* <DEDUP_REMOVED lines=10> */
[C---:B--2---:R-:W-:Y:S01]  /*3890*/  FMUL R5, R0.reuse, R11 ;  /* 0x0000000b00057220 */ /* 0x044fe20000400000 */
[----:B------:R-:W-:-:S04]  /*38a0*/  FMUL R4, R0, R10 ;  /* 0x0000000a00047220 */ /* 0x000fc80000400000 */
[----:B------:R-:W-:Y:S01]  /*38b0*/  IMAD.MOV.U32 R6, RZ, RZ, R4 ;  /* 0x000000ffff067224 */ /* 0x000fe200078e0004 */
[----:B------:R-:W-:-:S05]  /*38c0*/  MOV R7, R5 ;  /* 0x0000000500077202 */ /* 0x000fca0000000f00 */
[----:B------:R4:W-:Y:S02]  /*38d0*/  STL.128 [R1+0x60], R4 ;  /* 0x0000600401007387 */ /* 0x0009e40000100c00 */
[C---:B----4-:R-:W-:Y:S01]  /*38e0*/  FMUL R4, R0.reuse, R8 ;  /* 0x0000000800047220 */ /* 0x050fe20000400000 */
[----:B------:R-:W-:-:S03]  /*38f0*/  FMUL R5, R0, R9 ;  /* 0x0000000900057220 */ /* 0x000fc60000400000 */
[----:B------:R-:W-:Y:S02]  /*3900*/  IMAD.MOV.U32 R6, RZ, RZ, R4 ;  /* 0x000000ffff067224 */ /* 0x000fe400078e0004 */
[----:B------:R-:W-:-:S05]  /*3910*/  IMAD.MOV.U32 R7, RZ, RZ, R5 ;  /* 0x000000ffff077224 */ /* 0x000fca00078e0005 */
[----:B------:R1:W-:Y:S02]  /*3920*/  STL.128 [R1+0x70], R4 ;  /* 0x0000700401007387 */ /* 0x0003e40000100c00 */
[C---:B-1----:R-:W-:Y:S01]  /*3930*/  FMUL R4, R0.reuse, R12 ;  /* 0x0000000c00047220 */ /* 0x042fe20000400000 */
        /* <DEDUP_REMOVED lines=8> */
[----:B------:R-:W-:-:S06]  /*39c0*/  WARPGROUP.ARRIVE ;  /* 0x00000000000079c5 */ /* 0x000fcc0000000000 */
[----:B------:R-:W-:Y:S01]  /*39d0*/  HGMMA.64x128x16.F32 R24, gdesc[UR16], R24, gsb0 ;  /* 0x01e00000101879f0 */ /* 0x000fe20008000818 */
[----:B------:R-:W-:Y:S02]  /*39e0*/  ULEA UR17, UR37, UR38, 0x1 ;  /* 0x0000002625117291 */ /* 0x000fe4000f8e083f */
[----:B------:R-:W-:Y:S02]  /*39f0*/  UIADD3 UR16, UR15, 0xe06, URZ ;  /* 0x00000e060f107890 */ /* 0x000fe4000fffe03f */
[----:B------:R-:W-:Y:S02]  /*3a00*/  UIADD3 UR18, UR32, 0xc06, URZ ;  /* 0x00000c0620127890 */ /* 0x000fe4000fffe03f */
[----:B------:R-:W-:Y:S01]  /*3a10*/  ULEA UR15, UR17, UR29, 0x3 ;  /* 0x0000001d110f7291 */ /* 0x000fe2000f8e183f */
[----:B------:R-:W-:Y:S02]  /*3a20*/  UMOV UR19, 0x40000040 ;  /* 0x4000004000137882 */ /* 0x000fe40000000000 */
[----:B------:R-:W-:Y:S01]  /*3a30*/  UMOV UR17, 0x40000040 ;  /* 0x4000004000117882 */ /* 0x000fe20000000000 */
[C---:B-1----:R-:W-:Y:S01]  /*3a40*/  FMUL R9, R0.reuse, R9 ;  /* 0x0000000900097220 */ /* 0x042fe20000400000 */
[C---:B------:R-:W-:Y:S01]  /*3a50*/  FMUL R8, R0.reuse, R8 ;  /* 0x0000000800087220 */ /* 0x040fe20000400000 */
[C---:B--2---:R-:W-:Y:S01]  /*3a60*/  FMUL R4, R0.reuse, R4 ;  /* 0x0000000400047220 */ /* 0x044fe20000400000 */
[----:B------:R-:W-:-:S02]  /*3a70*/  FMUL R5, R0, R5 ;  /* 0x0000000500057220 */ /* 0x000fc40000400000 */
[----:B------:R-:W-:Y:S01]  /*3a80*/  IMAD.MOV.U32 R10, RZ, RZ, R8 ;  /* 0x000000ffff0a7224 */ /* 0x000fe200078e0008 */
[----:B------:R-:W-:Y:S01]  /*3a90*/  MOV R11, R9 ;  /* 0x00000009000b7202 */ /* 0x000fe20000000f00 */
[----:B------:R-:W-:Y:S02]  /*3aa0*/  IMAD.MOV.U32 R6, RZ, RZ, R4 ;  /* 0x000000ffff067224 */ /* 0x000fe400078e0004 */
[----:B------:R-:W-:Y:S02]  /*3ab0*/  IMAD.MOV.U32 R7, RZ, RZ, R5 ;  /* 0x000000ffff077224 */ /* 0x000fe400078e0005 */
[----:B------:R-:W-:Y:S04]  /*3ac0*/  STL.128 [R1+0x90], R8 ;  /* 0x0000900801007387 */ /* 0x000fe80000100c00 */
[----:B------:R4:W-:Y:S02]  /*3ad0*/  STL.128 [R1+0xa0], R4 ;  /* 0x0000a00401007387 */ /* 0x0009e40000100c00 */
[C---:B----4-:R-:W-:Y:S01]  /*3ae0*/  FMUL R4, R0.reuse, R12 ;  /* 0x0000000c00047220 */ /* 0x050fe20000400000 */
[----:B------:R-:W-:-:S03]  /*3af0*/  FMUL R5, R0, R13 ;  /* 0x0000000d00057220 */ /* 0x000fc60000400000 */
[----:B------:R-:W-:Y:S02]  /*3b00*/  IMAD.MOV.U32 R6, RZ, RZ, R4 ;  /* 0x000000ffff067224 */ /* 0x000fe400078e0004 */
[----:B------:R-:W-:-:S05]  /*3b10*/  IMAD.MOV.U32 R7, RZ, RZ, R5 ;  /* 0x000000ffff077224 */ /* 0x000fca00078e0005 */
[----:B------:R-:W-:Y:S01]  /*3b20*/  STL.128 [R1+0xb0], R4 ;  /* 0x0000b00401007387 */ /* 0x000fe20000100c00 */
[----:B------:R-:W-:-:S03]  /*3b30*/  WARPGROUP.DEPBAR.LE gsb0, 0x0 ;  /* 0x00008000000079c5 */ /* 0x000fc60000010000 */
[----:B------:R-:W1:Y:S04]  /*3b40*/  LDS.64 R4, [R2+0xa8180] ;  /* 0x0a81800002047984 */ /* 0x000e680000000a00 */
[----:B------:R-:W2:Y:S04]  /*3b50*/  LDS.64 R8, [R2+0xa81a0] ;  /* 0x0a81a00002087984 */ /* 0x000ea80000000a00 */
[----:B------:R-:W4:Y:S04]  /*3b60*/  LDS.64 R12, [R2+0xa81c0] ;  /* 0x0a81c000020c7984 */ /* 0x000f280000000a00 */
[----:B------:R-:W5:Y:S01]  /*3b70*/  LDS.64 R2, [R2+0xa81e0] ;  /* 0x0a81e00002027984 */ /* 0x000f620000000a00 */
[----:B------:R-:W-:-:S06]  /*3b80*/  WARPGROUP.ARRIVE ;  /* 0x00000000000079c5 */ /* 0x000fcc0000000000 */
[----:B------:R-:W-:Y:S01]  /*3b90*/  HGMMA.64x128x16.F32 R24, gdesc[UR16], R24, gsb0 ;  /* 0x01e00000101879f0 */ /* 0x000fe20008000818 */
[C---:B-1----:R-:W-:Y:S01]  /*3ba0*/  FMUL R5, R0.reuse, R5 ;  /* 0x0000000500057220 */ /* 0x042fe20000400000 */
[C---:B------:R-:W-:Y:S01]  /*3bb0*/  FMUL R4, R0.reuse, R4 ;  /* 0x0000000400047220 */ /* 0x040fe20000400000 */
[----:B--2---:R-:W-:-:S03]  /*3bc0*/  FMUL R8, R0, R8 ;  /* 0x0000000800087220 */ /* 0x004fc60000400000 */
[----:B------:R-:W-:Y:S01]  /*3bd0*/  IMAD.MOV.U32 R6, RZ, RZ, R4 ;  /* 0x000000ffff067224 */ /* 0x000fe200078e0004 */
[----:B------:R-:W-:Y:S01]  /*3be0*/  MOV R7, R5 ;  /* 0x0000000500077202 */ /* 0x000fe20000000f00 */
[----:B------:R-:W-:Y:S01]  /*3bf0*/  FMUL R9, R0, R9 ;  /* 0x0000000900097220 */ /* 0x000fe20000400000 */
[----:B------:R-:W-:-:S03]  /*3c00*/  IMAD.MOV.U32 R10, RZ, RZ, R8 ;  /* 0x000000ffff0a7224 */ /* 0x000fc600078e0008 */
[----:B------:R4:W-:Y:S01]  /*3c10*/  STL.128 [R1+0xc0], R4 ;  /* 0x0000c00401007387 */ /* 0x0009e20000100c00 */
[----:B------:R-:W-:-:S05]  /*3c20*/  IMAD.MOV.U32 R11, RZ, RZ, R9 ;  /* 0x000000ffff0b7224 */ /* 0x000fca00078e0009 */
[----:B------:R-:W-:Y:S01]  /*3c30*/  STL.128 [R1+0xd0], R8 ;  /* 0x0000d00801007387 */ /* 0x000fe20000100c00 */
[C---:B----4-:R-:W-:Y:S01]  /*3c40*/  FMUL R4, R0.reuse, R12 ;  /* 0x0000000c00047220 */ /* 0x050fe20000400000 */
[----:B------:R-:W-:-:S03]  /*3c50*/  FMUL R5, R0, R13 ;  /* 0x0000000d00057220 */ /* 0x000fc60000400000 */
[----:B------:R-:W-:Y:S02]  /*3c60*/  IMAD.MOV.U32 R6, RZ, RZ, R4 ;  /* 0x000000ffff067224 */ /* 0x000fe400078e0004 */
[----:B------:R-:W-:-:S05]  /*3c70*/  IMAD.MOV.U32 R7, RZ, RZ, R5 ;  /* 0x000000ffff077224 */ /* 0x000fca00078e0005 */
[----:B------:R5:W-:Y:S02]  /*3c80*/  STL.128 [R1+0xe0], R4 ;  /* 0x0000e00401007387 */ /* 0x000be40000100c00 */
[C---:B-----5:R-:W-:Y:S01]  /*3c90*/  FMUL R5, R0.reuse, R3 ;  /* 0x0000000300057220 */ /* 0x060fe20000400000 */
[----:B------:R-:W-:Y:S01]  /*3ca0*/  FMUL R4, R0, R2 ;  /* 0x0000000200047220 */ /* 0x000fe20000400000 */
[----:B------:R-:W-:-:S03]  /*3cb0*/  IMAD.U32 R0, RZ, RZ, UR23 ;  /* 0x00000017ff007e24 */ /* 0x000fc6000f8e00ff */
[----:B------:R-:W-:Y:S01]  /*3cc0*/  IMAD.MOV.U32 R6, RZ, RZ, R4 ;  /* 0x000000ffff067224 */ /* 0x000fe200078e0004 */
[----:B------:R-:W-:Y:S02]  /*3cd0*/  MOV R7, R5 ;  /* 0x0000000500077202 */ /* 0x000fe40000000f00 */
[----:B------:R-:W-:-:S03]  /*3ce0*/  SHF.L.U32 R0, R0, 0x1f, RZ ;  /* 0x0000001f00007819 */ /* 0x000fc600000006ff */
[----:B------:R1:W-:Y:S01]  /*3cf0*/  STL.128 [R1+0xf0], R4 ;  /* 0x0000f00401007387 */ /* 0x0003e20000100c00 */
[----:B------:R-:W-:Y:S02]  /*3d00*/  WARPGROUP.DEPBAR.LE gsb0, 0x0 ;  /* 0x00008000000079c5 */ /* 0x000fe40000010000 */
[----:B------:R-:W2:Y:S02]  /*3d10*/  SYNCS.PHASECHK.TRANS64.TRYWAIT P1, [UR15], R0 ;  /* 0x00000000ff0075a7 */ /* 0x000ea4000802014f */
[----:B-12---:R-:W-:Y:S05]  /*3d20*/  @!P1 BRA `(.L_x_23) ;  /* 0x000001d400189947 */ /* 0x006fea0003800000 */
.L_x_152:
[----:B-1----:R-:W2:Y:S04]  /*3d30*/  LDL R2, [R1+0x700] ;  /* 0x0007000001027983 */ /* 0x002ea80000100800 */
[----:B------:R-:W4:Y:S04]  /*3d40*/  LDL.128 R4, [R1] ;  /* 0x0000000001047983 */ /* 0x000f280000100c00 */
[----:B------:R-:W3:Y:S04]  /*3d50*/  LDL.128 R8, [R1+0x10] ;  /* 0x0000100001087983 */ /* 0x000ee80000100c00 */
[----:B------:R-:W3:Y:S04]  /*3d60*/  LDL.128 R12, [R1+0x40] ;  /* 0x00004000010c7983 */ /* 0x000ee80000100c00 */
[----:B------:R-:W3:Y:S04]  /*3d70*/  LDL.128 R16, [R1+0x20] ;  /* 0x0000200001107983 */ /* 0x000ee80000100c00 */
[----:B------:R1:W-:Y:S04]  /*3d80*/  STL.128 [R1+0xdf0], R148 ;  /* 0x000df09401007387 */ /* 0x0003e80000100c00 */
[----:B------:R-:W-:Y:S04]  /*3d90*/  STL.64 [R1+0xde8], R146 ;  /* 0x000de89201007387 */ /* 0x000fe80000100a00 */
[----:B------:R-:W-:Y:S04]  /*3da0*/  STL [R1+0xde4], R145 ;  /* 0x000de49101007387 */ /* 0x000fe80000100800 */
[----:B------:R-:W3:Y:S04]  /*3db0*/  LDL.LU.128 R168, [R1+0x430] ;  /* 0x0004300001a87983 */ /* 0x000ee80000300c00 */
[----:B-1----:R-:W3:Y:S04]  /*3dc0*/  LDL.LU.128 R148, [R1+0x3e0] ;  /* 0x0003e00001947983 */ /* 0x002ee80000300c00 */
[----:B------:R-:W3:Y:S04]  /*3dd0*/  LDL.LU.128 R172, [R1+0x440] ;  /* 0x0004400001ac7983 */ /* 0x000ee80000300c00 */
        /* <DEDUP_REMOVED lines=11> */
[----:B------:R-:W-:Y:S04]  /*3e90*/  STL [R1+0x790], R76 ;  /* 0x0007904c01007387 */ /* 0x000fe80000100800 */
        /* <DEDUP_REMOVED lines=11> */
[----:B------:R1:W-:Y:S01]  /*3f50*/  STL [R1+0x760], R20 ;  /* 0x0007601401007387 */ /* 0x0003e20000100800 */
[----:B------:R-:W-:-:S02]  /*3f60*/  ULOP3.LUT UR32, UR38, 0x1, URZ, 0xc, !UPT ;  /* 0x0000000126207892 */ /* 0x000fc4000f8e0c3f */
[----:B------:R-:W-:Y:S01]  /*3f70*/  USHF.L.U32 UR15, UR37, 0x1, URZ ;  /* 0x00000001250f7899 */ /* 0x000fe2000800063f */
[----:B------:R-:W-:Y:S01]  /*3f80*/  STL [R1+0xd5c], R24 ;  /* 0x000d5c1801007387 */ /* 0x000fe20000100800 */
[----:B------:R-:W-:-:S03]  /*3f90*/  ULOP3.LUT UR33, UR14, 0x4000000, URZ, 0xfc, !UPT ;  /* 0x040000000e217892 */ /* 0x000fc6000f8efc3f */
        /* <DEDUP_REMOVED lines=38> */
[----:B------:R-:W-:Y:S01]  /*4200*/  STL [R1+0x7c4], R63 ;  /* 0x0007c43f01007387 */ /* 0x000fe20000100800 */
[C---:B--2---:R-:W-:Y:S01]  /*4210*/  VIADD R0, R2.reuse, 0x8 ;  /* 0x0000000802007836 */ /* 0x044fe20000000000 */
[----:B------:R-:W-:-:S02]  /*4220*/  ISETP.GE.AND P2, PT, R2, UR10, PT ;  /* 0x0000000a02007c0c */ /* 0x000fc4000bf46270 */
[----:B------:R-:W-:Y:S02]  /*4230*/  STL [R1+0x7c0], R64 ;  /* 0x0007c04001007387 */ /* 0x000fe40000100800 */
[----:B------:R-:W-:Y:S02]  /*4240*/  ISETP.GE.AND P1, PT, R0, UR10, PT ;  /* 0x0000000a00007c0c */ /* 0x000fe4000bf26270 */
[----:B------:R-:W-:Y:S01]  /*4250*/  STL [R1+0x7bc], R66 ;  /* 0x0007bc4201007387 */ /* 0x000fe20000100800 */
[----:B------:R-:W-:Y:S02]  /*4260*/  FSEL R2, R88, -INF , !P2 ;  /* 0xff80000058027808 */ /* 0x000fe40005000000 */
[----:B------:R-:W-:Y:S01]  /*4270*/  FSEL R21, R90, -INF , !P1 ;  /* 0xff8000005a157808 */ /* 0x000fe20004800000 */
[----:B------:R-:W-:Y:S01]  /*4280*/  STL [R1+0x7b8], R65 ;  /* 0x0007b84101007387 */ /* 0x000fe20000100800 */
[----:B------:R-:W-:Y:S02]  /*4290*/  FSEL R90, R91, -INF , !P1 ;  /* 0xff8000005b5a7808 */ /* 0x000fe40004800000 */
[----:B------:R-:W-:Y:S01]  /*42a0*/  FSEL R0, R89, -INF , !P2 ;  /* 0xff80000059007808 */ /* 0x000fe20005000000 */
[----:B----4-:R-:W-:Y:S01]  /*42b0*/  FFMA R21, R21, UR11, -R6 ;  /* 0x0000000b15157c23 */ /* 0x010fe20008000806 */
[----:B------:R-:W-:Y:S01]  /*42c0*/  FFMA R2, R2, UR11, -R4 ;  /* 0x0000000b02027c23 */ /* 0x000fe20008000804 */
[----:B------:R-:W-:Y:S01]  /*42d0*/  FFMA R90, R90, UR11, -R7 ;  /* 0x0000000b5a5a7c23 */ /* 0x000fe20008000807 */
[----:B------:R-:W-:Y:S01]  /*42e0*/  STL [R1+0x7b4], R67 ;  /* 0x0007b44301007387 */ /* 0x000fe20000100800 */
[----:B------:R-:W-:-:S03]  /*42f0*/  FFMA R0, R0, UR11, -R5 ;  /* 0x0000000b00007c23 */ /* 0x000fc60008000805 */
[----:B------:R-:W2:Y:S01]  /*4300*/  LDL.128 R4, [R1+0x30] ;  /* 0x0000300001047983 */ /* 0x000ea20000100c00 */
[----:B------:R-:W-:Y:S02]  /*4310*/  FSEL R23, R92, -INF , !P2 ;  /* 0xff8000005c177808 */ /* 0x000fe40005000000 */
[----:B------:R-:W-:Y:S01]  /*4320*/  FSEL R92, R99, -INF , !P1 ;  /* 0xff800000635c7808 */ /* 0x000fe20004800000 */
[----:B------:R-:W-:Y:S01]  /*4330*/  STL [R1+0x7b0], R68 ;  /* 0x0007b04401007387 */ /* 0x000fe20000100800 */
[----:B------:R-:W-:Y:S02]  /*4340*/  FSEL R99, R101, -INF , !P2 ;  /* 0xff80000065637808 */ /* 0x000fe40005000000 */
[----:B------:R-:W-:Y:S01]  /*4350*/  FSEL R88, R93, -INF , !P2 ;  /* 0xff8000005d587808 */ /* 0x000fe20005000000 */
[----:B------:R-:W-:Y:S01]  /*4360*/  STL [R1+0x7ac], R70 ;  /* 0x0007ac4601007387 */ /* 0x000fe20000100800 */
[----:B------:R-:W-:Y:S02]  /*4370*/  FSEL R22, R94, -INF , !P1 ;  /* 0xff8000005e167808 */ /* 0x000fe40004800000 */
[----:B------:R-:W-:Y:S01]  /*4380*/  FSEL R3, R95, -INF , !P1 ;  /* 0xff8000005f037808 */ /* 0x000fe20004800000 */
[----:B------:R-:W-:Y:S01]  /*4390*/  STL [R1+0x7a8], R69 ;  /* 0x0007a84501007387 */ /* 0x000fe20000100800 */
[----:B------:R-:W-:-:S02]  /*43a0*/  FSEL R100, R100, -INF , !P2 ;  /* 0xff80000064647808 */ /* 0x000fc40005000000 */
[----:B------:R-:W-:Y:S01]  /*43b0*/  FSEL R102, R102, -INF , !P1 ;  /* 0xff80000066667808 */ /* 0x000fe20004800000 */
[----:B------:R-:W-:Y:S01]  /*43c0*/  STL [R1+0x7a4], R71 ;  /* 0x0007a44701007387 */ /* 0x000fe20000100800 */
[----:B------:R-:W-:Y:S01]  /*43d0*/  FSEL R101, R103, -INF , !P1 ;  /* 0xff80000067657808 */ /* 0x000fe20004800000 */
[----:B---3--:R-:W-:Y:S01]  /*43e0*/  FFMA R23, R23, UR11, -R8 ;  /* 0x0000000b17177c23 */ /* 0x008fe20008000808 */
[----:B------:R-:W-:Y:S01]  /*43f0*/  FFMA R88, R88, UR11, -R9 ;  /* 0x0000000b58587c23 */ /* 0x000fe20008000809 */
[----:B------:R-:W-:Y:S01]  /*4400*/  FFMA R22, R22, UR11, -R10 ;  /* 0x0000000b16167c23 */ /* 0x000fe2000800080a */
[----:B------:R-:W-:Y:S01]  /*4410*/  FFMA R3, R3, UR11, -R11 ;  /* 0x0000000b03037c23 */ /* 0x000fe2000800080b */
[----:B------:R-:W-:Y:S04]  /*4420*/  STL [R1+0x7a0], R72 ;  /* 0x0007a04801007387 */ /* 0x000fe80000100800 */
[----:B------:R-:W3:Y:S04]  /*4430*/  LDL.128 R8, [R1+0x50] ;  /* 0x0000500001087983 */ /* 0x000ee80000100c00 */
[----:B------:R-:W-:Y:S04]  /*4440*/  STL [R1+0x79c], R74 ;  /* 0x00079c4a01007387 */ /* 0x000fe80000100800 */
[----:B------:R-:W-:Y:S04]  /*4450*/  STL [R1+0x798], R73 ;  /* 0x0007984901007387 */ /* 0x000fe80000100800 */
[----:B------:R-:W-:Y:S04]  /*4460*/  STL [R1+0x794], R75 ;  /* 0x0007944b01007387 */ /* 0x000fe80000100800 */
[----:B-1----:R-:W4:Y:S01]  /*4470*/  LDL R20, [R1+0x704] ;  /* 0x0007040001147983 */ /* 0x002f220000100800 */
[----:B--2---:R-:W-:Y:S01]  /*4480*/  FFMA R100, R100, UR11, -R4 ;  /* 0x0000000b64647c23 */ /* 0x004fe20008000804 */
[----:B------:R-:W-:Y:S01]  /*4490*/  FFMA R99, R99, UR11, -R5 ;  /* 0x0000000b63637c23 */ /* 0x000fe20008000805 */
[----:B------:R-:W-:Y:S01]  /*44a0*/  FFMA R102, R102, UR11, -R6 ;  /* 0x0000000b66667c23 */ /* 0x000fe20008000806 */
[----:B------:R-:W-:-:S02]  /*44b0*/  FFMA R101, R101, UR11, -R7 ;  /* 0x0000000b65657c23 */ /* 0x000fc40008000807 */
[----:B------:R-:W2:Y:S01]  /*44c0*/  LDL.128 R4, [R1+0x60] ;  /* 0x0000600001047983 */ /* 0x000ea20000100c00 */
[----:B------:R-:W-:Y:S02]  /*44d0*/  FSEL R105, R105, -INF , !P2 ;  /* 0xff80000069697808 */ /* 0x000fe40005000000 */
[----:B------:R-:W-:Y:S02]  /*44e0*/  FSEL R106, R106, -INF , !P1 ;  /* 0xff8000006a6a7808 */ /* 0x000fe40004800000 */
[----:B------:R-:W-:Y:S01]  /*44f0*/  FSEL R107, R107, -INF , !P1 ;  /* 0xff8000006b6b7808 */ /* 0x000fe20004800000 */
[----:B------:R-:W-:Y:S01]  /*4500*/  FFMA R167, R105, UR11, -R13 ;  /* 0x0000000b69a77c23 */ /* 0x000fe2000800080d */
[----:B------:R-:W-:Y:S01]  /*4510*/  FSEL R96, R96, -INF , !P2 ;  /* 0xff80000060607808 */ /* 0x000fe20005000000 */
[----:B------:R-:W-:Y:S01]  /*4520*/  FFMA R165, R106, UR11, -R14 ;  /* 0x0000000b6aa57c23 */ /* 0x000fe2000800080e */
[----:B------:R-:W-:Y:S01]  /*4530*/  FSEL R94, R97, -INF , !P2 ;  /* 0xff800000615e7808 */ /* 0x000fe20005000000 */
[----:B------:R-:W-:Y:S01]  /*4540*/  FFMA R164, R107, UR11, -R15 ;  /* 0x0000000b6ba47c23 */ /* 0x000fe2000800080f */
[----:B------:R-:W-:-:S02]  /*4550*/  FSEL R93, R98, -INF , !P1 ;  /* 0xff800000625d7808 */ /* 0x000fc40004800000 */
[----:B------:R-:W-:Y:S02]  /*4560*/  FSEL R104, R104, -INF , !P2 ;  /* 0xff80000068687808 */ /* 0x000fe40005000000 */
[----:B------:R-:W-:Y:S02]  /*4570*/  FSEL R108, R108, -INF , !P2 ;  /* 0xff8000006c6c7808 */ /* 0x000fe40005000000 */
[----:B------:R-:W-:Y:S02]  /*4580*/  FSEL R109, R109, -INF , !P2 ;  /* 0xff8000006d6d7808 */ /* 0x000fe40005000000 */
[----:B------:R-:W-:Y:S02]  /*4590*/  FSEL R103, R110, -INF , !P1 ;  /* 0xff8000006e677808 */ /* 0x000fe40004800000 */
[----:B------:R-:W-:Y:S02]  /*45a0*/  FSEL R107, R111, -INF , !P1 ;  /* 0xff8000006f6b7808 */ /* 0x000fe40004800000 */
[----:B------:R-:W-:-:S02]  /*45b0*/  FSEL R112, R112, -INF , !P2 ;  /* 0xff80000070707808 */ /* 0x000fc40005000000 */
[----:B------:R-:W-:Y:S02]  /*45c0*/  FSEL R113, R113, -INF , !P2 ;  /* 0xff80000071717808 */ /* 0x000fe40005000000 */
[----:B------:R-:W-:Y:S02]  /*45d0*/  FSEL R106, R114, -INF , !P1 ;  /* 0xff800000726a7808 */ /* 0x000fe40004800000 */
[----:B------:R-:W-:Y:S01]  /*45e0*/  FSEL R105, R115, -INF , !P1 ;  /* 0xff80000073697808 */ /* 0x000fe20004800000 */
[----:B------:R-:W-:Y:S01]  /*45f0*/  FFMA R158, R96, UR11, -R16 ;  /* 0x0000000b609e7c23 */ /* 0x000fe20008000810 */
[----:B------:R-:W-:Y:S01]  /*4600*/  FFMA R94, R94, UR11, -R17 ;  /* 0x0000000b5e5e7c23 */ /* 0x000fe20008000811 */
[----:B------:R-:W-:Y:S01]  /*4610*/  FFMA R93, R93, UR11, -R18 ;  /* 0x0000000b5d5d7c23 */ /* 0x000fe20008000812 */
[----:B------:R-:W-:Y:S01]  /*4620*/  FFMA R92, R92, UR11, -R19 ;  /* 0x0000000b5c5c7c23 */ /* 0x000fe20008000813 */
[----:B------:R-:W-:Y:S01]  /*4630*/  FFMA R166, R104, UR11, -R12 ;  /* 0x0000000b68a67c23 */ /* 0x000fe2000800080c */
[----:B---3--:R-:W-:Y:S01]  /*4640*/  FFMA R162, R108, UR11, -R8 ;  /* 0x0000000b6ca27c23 */ /* 0x008fe20008000808 */
[----:B------:R-:W-:Y:S01]  /*4650*/  FFMA R160, R109, UR11, -R9 ;  /* 0x0000000b6da07c23 */ /* 0x000fe20008000809 */
[----:B------:R-:W-:Y:S01]  /*4660*/  FFMA R103, R103, UR11, -R10 ;  /* 0x0000000b67677c23 */ /* 0x000fe2000800080a */
[----:B------:R-:W-:Y:S01]  /*4670*/  FFMA R107, R107, UR11, -R11 ;  /* 0x0000000b6b6b7c23 */ /* 0x000fe2000800080b */
[----:B------:R-:W3:Y:S04]  /*4680*/  LDL.128 R16, [R1+0x70] ;  /* 0x0000700001107983 */ /* 0x000ee80000100c00 */
[----:B------:R-:W4:Y:S04]  /*4690*/  LDL.128 R12, [R1+0x80] ;  /* 0x00008000010c7983 */ /* 0x000f280000100c00 */
[----:B------:R-:W4:Y:S01]  /*46a0*/  LDL.128 R8, [R1+0xa0] ;  /* 0x0000a00001087983 */ /* 0x000f220000100c00 */
[----:B--2---:R-:W-:Y:S01]  /*46b0*/  FFMA R161, R112, UR11, -R4 ;  /* 0x0000000b70a17c23 */ /* 0x004fe20008000804 */
[----:B------:R-:W-:Y:S01]  /*46c0*/  FFMA R163, R113, UR11, -R5 ;  /* 0x0000000b71a37c23 */ /* 0x000fe20008000805 */
[----:B------:R-:W-:Y:S01]  /*46d0*/  FFMA R106, R106, UR11, -R6 ;  /* 0x0000000b6a6a7c23 */ /* 0x000fe20008000806 */
[----:B------:R-:W-:Y:S01]  /*46e0*/  FFMA R105, R105, UR11, -R7 ;  /* 0x0000000b69697c23 */ /* 0x000fe20008000807 */
[----:B------:R-:W-:Y:S01]  /*46f0*/  FSEL R110, R116, -INF , !P2 ;  /* 0xff800000746e7808 */ /* 0x000fe20005000000 */
[----:B------:R-:W2:Y:S01]  /*4700*/  LDL.128 R4, [R1+0x90] ;  /* 0x0000900001047983 */ /* 0x000ea20000100c00 */
        /* <DEDUP_REMOVED lines=16> */
[----:B------:R1:W-:Y:S01]  /*4810*/  STL.128 [R1+0xe30], R164 ;  /* 0x000e30a401007387 */ /* 0x0003e20000100c00 */
[----:B---3--:R-:W-:Y:S01]  /*4820*/  FFMA R110, R110, UR11, -R16 ;  /* 0x0000000b6e6e7c23 */ /* 0x008fe20008000810 */
[----:B------:R-:W-:Y:S01]  /*4830*/  FFMA R109, R109, UR11, -R17 ;  /* 0x0000000b6d6d7c23 */ /* 0x000fe20008000811 */
[----:B------:R-:W-:Y:S01]  /*4840*/  FFMA R108, R108, UR11, -R18 ;  /* 0x0000000b6c6c7c23 */ /* 0x000fe20008000812 */
[----:B------:R-:W-:Y:S01]  /*4850*/  FFMA R104, R104, UR11, -R19 ;  /* 0x0000000b68687c23 */ /* 0x000fe20008000813 */
[----:B----4-:R-:W-:Y:S01]  /*4860*/  FFMA R95, R95, UR11, -R12 ;  /* 0x0000000b5f5f7c23 */ /* 0x010fe2000800080c */
[----:B------:R-:W-:Y:S01]  /*4870*/  FFMA R159, R121, UR11, -R13 ;  /* 0x0000000b799f7c23 */ /* 0x000fe2000800080d */
[----:B------:R-:W-:Y:S01]  /*4880*/  FFMA R157, R122, UR11, -R14 ;  /* 0x0000000b7a9d7c23 */ /* 0x000fe2000800080e */
[----:B------:R-:W-:Y:S01]  /*4890*/  FFMA R156, R123, UR11, -R15 ;  /* 0x0000000b7b9c7c23 */ /* 0x000fe2000800080f */
[----:B------:R-:W-:Y:S01]  /*48a0*/  FFMA R154, R128, UR11, -R8 ;  /* 0x0000000b809a7c23 */ /* 0x000fe20008000808 */
[----:B------:R-:W-:Y:S01]  /*48b0*/  FFMA R155, R129, UR11, -R9 ;  /* 0x0000000b819b7c23 */ /* 0x000fe20008000809 */
[----:B------:R-:W-:Y:S01]  /*48c0*/  FFMA R153, R130, UR11, -R10 ;  /* 0x0000000b82997c23 */ /* 0x000fe2000800080a */
[----:B------:R-:W-:Y:S01]  /*48d0*/  FFMA R152, R131, UR11, -R11 ;  /* 0x0000000b83987c23 */ /* 0x000fe2000800080b */
[----:B------:R-:W3:Y:S04]  /*48e0*/  LDL.128 R16, [R1+0xb0] ;  /* 0x0000b00001107983 */ /* 0x000ee80000100c00 */
[----:B------:R-:W4:Y:S04]  /*48f0*/  LDL.128 R12, [R1+0xd0] ;  /* 0x0000d000010c7983 */ /* 0x000f280000100c00 */
[----:B------:R-:W4:Y:S04]  /*4900*/  LDL.128 R8, [R1+0xe0] ;  /* 0x0000e00001087983 */ /* 0x000f280000100c00 */
[----:B------:R4:W-:Y:S04]  /*4910*/  STL.128 [R1+0xd80], R100 ;  /* 0x000d806401007387 */ /* 0x0009e80000100c00 */
[----:B------:R-:W4:Y:S01]  /*4920*/  LDL.LU.128 R112, [R1+0x350] ;  /* 0x0003500001707983 */ /* 0x000f220000300c00 */
[----:B--2---:R-:W-:Y:S01]  /*4930*/  FFMA R98, R98, UR11, -R4 ;  /* 0x0000000b62627c23 */ /* 0x004fe20008000804 */
[----:B------:R-:W-:Y:S01]  /*4940*/  FFMA R97, R97, UR11, -R5 ;  /* 0x0000000b61617c23 */ /* 0x000fe20008000805 */
[----:B------:R-:W-:Y:S01]  /*4950*/  FFMA R96, R96, UR11, -R6 ;  /* 0x0000000b60607c23 */ /* 0x000fe20008000806 */
[----:B------:R-:W-:Y:S01]  /*4960*/  FFMA R127, R127, UR11, -R7 ;  /* 0x0000000b7f7f7c23 */ /* 0x000fe20008000807 */
[----:B------:R-:W-:Y:S01]  /*4970*/  FSEL R130, R133, -INF , !P2 ;  /* 0xff80000085827808 */ /* 0x000fe20005000000 */
[----:B------:R-:W2:Y:S01]  /*4980*/  LDL.128 R4, [R1+0xc0] ;  /* 0x0000c00001047983 */ /* 0x000ea20000100c00 */
[----:B------:R-:W-:-:S02]  /*4990*/  FSEL R126, R134, -INF , !P1 ;  /* 0xff800000867e7808 */ /* 0x000fc40004800000 */
[----:B------:R-:W-:Y:S01]  /*49a0*/  FSEL R122, R135, -INF , !P1 ;  /* 0xff800000877a7808 */ /* 0x000fe20004800000 */
[----:B------:R-:W-:Y:S01]  /*49b0*/  STL.128 [R1+0xe20], R160 ;  /* 0x000e20a001007387 */ /* 0x000fe20000100c00 */
[----:B------:R-:W-:Y:S02]  /*49c0*/  FSEL R131, R136, -INF , !P2 ;  /* 0xff80000088837808 */ /* 0x000fe40005000000 */
[----:B------:R-:W-:Y:S01]  /*49d0*/  FSEL R129, R137, -INF , !P2 ;  /* 0xff80000089817808 */ /* 0x000fe20005000000 */
[----:B-1----:R-:W2:Y:S01]  /*49e0*/  LDL.LU.128 R164, [R1+0x420] ;  /* 0x0004200001a47983 */ /* 0x002ea20000300c00 */
[----:B------:R-:W-:Y:S02]  /*49f0*/  FSEL R125, R138, -INF , !P1 ;  /* 0xff8000008a7d7808 */ /* 0x000fe40004800000 */
[----:B------:R-:W-:Y:S02]  /*4a00*/  FSEL R124, R139, -INF , !P1 ;  /* 0xff8000008b7c7808 */ /* 0x000fe40004800000 */
[----:B------:R-:W-:-:S02]  /*4a10*/  FSEL R123, R140, -INF , !P2 ;  /* 0xff8000008c7b7808 */ /* 0x000fc40005000000 */
[----:B------:R-:W-:Y:S02]  /*4a20*/  FSEL R121, R141, -INF , !P2 ;  /* 0xff8000008d797808 */ /* 0x000fe40005000000 */
[----:B------:R-:W-:Y:S02]  /*4a30*/  FSEL R120, R142, -INF , !P1 ;  /* 0xff8000008e787808 */ /* 0x000fe40004800000 */
[----:B------:R-:W-:Y:S02]  /*4a40*/  FSEL R119, R143, -INF , !P1 ;  /* 0xff8000008f777808 */ /* 0x000fe40004800000 */
[----:B------:R-:W-:Y:S01]  /*4a50*/  FSEL R128, R144, -INF , !P2 ;  /* 0xff80000090807808 */ /* 0x000fe20005000000 */
[----:B------:R-:W-:Y:S04]  /*4a60*/  STL.128 [R1+0xe10], R156 ;  /* 0x000e109c01007387 */ /* 0x000fe80000100c00 */
[----:B------:R-:W-:Y:S04]  /*4a70*/  STL.128 [R1+0xe00], R152 ;  /* 0x000e009801007387 */ /* 0x000fe80000100c00 */
[----:B------:R-:W-:Y:S04]  /*4a80*/  STL [R1+0xda8], R110 ;  /* 0x000da86e01007387 */ /* 0x000fe80000100800 */
[----:B------:R-:W-:Y:S01]  /*4a90*/  STL.64 [R1+0xda0], R108 ;  /* 0x000da06c01007387 */ /* 0x000fe20000100a00 */
        /* <DEDUP_REMOVED lines=9> */
[----:B------:R-:W-:Y:S04]  /*4b30*/  STL [R1+0xde0], R132 ;  /* 0x000de08401007387 */ /* 0x000fe80000100800 */
[----:B------:R-:W-:Y:S04]  /*4b40*/  STL.128 [R1+0xdb0], R120 ;  /* 0x000db07801007387 */ /* 0x000fe80000100c00 */
[----:B------:R-:W-:Y:S04]  /*4b50*/  STL [R1+0xdac], R119 ;  /* 0x000dac7701007387 */ /* 0x000fe80000100800 */
[----:B------:R1:W-:Y:S04]  /*4b60*/  STL.128 [R1+0xd90], R104 ;  /* 0x000d906801007387 */ /* 0x0003e80000100c00 */
[----:B------:R3:W-:Y:S04]  /*4b70*/  STL.128 [R1+0xd70], R96 ;  /* 0x000d706001007387 */ /* 0x0007e80000100c00 */
[----:B------:R4:W-:Y:S04]  /*4b80*/  STL.128 [R1+0xd60], R92 ;  /* 0x000d605c01007387 */ /* 0x0009e80000100c00 */
[----:B------:R-:W2:Y:S04]  /*4b90*/  LDL.LU.128 R100, [R1+0x320] ;  /* 0x0003200001647983 */ /* 0x000ea80000300c00 */
[----:B-1----:R-:W2:Y:S04]  /*4ba0*/  LDL.LU.128 R104, [R1+0x330] ;  /* 0x0003300001687983 */ /* 0x002ea80000300c00 */
[----:B---3--:R-:W3:Y:S04]  /*4bb0*/  LDL.LU.128 R96, [R1+0x310] ;  /* 0x0003100001607983 */ /* 0x008ee80000300c00 */
[----:B----4-:R-:W3:Y:S04]  /*4bc0*/  LDL.LU.128 R92, [R1+0x300] ;  /* 0x00030000015c7983 */ /* 0x010ee80000300c00 */
        /* <DEDUP_REMOVED lines=9> */
[----:B------:R-:W3:Y:S01]  /*4c60*/  LDL.LU.128 R160, [R1+0x410] ;  /* 0x0004100001a07983 */ /* 0x000ee20000300c00 */
[----:B--2---:R-:W-:Y:S01]  /*4c70*/  FFMA R131, R131, UR11, -R4 ;  /* 0x0000000b83837c23 */ /* 0x004fe20008000804 */
[----:B------:R-:W-:Y:S01]  /*4c80*/  FFMA R129, R129, UR11, -R5 ;  /* 0x0000000b81817c23 */ /* 0x000fe20008000805 */
[----:B------:R-:W-:Y:S01]  /*4c90*/  FFMA R125, R125, UR11, -R6 ;  /* 0x0000000b7d7d7c23 */ /* 0x000fe20008000806 */
[----:B------:R-:W-:Y:S01]  /*4ca0*/  FFMA R124, R124, UR11, -R7 ;  /* 0x0000000b7c7c7c23 */ /* 0x000fe20008000807 */
[----:B------:R-:W-:Y:S01]  /*4cb0*/  FSETP.GEU.AND P3, PT, R21, -126, PT ;  /* 0xc2fc00001500780b */ /* 0x000fe20003f6e000 */
[----:B------:R-:W-:Y:S01]  /*4cc0*/  ULOP3.LUT UR14, UR15, 0xfffffffe, UR32, 0xe2, !UPT ;  /* 0xfffffffe0f0e7892 */ /* 0x000fe2000f8ee220 */
[----:B------:R1:W-:Y:S04]  /*4cd0*/  STL.128 [R1+0xdd0], R128 ;  /* 0x000dd08001007387 */ /* 0x0003e80000100c00 */
[----:B------:R2:W-:Y:S01]  /*4ce0*/  STL.128 [R1+0xdc0], R124 ;  /* 0x000dc07c01007387 */ /* 0x0005e20000100c00 */
[----:B------:R-:W-:-:S02]  /*4cf0*/  FSETP.GEU.AND P5, PT, R2, -126, PT ;  /* 0xc2fc00000200780b */ /* 0x000fc40003fae000 */
[----:B------:R-:W-:Y:S01]  /*4d00*/  FSETP.GEU.AND P6, PT, R0, -126, PT ;  /* 0xc2fc00000000780b */ /* 0x000fe20003fce000 */
[----:B------:R-:W-:Y:S01]  /*4d10*/  ULEA UR17, UR24, UR33, 0xc ;  /* 0x0000002118117291 */ /* 0x000fe2000f8e603f */
[----:B------:R-:W-:Y:S01]  /*4d20*/  FSETP.GEU.AND P4, PT, R90, -126, PT ;  /* 0xc2fc00005a00780b */ /* 0x000fe20003f8e000 */
[----:B------:R-:W4:Y:S04]  /*4d30*/  LDL.128 R4, [R1+0xf0] ;  /* 0x0000f00001047983 */ /* 0x000f280000100c00 */
[----:B-1----:R-:W3:Y:S04]  /*4d40*/  LDL.LU.128 R128, [R1+0x390] ;  /* 0x0003900001807983 */ /* 0x002ee80000300c00 */
[----:B--2---:R-:W3:Y:S01]  /*4d50*/  LDL.LU.128 R124, [R1+0x380] ;  /* 0x00038000017c7983 */ /* 0x004ee20000300c00 */
[----:B------:R-:W-:Y:S01]  /*4d60*/  @!P3 FMUL R21, R21, 0.5 ;  /* 0x3f0000001515b820 */ /* 0x000fe20000400000 */
[----:B------:R-:W-:Y:S01]  /*4d70*/  @!P5 FMUL R2, R2, 0.5 ;  /* 0x3f0000000202d820 */ /* 0x000fe20000400000 */
[----:B------:R-:W-:Y:S01]  /*4d80*/  @!P6 FMUL R0, R0, 0.5 ;  /* 0x3f0000000000e820 */ /* 0x000fe20000400000 */
[----:B------:R-:W-:-:S02]  /*4d90*/  @!P4 FMUL R90, R90, 0.5 ;  /* 0x3f0000005a5ac820 */ /* 0x000fc40000400000 */
[----:B------:R-:W1:Y:S08]  /*4da0*/  MUFU.EX2 R17, R2 ;  /* 0x0000000200117308 */ /* 0x000e700000000800 */
[----:B------:R-:W2:Y:S08]  /*4db0*/  MUFU.EX2 R21, R21 ;  /* 0x0000001500157308 */ /* 0x000eb00000000800 */
[----:B------:R-:W2:Y:S08]  /*4dc0*/  MUFU.EX2 R16, R0 ;  /* 0x0000000000107308 */ /* 0x000eb00000000800 */
[----:B------:R-:W2:Y:S01]  /*4dd0*/  MUFU.EX2 R19, R90 ;  /* 0x0000005a00137308 */ /* 0x000ea20000000800 */
[----:B-1----:R-:W-:Y:S01]  /*4de0*/  @!P5 FMUL R17, R17, R17 ;  /* 0x000000111111d220 */ /* 0x002fe20000400000 */
[----:B--2---:R-:W-:Y:S01]  /*4df0*/  @!P3 FMUL R21, R21, R21 ;  /* 0x000000151515b220 */ /* 0x004fe20000400000 */
[----:B------:R-:W-:-:S02]  /*4e00*/  FSETP.GEU.AND P5, PT, R23, -126, PT ;  /* 0xc2fc00001700780b */ /* 0x000fc40003fae000 */
[----:B------:R-:W-:Y:S01]  /*4e10*/  FSETP.GEU.AND P3, PT, R22, -126, PT ;  /* 0xc2fc00001600780b */ /* 0x000fe20003f6e000 */
[----:B------:R-:W-:Y:S01]  /*4e20*/  @!P6 FMUL R16, R16, R16 ;  /* 0x000000101010e220 */ /* 0x000fe20000400000 */
[----:B------:R-:W-:Y:S01]  /*4e30*/  FSETP.GEU.AND P6, PT, R88, -126, PT ;  /* 0xc2fc00005800780b */ /* 0x000fe20003fce000 */
[----:B------:R-:W-:Y:S01]  /*4e40*/  @!P4 FMUL R19, R19, R19 ;  /* 0x000000131313c220 */ /* 0x000fe20000400000 */
[----:B------:R-:W-:-:S07]  /*4e50*/  FSETP.GEU.AND P4, PT, R3, -126, PT ;  /* 0xc2fc00000300780b */ /* 0x000fce0003f8e000 */
[----:B------:R-:W-:Y:S02]  /*4e60*/  @!P5 FMUL R23, R23, 0.5 ;  /* 0x3f0000001717d820 */ /* 0x000fe40000400000 */
[----:B------:R-:W-:Y:S02]  /*4e70*/  @!P3 FMUL R22, R22, 0.5 ;  /* 0x3f0000001616b820 */ /* 0x000fe40000400000 */
[----:B------:R-:W-:Y:S02]  /*4e80*/  @!P6 FMUL R88, R88, 0.5 ;  /* 0x3f0000005858e820 */ /* 0x000fe40000400000 */
[----:B------:R-:W1:Y:S01]  /*4e90*/  MUFU.EX2 R23, R23 ;  /* 0x0000001700177308 */ /* 0x000e620000000800 */
[----:B------:R-:W-:-:S07]  /*4ea0*/  @!P4 FMUL R3, R3, 0.5 ;  /* 0x3f0000000303c820 */ /* 0x000fce0000400000 */
[----:B------:R-:W2:Y:S08]  /*4eb0*/  MUFU.EX2 R18, R88 ;  /* 0x0000005800127308 */ /* 0x000eb00000000800 */
[----:B------:R-:W2:Y:S08]  /*4ec0*/  MUFU.EX2 R22, R22 ;  /* 0x0000001600167308 */ /* 0x000eb00000000800 */
[----:B------:R-:W2:Y:S01]  /*4ed0*/  MUFU.EX2 R15, R3 ;  /* 0x00000003000f7308 */ /* 0x000ea20000000800 */
[----:B------:R-:W-:Y:S01]  /*4ee0*/  ULEA UR16, UR14, UR29, 0x3 ;  /* 0x0000001d0e107291 */ /* 0x000fe2000f8e183f */
[----:B-1----:R-:W-:Y:S01]  /*4ef0*/  @!P5 FMUL R23, R23, R23 ;  /* 0x000000171717d220 */ /* 0x002fe20000400000 */
[----:B--2---:R-:W-:Y:S01]  /*4f00*/  @!P6 FMUL R18, R18, R18 ;  /* 0x000000121212e220 */ /* 0x004fe20000400000 */
[----:B------:R-:W-:Y:S01]  /*4f10*/  F2FP.F16.F32.PACK_AB R88, R16, R17 ;  /* 0x000000111058723e */ /* 0x000fe200000000ff */
[----:B------:R-:W-:Y:S01]  /*4f20*/  @!P3 FMUL R22, R22, R22 ;  /* 0x000000161616b220 */ /* 0x000fe20000400000 */
[----:B------:R-:W-:-:S04]  /*4f30*/  F2FP.F16.F32.PACK_AB R89, R19, R21 ;  /* 0x000000151359723e */ /* 0x000fc800000000ff */
[----:B------:R-:W-:Y:S01]  /*4f40*/  SYNCS.ARRIVE.TRANS64.A1T0 RZ, [UR16], RZ ;  /* 0x000000ffffff79a7 */ /* 0x000fe20008100010 */
[----:B------:R-:W-:Y:S01]  /*4f50*/  F2FP.F16.F32.PACK_AB R90, R18, R23 ;  /* 0x00000017125a723e */ /* 0x000fe200000000ff */
[----:B------:R-:W-:-:S05]  /*4f60*/  @!P4 FMUL R15, R15, R15 ;  /* 0x0000000f0f0fc220 */ /* 0x000fca0000400000 */
[----:B------:R-:W-:Y:S01]  /*4f70*/  F2FP.F16.F32.PACK_AB R91, R15, R22 ;  /* 0x000000160f5b723e */ /* 0x000fe200000000ff */
[----:B------:R-:W-:Y:S01]  /*4f80*/  UMOV UR14, UR17 ;  /* 0x00000011000e7c82 */ /* 0x000fe20008000000 */
[----:B------:R-:W-:Y:S02]  /*4f90*/  UMOV UR15, 0x40000040 ;  /* 0x40000040000f7882 */ /* 0x000fe40000000000 */
[----:B---3--:R-:W-:-:S06]  /*4fa0*/  WARPGROUP.ARRIVE ;  /* 0x00000000000079c5 */ /* 0x008fcc0000000000 */
[----:B------:R-:W-:Y:S03]  /*4fb0*/  HGMMA.64x256x16.F32 R92, R88, gdesc[UR12].tnspB, R92, gsb0 ;  /* 0x43e0000c585c7df0 */ /* 0x000fe6000800085c */
[----:B------:R-:W-:Y:S02]  /*4fc0*/  WARPGROUP.DEPBAR.LE gsb0, 0x0 ;  /* 0x00008000000079c5 */ /* 0x000fe40000010000 */
[----:B------:R1:W-:Y:S01]  /*4fd0*/  STL.128 [R1+0x340], R108 ;  /* 0x0003406c01007387 */ /* 0x0003e20000100c00 */
[----:B------:R-:W-:Y:S02]  /*4fe0*/  IMAD.MOV.U32 R224, RZ, RZ, R92 ;  /* 0x000000ffffe07224 */ /* 0x000fe400078e005c */
[----:B------:R-:W-:Y:S01]  /*4ff0*/  IMAD.MOV.U32 R223, RZ, RZ, R93 ;  /* 0x000000ffffdf7224 */ /* 0x000fe200078e005d */
[----:B------:R2:W-:Y:S01]  /*5000*/  STL.128 [R1+0x400], R156 ;  /* 0x0004009c01007387 */ /* 0x0005e20000100c00 */
[----:B------:R-:W-:Y:S01]  /*5010*/  IMAD.MOV.U32 R222, RZ, RZ, R94 ;  /* 0x000000ffffde7224 */ /* 0x000fe200078e005e */
[----:B-1----:R-:W-:-:S02]  /*5020*/  MOV R111, R95 ;  /* 0x0000005f006f7202 */ /* 0x002fc40000000f00 */
[----:B------:R1:W-:Y:S04]  /*5030*/  STL.128 [R1+0x310], R96 ;  /* 0x0003106001007387 */ /* 0x0003e80000100c00 */
[----:B--2---:R-:W2:Y:S04]  /*5040*/  LDL.LU.128 R156, [R1+0xe10] ;  /* 0x000e1000019c7983 */ /* 0x004ea80000300c00 */
[----:B------:R-:W3:Y:S04]  /*5050*/  LDL.LU.128 R92, [R1+0xd60] ;  /* 0x000d6000015c7983 */ /* 0x000ee80000300c00 */
[----:B------:R4:W-:Y:S04]  /*5060*/  STL.128 [R1+0x320], R100 ;  /* 0x0003206401007387 */ /* 0x0009e80000100c00 */
[----:B-1----:R-:W3:Y:S04]  /*5070*/  LDL.LU.128 R96, [R1+0xd70] ;  /* 0x000d700001607983 */ /* 0x002ee80000300c00 */
[----:B------:R1:W-:Y:S04]  /*5080*/  STL.128 [R1+0x3d0], R144 ;  /* 0x0003d09001007387 */ /* 0x0003e80000100c00 */
[----:B------:R1:W-:Y:S04]  /*5090*/  STL.128 [R1+0x3e0], R148 ;  /* 0x0003e09401007387 */ /* 0x0003e80000100c00 */
[----:B----4-:R-:W4:Y:S04]  /*50a0*/  LDL.LU.128 R100, [R1+0xd80] ;  /* 0x000d800001647983 */ /* 0x010f280000300c00 */
[----:B------:R-:W-:Y:S04]  /*50b0*/  STL.128 [R1+0x330], R104 ;  /* 0x0003306801007387 */ /* 0x000fe80000100c00 */
[----:B-1----:R-:W4:Y:S04]  /*50c0*/  LDL.LU.64 R146, [R1+0xde8] ;  /* 0x000de80001927983 */ /* 0x002f280000300a00 */
[----:B------:R-:W4:Y:S04]  /*50d0*/  LDL.LU.128 R148, [R1+0xdf0] ;  /* 0x000df00001947983 */ /* 0x000f280000300c00 */
[----:B------:R-:W4:Y:S04]  /*50e0*/  LDL.LU R145, [R1+0xde4] ;  /* 0x000de40001917983 */ /* 0x000f280000300800 */
[----:B------:R-:W-:Y:S04]  /*50f0*/  STL.128 [R1+0x350], R112 ;  /* 0x0003507001007387 */ /* 0x000fe80000100c00 */
        /* <DEDUP_REMOVED lines=9> */
[----:B------:R1:W-:Y:S04]  /*5190*/  STL.128 [R1+0x420], R164 ;  /* 0x000420a401007387 */ /* 0x0003e80000100c00 */
        /* <DEDUP_REMOVED lines=13> */
[----:B-1----:R-:W4:Y:S04]  /*5270*/  LDL.LU.128 R164, [R1+0xe30] ;  /* 0x000e300001a47983 */ /* 0x002f280000300c00 */
[----:B------:R-:W4:Y:S04]  /*5280*/  LDL.LU.128 R160, [R1+0xe20] ;  /* 0x000e200001a07983 */ /* 0x000f280000300c00 */
[----:B------:R-:W4:Y:S04]  /*5290*/  LDL.LU.128 R152, [R1+0xe00] ;  /* 0x000e000001987983 */ /* 0x000f280000300c00 */
[----:B------:R-:W4:Y:S04]  /*52a0*/  LDL.LU R132, [R1+0xde0] ;  /* 0x000de00001847983 */ /* 0x000f280000300800 */
[----:B------:R-:W4:Y:S04]  /*52b0*/  LDL.LU.128 R128, [R1+0xdd0] ;  /* 0x000dd00001807983 */ /* 0x000f280000300c00 */
[----:B------:R-:W4:Y:S04]  /*52c0*/  LDL.LU.128 R124, [R1+0xdc0] ;  /* 0x000dc000017c7983 */ /* 0x000f280000300c00 */
[----:B------:R-:W4:Y:S04]  /*52d0*/  LDL.LU.128 R120, [R1+0xdb0] ;  /* 0x000db00001787983 */ /* 0x000f280000300c00 */
[----:B------:R-:W4:Y:S04]  /*52e0*/  LDL.LU R119, [R1+0xdac] ;  /* 0x000dac0001777983 */ /* 0x000f280000300800 */
[----:B------:R-:W4:Y:S04]  /*52f0*/  LDL.LU R110, [R1+0xda8] ;  /* 0x000da800016e7983 */ /* 0x000f280000300800 */
[----:B------:R-:W4:Y:S04]  /*5300*/  LDL.LU.64 R108, [R1+0xda0] ;  /* 0x000da000016c7983 */ /* 0x000f280000300a00 */
[----:B------:R-:W4:Y:S04]  /*5310*/  LDL.LU.128 R104, [R1+0xd90] ;  /* 0x000d900001687983 */ /* 0x000f280000300c00 */
[----:B------:R-:W4:Y:S04]  /*5320*/  LDL.LU R112, [R1+0x310] ;  /* 0x0003100001707983 */ /* 0x000f280000300800 */
        /* <DEDUP_REMOVED lines=122> */
[----:B------:R-:W4:Y:S01]  /*5ad0*/  LDL.LU R0, [R1+0x4fc] ;  /* 0x0004fc0001007983 */ /* 0x000f220000300800 */
[----:B--2---:R-:W-:-:S02]  /*5ae0*/  FSETP.GEU.AND P5, PT, R158, -126, PT ;  /* 0xc2fc00009e00780b */ /* 0x004fc40003fae000 */
[----:B---3--:R-:W-:Y:S02]  /*5af0*/  FSETP.GEU.AND P6, PT, R94, -126, PT ;  /* 0xc2fc00005e00780b */ /* 0x008fe40003fce000 */
[----:B------:R-:W-:Y:S02]  /*5b00*/  FSETP.GEU.AND P3, PT, R93, -126, PT ;  /* 0xc2fc00005d00780b */ /* 0x000fe40003f6e000 */
[----:B------:R-:W-:Y:S02]  /*5b10*/  FSETP.GEU.AND P4, PT, R92, -126, PT ;  /* 0xc2fc00005c00780b */ /* 0x000fe40003f8e000 */
[----:B----4-:R-:W-:Y:S02]  /*5b20*/  FSEL R118, R145, -INF , !P2 ;  /* 0xff80000091767808 */ /* 0x010fe40005000000 */
[----:B------:R-:W-:Y:S02]  /*5b30*/  FSEL R115, R146, -INF , !P1 ;  /* 0xff80000092737808 */ /* 0x000fe40004800000 */
[----:B------:R-:W-:Y:S01]  /*5b40*/  FSEL R117, R147, -INF , !P1 ;  /* 0xff80000093757808 */ /* 0x000fe20004800000 */
[----:B------:R-:W-:Y:S01]  /*5b50*/  @!P5 FMUL R158, R158, 0.5 ;  /* 0x3f0000009e9ed820 */ /* 0x000fe20000400000 */
[----:B------:R-:W-:Y:S01]  /*5b60*/  FSEL R116, R148, -INF , !P2 ;  /* 0xff80000094747808 */ /* 0x000fe20005000000 */
[----:B------:R-:W-:Y:S01]  /*5b70*/  @!P6 FMUL R94, R94, 0.5 ;  /* 0x3f0000005e5ee820 */ /* 0x000fe20000400000 */
[----:B------:R-:W-:Y:S01]  /*5b80*/  STL.128 [R1+0xd10], R164 ;  /* 0x000d10a401007387 */ /* 0x000fe20000100c00 */
[----:B------:R-:W-:-:S02]  /*5b90*/  @!P3 FMUL R93, R93, 0.5 ;  /* 0x3f0000005d5db820 */ /* 0x000fc40000400000 */
[----:B------:R-:W-:Y:S01]  /*5ba0*/  @!P4 FMUL R92, R92, 0.5 ;  /* 0x3f0000005c5cc820 */ /* 0x000fe20000400000 */
[----:B------:R-:W1:Y:S01]  /*5bb0*/  MUFU.EX2 R12, R158 ;  /* 0x0000009e000c7308 */ /* 0x000e620000000800 */
[----:B------:R-:W-:Y:S04]  /*5bc0*/  STL.128 [R1+0xd00], R160 ;  /* 0x000d00a001007387 */ /* 0x000fe80000100c00 */
[----:B------:R-:W-:Y:S03]  /*5bd0*/  STL [R1+0xcf8], R159 ;  /* 0x000cf89f01007387 */ /* 0x000fe60000100800 */
[----:B------:R-:W2:Y:S01]  /*5be0*/  MUFU.EX2 R8, R94 ;  /* 0x0000005e00087308 */ /* 0x000ea20000000800 */
[----:B------:R-:W-:Y:S04]  /*5bf0*/  STL.64 [R1+0xcf0], R156 ;  /* 0x000cf09c01007387 */ /* 0x000fe80000100a00 */
[----:B------:R-:W-:Y:S03]  /*5c00*/  STL.128 [R1+0xce0], R152 ;  /* 0x000ce09801007387 */ /* 0x000fe60000100c00 */
[----:B------:R-:W3:Y:S01]  /*5c10*/  MUFU.EX2 R14, R93 ;  /* 0x0000005d000e7308 */ /* 0x000ee20000000800 */
[----:B------:R-:W-:Y:S04]  /*5c20*/  STL.64 [R1+0xcd8], R150 ;  /* 0x000cd89601007387 */ /* 0x000fe80000100a00 */
[----:B------:R-:W-:Y:S03]  /*5c30*/  STL [R1+0xcd4], R149 ;  /* 0x000cd49501007387 */ /* 0x000fe60000100800 */
[----:B------:R-:W4:Y:S01]  /*5c40*/  MUFU.EX2 R13, R92 ;  /* 0x0000005c000d7308 */ /* 0x000f220000000800 */
[----:B-1----:R-:W-:Y:S01]  /*5c50*/  @!P5 FMUL R12, R12, R12 ;  /* 0x0000000c0c0cd220 */ /* 0x002fe20000400000 */
[----:B--2---:R-:W-:Y:S01]  /*5c60*/  @!P6 FMUL R8, R8, R8 ;  /* 0x000000080808e220 */ /* 0x004fe20000400000 */
[----:B------:R-:W-:Y:S01]  /*5c70*/  FSETP.GEU.AND P5, PT, R100, -126, PT ;  /* 0xc2fc00006400780b */ /* 0x000fe20003fae000 */
[----:B------:R-:W-:Y:S01]  /*5c80*/  STL [R1+0xcd0], R132 ;  /* 0x000cd08401007387 */ /* 0x000fe20000100800 */
[----:B------:R-:W-:-:S03]  /*5c90*/  FSETP.GEU.AND P6, PT, R99, -126, PT ;  /* 0xc2fc00006300780b */ /* 0x000fc60003fce000 */
[----:B------:R-:W-:Y:S01]  /*5ca0*/  STL.128 [R1+0xcc0], R128 ;  /* 0x000cc08001007387 */ /* 0x000fe20000100c00 */
[----:B---3--:R-:W-:Y:S01]  /*5cb0*/  @!P3 FMUL R14, R14, R14 ;  /* 0x0000000e0e0eb220 */ /* 0x008fe20000400000 */
[----:B------:R-:W-:Y:S02]  /*5cc0*/  FSETP.GEU.AND P3, PT, R102, -126, PT ;  /* 0xc2fc00006600780b */ /* 0x000fe40003f6e000 */
[----:B------:R-:W-:Y:S04]  /*5cd0*/  STL.128 [R1+0xcb0], R124 ;  /* 0x000cb07c01007387 */ /* 0x000fe80000100c00 */
[----:B------:R-:W-:Y:S01]  /*5ce0*/  STL.128 [R1+0xca0], R120 ;  /* 0x000ca07801007387 */ /* 0x000fe20000100c00 */
[----:B----4-:R-:W-:Y:S01]  /*5cf0*/  @!P4 FMUL R13, R13, R13 ;  /* 0x0000000d0d0dc220 */ /* 0x010fe20000400000 */
[----:B------:R-:W-:Y:S01]  /*5d00*/  FSETP.GEU.AND P4, PT, R101, -126, PT ;  /* 0xc2fc00006500780b */ /* 0x000fe20003f8e000 */
[----:B------:R-:W-:Y:S01]  /*5d10*/  @!P5 FMUL R100, R100, 0.5 ;  /* 0x3f0000006464d820 */ /* 0x000fe20000400000 */
[----:B------:R-:W-:Y:S01]  /*5d20*/  @!P6 FMUL R99, R99, 0.5 ;  /* 0x3f0000006363e820 */ /* 0x000fe20000400000 */
[----:B------:R-:W-:Y:S02]  /*5d30*/  STL [R1+0xc88], R110 ;  /* 0x000c886e01007387 */ /* 0x000fe40000100800 */
[----:B------:R-:W-:-:S02]  /*5d40*/  @!P3 FMUL R102, R102, 0.5 ;  /* 0x3f0000006666b820 */ /* 0x000fc40000400000 */
[----:B------:R-:W1:Y:S01]  /*5d50*/  MUFU.EX2 R100, R100 ;  /* 0x0000006400647308 */ /* 0x000e620000000800 */
[----:B------:R2:W-:Y:S01]  /*5d60*/  STL.64 [R1+0xc80], R108 ;  /* 0x000c806c01007387 */ /* 0x0005e20000100a00 */
[----:B------:R-:W-:Y:S01]  /*5d70*/  UIADD3 UR14, UR17, 0x80, URZ ;  /* 0x00000080110e7890 */ /* 0x000fe2000fffe03f */
[----:B------:R-:W-:Y:S02]  /*5d80*/  UMOV UR15, 0x40000040 ;  /* 0x40000040000f7882 */ /* 0x000fe40000000000 */
[----:B------:R-:W-:Y:S01]  /*5d90*/  STL.128 [R1+0xc70], R104 ;  /* 0x000c706801007387 */ /* 0x000fe20000100c00 */
[----:B------:R-:W-:Y:S02]  /*5da0*/  @!P4 FMUL R101, R101, 0.5 ;  /* 0x3f0000006565c820 */ /* 0x000fe40000400000 */
[----:B------:R-:W3:Y:S01]  /*5db0*/  MUFU.EX2 R99, R99 ;  /* 0x0000006300637308 */ /* 0x000ee20000000800 */
[----:B------:R-:W4:Y:S04]  /*5dc0*/  LDL.LU R24, [R1+0xd5c] ;  /* 0x000d5c0001187983 */ /* 0x000f280000300800 */
[----:B------:R-:W4:Y:S03]  /*5dd0*/  LDL.LU R25, [R1+0xd54] ;  /* 0x000d540001197983 */ /* 0x000f260000300800 */
[----:B------:R-:W3:Y:S01]  /*5de0*/  MUFU.EX2 R102, R102 ;  /* 0x0000006600667308 */ /* 0x000ee20000000800 */
[----:B------:R-:W-:Y:S01]  /*5df0*/  FFMA R118, R118, UR11, -R9 ;  /* 0x0000000b76767c23 */ /* 0x000fe20008000809 */
[----:B------:R-:W-:Y:S01]  /*5e00*/  FFMA R115, R115, UR11, -R10 ;  /* 0x0000000b73737c23 */ /* 0x000fe2000800080a */
[----:B------:R-:W-:Y:S01]  /*5e10*/  FFMA R117, R117, UR11, -R11 ;  /* 0x0000000b75757c23 */ /* 0x000fe2000800080b */
[----:B------:R-:W-:Y:S01]  /*5e20*/  FFMA R116, R116, UR11, -R4 ;  /* 0x0000000b74747c23 */ /* 0x000fe20008000804 */
[----:B-1----:R-:W-:Y:S01]  /*5e30*/  @!P5 FMUL R100, R100, R100 ;  /* 0x000000646464d220 */ /* 0x002fe20000400000 */
[----:B--2---:R-:W-:Y:S01]  /*5e40*/  IMAD.MOV.U32 R108, RZ, RZ, R224 ;  /* 0x000000ffff6c7224 */ /* 0x004fe200078e00e0 */
[----:B------:R-:W-:Y:S01]  /*5e50*/  MOV R123, R213 ;  /* 0x000000d5007b7202 */ /* 0x000fe20000000f00 */
[----:B------:R-:W1:Y:S01]  /*5e60*/  MUFU.EX2 R101, R101 ;  /* 0x0000006500657308 */ /* 0x000e620000000800 */
[----:B---3--:R-:W-:Y:S01]  /*5e70*/  @!P6 FMUL R99, R99, R99 ;  /* 0x000000636363e220 */ /* 0x008fe20000400000 */
[----:B------:R-:W-:Y:S01]  /*5e80*/  STL.128 [R1+0xc90], R116 ;  /* 0x000c907401007387 */ /* 0x000fe20000100c00 */
[----:B------:R-:W-:Y:S01]  /*5e90*/  IMAD.MOV.U32 R109, RZ, RZ, R223 ;  /* 0x000000ffff6d7224 */ /* 0x000fe200078e00df */
[----:B------:R-:W-:Y:S01]  /*5ea0*/  MOV R129, R207 ;  /* 0x000000cf00817202 */ /* 0x000fe20000000f00 */
[----:B------:R-:W-:Y:S01]  /*5eb0*/  IMAD.MOV.U32 R110, RZ, RZ, R222 ;  /* 0x000000ffff6e7224 */ /* 0x000fe200078e00de */
[----:B------:R2:W-:Y:S01]  /*5ec0*/  STL [R1+0xc8c], R115 ;  /* 0x000c8c7301007387 */ /* 0x0005e20000100800 */
[----:B------:R-:W-:-:S02]  /*5ed0*/  IMAD.MOV.U32 R120, RZ, RZ, R216 ;  /* 0x000000ffff787224 */ /* 0x000fc400078e00d8 */
[----:B------:R-:W-:Y:S01]  /*5ee0*/  @!P3 FMUL R102, R102, R102 ;  /* 0x000000666666b220 */ /* 0x000fe20000400000 */
[----:B------:R-:W-:Y:S01]  /*5ef0*/  IMAD.MOV.U32 R121, RZ, RZ, R215 ;  /* 0x000000ffff797224 */ /* 0x000fe200078e00d7 */
[----:B------:R-:W-:Y:S01]  /*5f00*/  MOV R147, R201 ;  /* 0x000000c900937202 */ /* 0x000fe20000000f00 */
[----:B------:R-:W-:Y:S01]  /*5f10*/  IMAD.MOV.U32 R122, RZ, RZ, R214 ;  /* 0x000000ffff7a7224 */ /* 0x000fe200078e00d6 */
[----:B------:R-:W-:Y:S01]  /*5f20*/  MOV R153, R195 ;  /* 0x000000c300997202 */ /* 0x000fe20000000f00 */
[----:B------:R-:W-:Y:S01]  /*5f30*/  IMAD.MOV.U32 R124, RZ, RZ, R212 ;  /* 0x000000ffff7c7224 */ /* 0x000fe200078e00d4 */
[----:B------:R-:W-:Y:S01]  /*5f40*/  MOV R159, R189 ;  /* 0x000000bd009f7202 */ /* 0x000fe20000000f00 */
[----:B------:R-:W-:Y:S02]  /*5f50*/  IMAD.MOV.U32 R125, RZ, RZ, R211 ;  /* 0x000000ffff7d7224 */ /* 0x000fe400078e00d3 */
[----:B-1----:R-:W-:Y:S01]  /*5f60*/  @!P4 FMUL R101, R101, R101 ;  /* 0x000000656565c220 */ /* 0x002fe20000400000 */
[----:B--2---:R-:W-:Y:S01]  /*5f70*/  IMAD.MOV.U32 R115, RZ, RZ, R221 ;  /* 0x000000ffff737224 */ /* 0x004fe200078e00dd */
[----:B------:R-:W-:Y:S01]  /*5f80*/  MOV R117, R219 ;  /* 0x000000db00757202 */ /* 0x000fe20000000f00 */
[----:B------:R-:W-:Y:S01]  /*5f90*/  IMAD.MOV.U32 R116, RZ, RZ, R220 ;  /* 0x000000ffff747224 */ /* 0x000fe200078e00dc */
[----:B------:R-:W-:Y:S01]  /*5fa0*/  MOV R165, R183 ;  /* 0x000000b700a57202 */ /* 0x000fe20000000f00 */
[----:B------:R-:W-:Y:S01]  /*5fb0*/  IMAD.MOV.U32 R118, RZ, RZ, R218 ;  /* 0x000000ffff767224 */ /* 0x000fe200078e00da */
[----:B------:R-:W2:Y:S01]  /*5fc0*/  LDL.LU.128 R104, [R1+0xc70] ;  /* 0x000c700001687983 */ /* 0x000ea20000300c00 */
[----:B------:R-:W-:-:S02]  /*5fd0*/  IMAD.MOV.U32 R119, RZ, RZ, R217 ;  /* 0x000000ffff777224 */ /* 0x000fc400078e00d9 */
[----:B------:R-:W-:Y:S01]  /*5fe0*/  IMAD.MOV.U32 R126, RZ, RZ, R210 ;  /* 0x000000ffff7e7224 */ /* 0x000fe200078e00d2 */
[----:B------:R-:W3:Y:S01]  /*5ff0*/  LDL.LU R26, [R1+0xd58] ;  /* 0x000d5800011a7983 */ /* 0x000ee20000300800 */
[----:B------:R-:W-:Y:S02]  /*6000*/  IMAD.MOV.U32 R127, RZ, RZ, R209 ;  /* 0x000000ffff7f7224 */ /* 0x000fe400078e00d1 */
[----:B------:R-:W-:Y:S01]  /*6010*/  IMAD.MOV.U32 R128, RZ, RZ, R208 ;  /* 0x000000ffff807224 */ /* 0x000fe200078e00d0 */
[----:B------:R-:W2:Y:S01]  /*6020*/  LDL.LU R27, [R1+0xd50] ;  /* 0x000d5000011b7983 */ /* 0x000ea20000300800 */
[----:B------:R-:W-:Y:S02]  /*6030*/  IMAD.MOV.U32 R130, RZ, RZ, R206 ;  /* 0x000000ffff827224 */ /* 0x000fe400078e00ce */
[----:B------:R-:W-:Y:S02]  /*6040*/  IMAD.MOV.U32 R131, RZ, RZ, R205 ;  /* 0x000000ffff837224 */ /* 0x000fe400078e00cd */
[----:B------:R-:W-:Y:S01]  /*6050*/  FMUL R17, R17, UR12 ;  /* 0x0000000c11117c20 */ /* 0x000fe20008400000 */
[----:B------:R-:W-:-:S02]  /*6060*/  IMAD.MOV.U32 R132, RZ, RZ, R204 ;  /* 0x000000ffff847224 */ /* 0x000fc400078e00cc */
[----:B------:R-:W-:Y:S01]  /*6070*/  FMUL R16, R16, UR12 ;  /* 0x0000000c10107c20 */ /* 0x000fe20008400000 */
[----:B------:R-:W-:Y:S01]  /*6080*/  IMAD.MOV.U32 R145, RZ, RZ, R203 ;  /* 0x000000ffff917224 */ /* 0x000fe200078e00cb */
[----:B------:R-:W-:Y:S01]  /*6090*/  STL [R1+0xb90], R95 ;  /* 0x000b905f01007387 */ /* 0x000fe20000100800 */
[----:B------:R-:W-:Y:S02]  /*60a0*/  IMAD.MOV.U32 R146, RZ, RZ, R202 ;  /* 0x000000ffff927224 */ /* 0x000fe400078e00ca */
[----:B------:R-:W-:Y:S01]  /*60b0*/  IMAD.MOV.U32 R148, RZ, RZ, R200 ;  /* 0x000000ffff947224 */ /* 0x000fe200078e00c8 */
[----:B------:R-:W2:Y:S01]  /*60c0*/  LDL.LU R28, [R1+0xd4c] ;  /* 0x000d4c00011c7983 */ /* 0x000ea20000300800 */
[----:B------:R-:W-:Y:S02]  /*60d0*/  IMAD.MOV.U32 R149, RZ, RZ, R199 ;  /* 0x000000ffff957224 */ /* 0x000fe400078e00c7 */
[----:B------:R-:W-:Y:S01]  /*60e0*/  IMAD.MOV.U32 R150, RZ, RZ, R198 ;  /* 0x000000ffff967224 */ /* 0x000fe200078e00c6 */
[----:B------:R-:W2:Y:S01]  /*60f0*/  LDL.LU R29, [R1+0xd44] ;  /* 0x000d4400011d7983 */ /* 0x000ea20000300800 */
[----:B------:R-:W-:-:S02]  /*6100*/  IMAD.MOV.U32 R151, RZ, RZ, R197 ;  /* 0x000000ffff977224 */ /* 0x000fc400078e00c5 */
[----:B------:R-:W-:Y:S01]  /*6110*/  IMAD.MOV.U32 R152, RZ, RZ, R196 ;  /* 0x000000ffff987224 */ /* 0x000fe200078e00c4 */
[----:B------:R-:W-:Y:S01]  /*6120*/  MOV R196, R76 ;  /* 0x0000004c00c47202 */ /* 0x000fe20000000f00 */
[----:B------:R-:W-:Y:S01]  /*6130*/  IMAD.MOV.U32 R154, RZ, RZ, R194 ;  /* 0x000000ffff9a7224 */ /* 0x000fe200078e00c2 */
[----:B------:R-:W2:Y:S01]  /*6140*/  LDL.LU R30, [R1+0xd48] ;  /* 0x000d4800011e7983 */ /* 0x000ea20000300800 */
[----:B------:R-:W-:Y:S02]  /*6150*/  IMAD.MOV.U32 R155, RZ, RZ, R193 ;  /* 0x000000ffff9b7224 */ /* 0x000fe400078e00c1 */
[----:B------:R-:W-:Y:S01]  /*6160*/  IMAD.MOV.U32 R156, RZ, RZ, R192 ;  /* 0x000000ffff9c7224 */ /* 0x000fe200078e00c0 */
[----:B------:R-:W2:Y:S01]  /*6170*/  LDL.LU R31, [R1+0xd40] ;  /* 0x000d4000011f7983 */ /* 0x000ea20000300800 */
[----:B------:R-:W-:Y:S02]  /*6180*/  IMAD.MOV.U32 R157, RZ, RZ, R191 ;  /* 0x000000ffff9d7224 */ /* 0x000fe400078e00bf */
[----:B------:R-:W-:Y:S01]  /*6190*/  IMAD.MOV.U32 R158, RZ, RZ, R190 ;  /* 0x000000ffff9e7224 */ /* 0x000fe200078e00be */
[----:B------:R-:W-:Y:S01]  /*61a0*/  MOV R190, R82 ;  /* 0x0000005200be7202 */ /* 0x000fe20000000f00 */
[----:B------:R-:W-:Y:S01]  /*61b0*/  IMAD.MOV.U32 R160, RZ, RZ, R188 ;  /* 0x000000ffffa07224 */ /* 0x000fe200078e00bc */
[----:B------:R-:W2:Y:S01]  /*61c0*/  LDL.LU R36, [R1+0xd3c] ;  /* 0x000d3c0001247983 */ /* 0x000ea20000300800 */
[----:B------:R-:W-:-:S02]  /*61d0*/  IMAD.MOV.U32 R161, RZ, RZ, R187 ;  /* 0x000000ffffa17224 */ /* 0x000fc400078e00bb */
[----:B------:R-:W-:Y:S01]  /*61e0*/  IMAD.MOV.U32 R162, RZ, RZ, R186 ;  /* 0x000000ffffa27224 */ /* 0x000fe200078e00ba */
[----:B------:R-:W2:Y:S01]  /*61f0*/  LDL.LU R37, [R1+0xd38] ;  /* 0x000d380001257983 */ /* 0x000ea20000300800 */
[----:B------:R-:W-:Y:S02]  /*6200*/  IMAD.MOV.U32 R163, RZ, RZ, R185 ;  /* 0x000000ffffa37224 */ /* 0x000fe400078e00b9 */
[----:B------:R-:W-:Y:S01]  /*6210*/  IMAD.MOV.U32 R164, RZ, RZ, R184 ;  /* 0x000000ffffa47224 */ /* 0x000fe200078e00b8 */
[----:B------:R-:W-:Y:S01]  /*6220*/  MOV R184, R88 ;  /* 0x0000005800b87202 */ /* 0x000fe20000000f00 */
[----:B------:R-:W-:Y:S01]  /*6230*/  IMAD.MOV.U32 R166, RZ, RZ, R182 ;  /* 0x000000ffffa67224 */ /* 0x000fe200078e00b6 */
[----:B------:R-:W2:Y:S01]  /*6240*/  LDL.LU R38, [R1+0xd34] ;  /* 0x000d340001267983 */ /* 0x000ea20000300800 */
        /* <DEDUP_REMOVED lines=15> */
[----:B------:R-:W2:Y:S01]  /*6340*/  LDL.LU R35, [R1+0xd20] ;  /* 0x000d200001237983 */ /* 0x000ea20000300800 */
[----:B------:R-:W-:Y:S02]  /*6350*/  IMAD.MOV.U32 R192, RZ, RZ, R80 ;  /* 0x000000ffffc07224 */ /* 0x000fe400078e0050 */
[----:B------:R-:W-:Y:S02]  /*6360*/  IMAD.MOV.U32 R193, RZ, RZ, R79 ;  /* 0x000000ffffc17224 */ /* 0x000fe400078e004f */
[----:B------:R-:W-:Y:S01]  /*6370*/  IMAD.MOV.U32 R194, RZ, RZ, R78 ;  /* 0x000000ffffc27224 */ /* 0x000fe200078e004e */
[----:B------:R-:W-:Y:S01]  /*6380*/  MOV R208, R64 ;  /* 0x0000004000d07202 */ /* 0x000fe20000000f00 */
[----:B------:R-:W-:Y:S02]  /*6390*/  IMAD.MOV.U32 R195, RZ, RZ, R77 ;  /* 0x000000ffffc37224 */ /* 0x000fe400078e004d */
[----:B------:R-:W-:-:S02]  /*63a0*/  IMAD.MOV.U32 R197, RZ, RZ, R75 ;  /* 0x000000ffffc57224 */ /* 0x000fc400078e004b */
[----:B------:R-:W-:Y:S02]  /*63b0*/  IMAD.MOV.U32 R198, RZ, RZ, R74 ;  /* 0x000000ffffc67224 */ /* 0x000fe400078e004a */
[----:B------:R-:W-:Y:S02]  /*63c0*/  IMAD.MOV.U32 R199, RZ, RZ, R73 ;  /* 0x000000ffffc77224 */ /* 0x000fe400078e0049 */
[----:B------:R-:W-:Y:S02]  /*63d0*/  IMAD.MOV.U32 R200, RZ, RZ, R72 ;  /* 0x000000ffffc87224 */ /* 0x000fe400078e0048 */
[----:B------:R-:W-:Y:S02]  /*63e0*/  IMAD.MOV.U32 R201, RZ, RZ, R71 ;  /* 0x000000ffffc97224 */ /* 0x000fe400078e0047 */
[----:B------:R-:W-:Y:S02]  /*63f0*/  IMAD.MOV.U32 R203, RZ, RZ, R69 ;  /* 0x000000ffffcb7224 */ /* 0x000fe400078e0045 */
[----:B------:R-:W-:-:S02]  /*6400*/  IMAD.MOV.U32 R204, RZ, RZ, R68 ;  /* 0x000000ffffcc7224 */ /* 0x000fc400078e0044 */
[----:B------:R-:W-:Y:S02]  /*6410*/  IMAD.MOV.U32 R205, RZ, RZ, R67 ;  /* 0x000000ffffcd7224 */ /* 0x000fe400078e0043 */
        /* <DEDUP_REMOVED lines=11> */
[----:B------:R-:W-:Y:S01]  /*64d0*/  IMAD.MOV.U32 R218, RZ, RZ, R54 ;  /* 0x000000ffffda7224 */ /* 0x000fe200078e0036 */
[----:B------:R-:W-:Y:S01]  /*64e0*/  F2FP.F16.F32.PACK_AB R88, R8, R12 ;  /* 0x0000000c0858723e */ /* 0x000fe200000000ff */
[----:B------:R-:W-:Y:S01]  /*64f0*/  IMAD.MOV.U32 R219, RZ, RZ, R53 ;  /* 0x000000ffffdb7224 */ /* 0x000fe200078e0035 */
[----:B------:R-:W-:-:S02]  /*6500*/  F2FP.F16.F32.PACK_AB R89, R13, R14 ;  /* 0x0000000e0d59723e */ /* 0x000fc400000000ff */
[----:B------:R-:W-:Y:S02]  /*6510*/  MOV R220, R52 ;  /* 0x0000003400dc7202 */ /* 0x000fe40000000f00 */
[----:B------:R-:W-:Y:S01]  /*6520*/  F2FP.F16.F32.PACK_AB R90, R99, R100 ;  /* 0x00000064635a723e */ /* 0x000fe200000000ff */
[----:B------:R-:W-:Y:S01]  /*6530*/  IMAD.MOV.U32 R221, RZ, RZ, R51 ;  /* 0x000000ffffdd7224 */ /* 0x000fe200078e0033 */
[----:B------:R-:W-:Y:S01]  /*6540*/  F2FP.F16.F32.PACK_AB R91, R101, R102 ;  /* 0x00000066655b723e */ /* 0x000fe200000000ff */
[----:B------:R-:W-:Y:S02]  /*6550*/  IMAD.MOV.U32 R222, RZ, RZ, R50 ;  /* 0x000000ffffde7224 */ /* 0x000fe400078e0032 */
[----:B------:R-:W-:Y:S02]  /*6560*/  IMAD.MOV.U32 R223, RZ, RZ, R49 ;  /* 0x000000ffffdf7224 */ /* 0x000fe400078e0031 */
[----:B------:R-:W-:Y:S02]  /*6570*/  IMAD.MOV.U32 R224, RZ, RZ, R48 ;  /* 0x000000ffffe07224 */ /* 0x000fe400078e0030 */
[----:B------:R-:W-:Y:S01]  /*6580*/  IMAD.MOV.U32 R225, RZ, RZ, R47 ;  /* 0x000000ffffe17224 */ /* 0x000fe200078e002f */
[----:B------:R-:W-:Y:S01]  /*6590*/  MOV R226, R46 ;  /* 0x0000002e00e27202 */ /* 0x000fe20000000f00 */
        /* <DEDUP_REMOVED lines=8> */
[----:B------:R-:W-:-:S06]  /*6620*/  IMAD.MOV.U32 R235, RZ, RZ, R0 ;  /* 0x000000ffffeb7224 */ /* 0x000fcc00078e0000 */
[----:B------:R-:W-:-:S06]  /*6630*/  WARPGROUP.ARRIVE ;  /* 0x00000000000079c5 */ /* 0x000fcc0000000000 */
[----:B------:R-:W-:Y:S03]  /*6640*/  HGMMA.64x256x16.F32 R108, R88, gdesc[UR12].tnspB, R108, gsb0 ;  /* 0x43e0000c586c7df0 */ /* 0x000fe6000800086c */
[----:B------:R-:W-:Y:S02]  /*6650*/  WARPGROUP.DEPBAR.LE gsb0, 0x0 ;  /* 0x00008000000079c5 */ /* 0x000fe40000010000 */
[----:B------:R1:W-:Y:S04]  /*6660*/  STL.128 [R1+0x3a0], R148 ;  /* 0x0003a09401007387 */ /* 0x0003e80000100c00 */
[----:B------:R1:W-:Y:S04]  /*6670*/  STL.128 [R1+0x3e0], R164 ;  /* 0x0003e0a401007387 */ /* 0x0003e80000100c00 */
[----:B-1----:R-:W2:Y:S04]  /*6680*/  LDL.LU.64 R150, [R1+0xcd8] ;  /* 0x000cd80001967983 */ /* 0x002ea80000300a00 */
[----:B------:R-:W2:Y:S04]  /*6690*/  LDL.LU.128 R164, [R1+0xd10] ;  /* 0x000d100001a47983 */ /* 0x000ea80000300c00 */
[----:B------:R-:W2:Y:S04]  /*66a0*/  LDL.LU R149, [R1+0xcd4] ;  /* 0x000cd40001957983 */ /* 0x000ea80000300800 */
[----:B------:R1:W-:Y:S04]  /*66b0*/  STL.128 [R1+0x3d0], R160 ;  /* 0x0003d0a001007387 */ /* 0x0003e80000100c00 */
[----:B-1----:R-:W2:Y:S04]  /*66c0*/  LDL.LU.128 R160, [R1+0xd00] ;  /* 0x000d000001a07983 */ /* 0x002ea80000300c00 */
[----:B------:R-:W-:Y:S04]  /*66d0*/  STL.128 [R1+0x300], R108 ;  /* 0x0003006c01007387 */ /* 0x000fe80000100c00 */
[----:B------:R-:W-:Y:S04]  /*66e0*/  STL.128 [R1+0x310], R112 ;  /* 0x0003107001007387 */ /* 0x000fe80000100c00 */
[----:B------:R-:W-:Y:S04]  /*66f0*/  STL.128 [R1+0x320], R116 ;  /* 0x0003207401007387 */ /* 0x000fe80000100c00 */
[----:B------:R-:W-:Y:S04]  /*6700*/  STL.128 [R1+0x330], R120 ;  /* 0x0003307801007387 */ /* 0x000fe80000100c00 */
[----:B------:R-:W-:Y:S04]  /*6710*/  STL.128 [R1+0x340], R124 ;  /* 0x0003407c01007387 */ /* 0x000fe80000100c00 */
[----:B------:R1:W-:Y:S04]  /*6720*/  STL.128 [R1+0x350], R128 ;  /* 0x0003508001007387 */ /* 0x0003e80000100c00 */
[----:B------:R4:W-:Y:S04]  /*6730*/  STL.128 [R1+0x360], R132 ;  /* 0x0003608401007387 */ /* 0x0009e80000100c00 */
[----:B------:R4:W-:Y:S04]  /*6740*/  STL.128 [R1+0x3b0], R152 ;  /* 0x0003b09801007387 */ /* 0x0009e80000100c00 */
[----:B------:R4:W-:Y:S04]  /*6750*/  STL.128 [R1+0x3c0], R156 ;  /* 0x0003c09c01007387 */ /* 0x0009e80000100c00 */
[----:B-1----:R-:W2:Y:S04]  /*6760*/  LDL.LU.128 R128, [R1+0xcc0] ;  /* 0x000cc00001807983 */ /* 0x002ea80000300c00 */
[----:B----4-:R-:W4:Y:S04]  /*6770*/  LDL.LU R132, [R1+0xcd0] ;  /* 0x000cd00001847983 */ /* 0x010f280000300800 */
[----:B------:R-:W4:Y:S04]  /*6780*/  LDL.LU.128 R152, [R1+0xce0] ;  /* 0x000ce00001987983 */ /* 0x000f280000300c00 */
[----:B------:R-:W4:Y:S04]  /*6790*/  LDL.LU R159, [R1+0xcf8] ;  /* 0x000cf800019f7983 */ /* 0x000f280000300800 */
[----:B------:R-:W4:Y:S04]  /*67a0*/  LDL.LU.64 R156, [R1+0xcf0] ;  /* 0x000cf000019c7983 */ /* 0x000f280000300a00 */
[----:B------:R-:W4:Y:S04]  /*67b0*/  LDL.LU.128 R124, [R1+0xcb0] ;  /* 0x000cb000017c7983 */ /* 0x000f280000300c00 */
[----:B------:R-:W4:Y:S04]  /*67c0*/  LDL.LU.128 R120, [R1+0xca0] ;  /* 0x000ca00001787983 */ /* 0x000f280000300c00 */
[----:B------:R-:W4:Y:S04]  /*67d0*/  LDL.LU.128 R116, [R1+0xc90] ;  /* 0x000c900001747983 */ /* 0x000f280000300c00 */
[----:B------:R-:W4:Y:S04]  /*67e0*/  LDL.LU R115, [R1+0xc8c] ;  /* 0x000c8c0001737983 */ /* 0x000f280000300800 */
[----:B------:R-:W4:Y:S04]  /*67f0*/  LDL.LU R110, [R1+0xc88] ;  /* 0x000c8800016e7983 */ /* 0x000f280000300800 */
[----:B------:R-:W4:Y:S01]  /*6800*/  LDL.LU.64 R108, [R1+0xc80] ;  /* 0x000c8000016c7983 */ /* 0x000f220000300a00 */
[----:B------:R-:W-:-:S03]  /*6810*/  IMAD.U32 R0, RZ, RZ, UR24 ;  /* 0x00000018ff007e24 */ /* 0x000fc6000f8e00ff */
[----:B------:R-:W-:Y:S01]  /*6820*/  STL.128 [R1+0x380], R140 ;  /* 0x0003808c01007387 */ /* 0x000fe20000100c00 */
[----:B------:R-:W-:-:S03]  /*6830*/  IMAD R0, R0, 0x80, R20 ;  /* 0x0000008000007824 */ /* 0x000fc600078e0214 */
[----:B------:R-:W-:Y:S02]  /*6840*/  STL.128 [R1+0x370], R136 ;  /* 0x0003708801007387 */ /* 0x000fe40000100c00 */
[----:B------:R-:W-:Y:S02]  /*6850*/  LEA R0, R0, UR36, 0x2 ;  /* 0x0000002400007c11 */ /* 0x000fe4000f8e10ff */
[----:B------:R-:W-:Y:S04]  /*6860*/  STL.128 [R1+0x390], R144 ;  /* 0x0003909001007387 */ /* 0x000fe80000100c00 */
[----:B------:R-:W1:Y:S04]  /*6870*/  LDS.64 R2, [R0+0xa8000] ;  /* 0x0a80000000027984 */ /* 0x000e680000000a00 */
        /* <DEDUP_REMOVED lines=8> */
[----:B------:R-:W-:Y:S01]  /*6900*/  STL.128 [R1+0x470], R200 ;  /* 0x000470c801007387 */ /* 0x000fe20000100c00 */
[----:B-1----:R-:W-:Y:S01]  /*6910*/  FADD R24, R24, -R2 ;  /* 0x8000000218187221 */ /* 0x002fe20000000000 */
[----:B------:R-:W-:-:S02]  /*6920*/  FADD R25, R25, -R3 ;  /* 0x8000000319197221 */ /* 0x000fc40000000000 */
[----:B------:R-:W-:Y:S01]  /*6930*/  STL.128 [R1+0x480], R204 ;  /* 0x000480cc01007387 */ /* 0x000fe20000100c00 */
[----:B------:R-:W-:Y:S01]  /*6940*/  FMUL R143, R17, R24 ;  /* 0x00000018118f7220 */ /* 0x000fe20000400000 */
[----:B------:R-:W-:Y:S01]  /*6950*/  FMUL R142, R16, R25 ;  /* 0x00000019108e7220 */ /* 0x000fe20000400000 */
[----:B---3--:R-:W-:Y:S01]  /*6960*/  FADD R2, R26, -R2 ;  /* 0x800000021a027221 */ /* 0x008fe20000000000 */
[----:B--2---:R-:W-:Y:S01]  /*6970*/  FADD R3, R27, -R3 ;  /* 0x800000031b037221 */ /* 0x004fe20000000000 */
[----:B------:R-:W-:Y:S04]  /*6980*/  STL.128 [R1+0x490], R208 ;  /* 0x000490d001007387 */ /* 0x000fe80000100c00 */
[----:B------:R-:W-:Y:S04]  /*6990*/  STL.128 [R1+0x4a0], R212 ;  /* 0x0004a0d401007387 */ /* 0x000fe80000100c00 */
[----:B------:R-:W-:Y:S04]  /*69a0*/  STL.128 [R1+0x4b0], R216 ;  /* 0x0004b0d801007387 */ /* 0x000fe80000100c00 */
[----:B------:R-:W-:Y:S04]  /*69b0*/  STL.128 [R1+0x4c0], R220 ;  /* 0x0004c0dc01007387 */ /* 0x000fe80000100c00 */
[----:B------:R-:W-:Y:S04]  /*69c0*/  STL.128 [R1+0x4d0], R224 ;  /* 0x0004d0e001007387 */ /* 0x000fe80000100c00 */
[----:B------:R-:W-:Y:S04]  /*69d0*/  STL.128 [R1+0x4e0], R228 ;  /* 0x0004e0e401007387 */ /* 0x000fe80000100c00 */
[----:B------:R-:W-:Y:S04]  /*69e0*/  STL.128 [R1+0x4f0], R232 ;  /* 0x0004f0e801007387 */ /* 0x000fe80000100c00 */
[----:B------:R-:W-:Y:S04]  /*69f0*/  STL.64 [R1+0xc38], R142 ;  /* 0x000c388e01007387 */ /* 0x000fe80000100a00 */
[----:B------:R-:W-:Y:S04]  /*6a00*/  STL [R1+0xbb8], R102 ;  /* 0x000bb86601007387 */ /* 0x000fe80000100800 */
[----:B------:R-:W-:Y:S04]  /*6a10*/  STL.64 [R1+0xbb0], R100 ;  /* 0x000bb06401007387 */ /* 0x000fe80000100a00 */
[----:B------:R1:W-:Y:S04]  /*6a20*/  STL.128 [R1+0xba0], R96 ;  /* 0x000ba06001007387 */ /* 0x0003e80000100c00 */
[----:B------:R-:W2:Y:S04]  /*6a30*/  LDL.LU.128 R76, [R1+0x300] ;  /* 0x00030000014c7983 */ /* 0x000ea80000300c00 */
[----:B------:R-:W2:Y:S04]  /*6a40*/  LDL.LU.128 R80, [R1+0x310] ;  /* 0x0003100001507983 */ /* 0x000ea80000300c00 */
[----:B------:R-:W2:Y:S04]  /*6a50*/  LDL.LU.128 R84, [R1+0x320] ;  /* 0x0003200001547983 */ /* 0x000ea80000300c00 */
[----:B------:R-:W2:Y:S04]  /*6a60*/  LDL.LU.128 R88, [R1+0x330] ;  /* 0x0003300001587983 */ /* 0x000ea80000300c00 */
[----:B------:R-:W2:Y:S04]  /*6a70*/  LDL.LU.128 R92, [R1+0x340] ;  /* 0x00034000015c7983 */ /* 0x000ea80000300c00 */
[----:B-1----:R-:W2:Y:S04]  /*6a80*/  LDL.LU.128 R96, [R1+0x350] ;  /* 0x0003500001607983 */ /* 0x002ea80000300c00 */
[----:B------:R-:W2:Y:S04]  /*6a90*/  LDL.LU.128 R136, [R1+0x3f0] ;  /* 0x0003f00001887983 */ /* 0x000ea80000300c00 */
        /* <DEDUP_REMOVED lines=10> */
[----:B------:R-:W2:Y:S01]  /*6b40*/  LDL.LU.128 R200, [R1+0x4f0] ;  /* 0x0004f00001c87983 */ /* 0x000ea20000300c00 */
[----:B------:R-:W-:-:S02]  /*6b50*/  FSEL R11, R150, -INF , !P1 ;  /* 0xff800000960b7808 */ /* 0x000fc40004800000 */
[----:B------:R-:W-:Y:S02]  /*6b60*/  FSEL R10, R151, -INF , !P1 ;  /* 0xff800000970a7808 */ /* 0x000fe40004800000 */
[----:B------:R-:W-:Y:S02]  /*6b70*/  FSETP.GEU.AND P1, PT, R167, -126, PT ;  /* 0xc2fc0000a700780b */ /* 0x000fe40003f2e000 */
[----:B------:R-:W-:Y:S02]  /*6b80*/  FSETP.GEU.AND P6, PT, R166, -126, PT ;  /* 0xc2fc0000a600780b */ /* 0x000fe40003fce000 */
[----:B------:R-:W-:-:S09]  /*6b90*/  FSEL R114, R149, -INF , !P2 ;  /* 0xff80000095727808 */ /* 0x000fd20005000000 */
[----:B------:R-:W-:Y:S02]  /*6ba0*/  @!P1 FMUL R167, R167, 0.5 ;  /* 0x3f000000a7a79820 */ /* 0x000fe40000400000 */
[----:B------:R-:W-:Y:S01]  /*6bb0*/  @!P6 FMUL R166, R166, 0.5 ;  /* 0x3f000000a6a6e820 */ /* 0x000fe20000400000 */
[----:B------:R-:W-:Y:S01]  /*6bc0*/  FFMA R114, R114, UR11, -R5 ;  /* 0x0000000b72727c23 */ /* 0x000fe20008000805 */
[----:B------:R-:W1:Y:S01]  /*6bd0*/  MUFU.EX2 R4, R167 ;  /* 0x000000a700047308 */ /* 0x000e620000000800 */
[----:B------:R-:W-:-:S07]  /*6be0*/  FSETP.GEU.AND P4, PT, R162, -126, PT ;  /* 0xc2fc0000a200780b */ /* 0x000fce0003f8e000 */
[----:B------:R-:W3:Y:S01]  /*6bf0*/  MUFU.EX2 R5, R166 ;  /* 0x000000a600057308 */ /* 0x000ee20000000800 */
[----:B------:R-:W-:Y:S02]  /*6c00*/  FSETP.GEU.AND P5, PT, R160, -126, PT ;  /* 0xc2fc0000a000780b */ /* 0x000fe40003fae000 */
[----:B------:R-:W-:Y:S01]  /*6c10*/  FSETP.GEU.AND P3, PT, R164, -126, PT ;  /* 0xc2fc0000a400780b */ /* 0x000fe20003f6e000 */
[----:B------:R-:W-:Y:S01]  /*6c20*/  FFMA R11, R11, UR11, -R6 ;  /* 0x0000000b0b0b7c23 */ /* 0x000fe20008000806 */
[----:B------:R-:W-:Y:S01]  /*6c30*/  FSETP.GEU.AND P2, PT, R165, -126, PT ;  /* 0xc2fc0000a500780b */ /* 0x000fe20003f4e000 */
[----:B------:R-:W-:Y:S01]  /*6c40*/  FFMA R10, R10, UR11, -R7 ;  /* 0x0000000b0a0a7c23 */ /* 0x000fe20008000807 */
[----:B------:R-:W-:Y:S01]  /*6c50*/  STL [R1+0xc60], R163 ;  /* 0x000c60a301007387 */ /* 0x000fe20000100800 */
[----:B-1----:R-:W-:Y:S01]  /*6c60*/  @!P1 FMUL R4, R4, R4 ;  /* 0x0000000404049220 */ /* 0x002fe20000400000 */
[----:B------:R-:W-:Y:S02]  /*6c70*/  FSETP.GEU.AND P1, PT, R107, -126, PT ;  /* 0xc2fc00006b00780b */ /* 0x000fe40003f2e000 */
[----:B------:R-:W-:Y:S04]  /*6c80*/  STL [R1+0xc5c], R161 ;  /* 0x000c5ca101007387 */ /* 0x000fe80000100800 */
[----:B------:R-:W2:Y:S01]  /*6c90*/  LDL.LU.128 R148, [R1+0x420] ;  /* 0x0004200001947983 */ /* 0x000ea20000300c00 */
[----:B---3--:R-:W-:Y:S01]  /*6ca0*/  @!P6 FMUL R5, R5, R5 ;  /* 0x000000050505e220 */ /* 0x008fe20000400000 */
[----:B------:R-:W-:Y:S01]  /*6cb0*/  FSETP.GEU.AND P6, PT, R103, -126, PT ;  /* 0xc2fc00006700780b */ /* 0x000fe20003fce000 */
[----:B------:R-:W-:Y:S01]  /*6cc0*/  @!P4 FMUL R162, R162, 0.5 ;  /* 0x3f000000a2a2c820 */ /* 0x000fe20000400000 */
[----:B------:R-:W-:-:S03]  /*6cd0*/  @!P5 FMUL R160, R160, 0.5 ;  /* 0x3f000000a0a0d820 */ /* 0x000fc60000400000 */
[----:B------:R-:W-:Y:S01]  /*6ce0*/  @!P1 FMUL R107, R107, 0.5 ;  /* 0x3f0000006b6b9820 */ /* 0x000fe20000400000 */
[----:B------:R-:W1:Y:S07]  /*6cf0*/  MUFU.EX2 R113, R162 ;  /* 0x000000a200717308 */ /* 0x000e6e0000000800 */
[----:B------:R-:W-:Y:S01]  /*6d00*/  @!P6 FMUL R103, R103, 0.5 ;  /* 0x3f0000006767e820 */ /* 0x000fe20000400000 */
[----:B------:R-:W3:Y:S08]  /*6d10*/  MUFU.EX2 R112, R160 ;  /* 0x000000a000707308 */ /* 0x000ef00000000800 */
[----:B------:R-:W4:Y:S08]  /*6d20*/  MUFU.EX2 R111, R103 ;  /* 0x00000067006f7308 */ /* 0x000f300000000800 */
[----:B------:R-:W4:Y:S01]  /*6d30*/  MUFU.EX2 R107, R107 ;  /* 0x0000006b006b7308 */ /* 0x000f220000000800 */
[----:B------:R-:W-:Y:S01]  /*6d40*/  @!P2 FMUL R165, R165, 0.5 ;  /* 0x3f000000a5a5a820 */ /* 0x000fe20000400000 */
[----:B------:R-:W-:Y:S01]  /*6d50*/  @!P3 FMUL R164, R164, 0.5 ;  /* 0x3f000000a4a4b820 */ /* 0x000fe20000400000 */
[----:B-1----:R-:W-:Y:S01]  /*6d60*/  @!P4 FMUL R113, R113, R113 ;  /* 0x000000717171c220 */ /* 0x002fe20000400000 */
[----:B---3--:R-:W-:Y:S01]  /*6d70*/  @!P5 FMUL R112, R112, R112 ;  /* 0x000000707070d220 */ /* 0x008fe20000400000 */
[----:B----4-:R-:W-:Y:S01]  /*6d80*/  STL [R1+0xc58], R159 ;  /* 0x000c589f01007387 */ /* 0x010fe20000100800 */
[----:B------:R-:W-:-:S02]  /*6d90*/  @!P6 FMUL R111, R111, R111 ;  /* 0x0000006f6f6fe220 */ /* 0x000fc40000400000 */
[----:B------:R-:W1:Y:S01]  /*6da0*/  MUFU.EX2 R7, R165 ;  /* 0x000000a500077308 */ /* 0x000e620000000800 */
[----:B------:R-:W-:Y:S01]  /*6db0*/  F2FP.F16.F32.PACK_AB R26, R112, R113 ;  /* 0x00000071701a723e */ /* 0x000fe200000000ff */
[----:B------:R-:W-:Y:S04]  /*6dc0*/  STL.64 [R1+0xc50], R156 ;  /* 0x000c509c01007387 */ /* 0x000fe80000100a00 */
[----:B------:R-:W-:Y:S01]  /*6dd0*/  STL.128 [R1+0xc40], R152 ;  /* 0x000c409801007387 */ /* 0x000fe20000100c00 */
[----:B------:R-:W-:Y:S01]  /*6de0*/  @!P1 FMUL R107, R107, R107 ;  /* 0x0000006b6b6b9220 */ /* 0x000fe20000400000 */
[----:B------:R3:W4:Y:S02]  /*6df0*/  MUFU.EX2 R6, R164 ;  /* 0x000000a400067308 */ /* 0x0007240000000800 */
[----:B------:R-:W-:Y:S02]  /*6e00*/  STL [R1+0xc30], R132 ;  /* 0x000c308401007387 */ /* 0x000fe40000100800 */
[----:B------:R-:W-:-:S02]  /*6e10*/  F2FP.F16.F32.PACK_AB R27, R107, R111 ;  /* 0x0000006f6b1b723e */ /* 0x000fc400000000ff */
[----:B------:R-:W-:Y:S04]  /*6e20*/  STL.128 [R1+0xc20], R128 ;  /* 0x000c208001007387 */ /* 0x000fe80000100c00 */
[----:B------:R-:W-:Y:S04]  /*6e30*/  STL.128 [R1+0xc10], R124 ;  /* 0x000c107c01007387 */ /* 0x000fe80000100c00 */
[----:B------:R-:W-:Y:S04]  /*6e40*/  STL.128 [R1+0xc00], R120 ;  /* 0x000c007801007387 */ /* 0x000fe80000100c00 */
[----:B------:R-:W-:Y:S04]  /*6e50*/  STL.128 [R1+0xbf0], R116 ;  /* 0x000bf07401007387 */ /* 0x000fe80000100c00 */
[----:B------:R1:W-:Y:S04]  /*6e60*/  STL.128 [R1+0xbe0], R112 ;  /* 0x000be07001007387 */ /* 0x0003e80000100c00 */
[----:B------:R3:W-:Y:S04]  /*6e70*/  STL.128 [R1+0xbd0], R108 ;  /* 0x000bd06c01007387 */ /* 0x0007e80000100c00 */
[----:B------:R4:W-:Y:S04]  /*6e80*/  STL.128 [R1+0xbc0], R104 ;  /* 0x000bc06801007387 */ /* 0x0009e80000100c00 */
[----:B------:R-:W2:Y:S04]  /*6e90*/  LDL.LU.128 R100, [R1+0x360] ;  /* 0x0003600001647983 */ /* 0x000ea80000300c00 */
[----:B-1----:R-:W2:Y:S04]  /*6ea0*/  LDL.LU.128 R112, [R1+0x390] ;  /* 0x0003900001707983 */ /* 0x002ea80000300c00 */
[----:B---3--:R-:W2:Y:S04]  /*6eb0*/  LDL.LU.128 R108, [R1+0x380] ;  /* 0x00038000016c7983 */ /* 0x008ea80000300c00 */
[----:B----4-:R-:W2:Y:S04]  /*6ec0*/  LDL.LU.128 R104, [R1+0x370] ;  /* 0x0003700001687983 */ /* 0x010ea80000300c00 */
        /* <DEDUP_REMOVED lines=9> */
[----:B------:R-:W-:Y:S01]  /*6f60*/  @!P2 FMUL R7, R7, R7 ;  /* 0x000000070707a220 */ /* 0x000fe20000400000 */
[----:B------:R-:W-:Y:S01]  /*6f70*/  @!P3 FMUL R6, R6, R6 ;  /* 0x000000060606b220 */ /* 0x000fe20000400000 */
[----:B------:R-:W-:Y:S01]  /*6f80*/  F2FP.F16.F32.PACK_AB R24, R4, R5 ;  /* 0x000000050418723e */ /* 0x000fe200000000ff */
[----:B------:R-:W-:-:S03]  /*6f90*/  UIADD3 UR14, UR17, 0x100, URZ ;  /* 0x00000100110e7890 */ /* 0x000fc6000fffe03f */
[----:B------:R-:W-:Y:S01]  /*6fa0*/  F2FP.F16.F32.PACK_AB R25, R6, R7 ;  /* 0x000000070619723e */ /* 0x000fe200000000ff */
[----:B------:R-:W-:-:S03]  /*6fb0*/  UMOV UR15, 0x40000040 ;  /* 0x40000040000f7882 */ /* 0x000fc60000000000 */
[----:B--2---:R-:W-:-:S06]  /*6fc0*/  WARPGROUP.ARRIVE ;  /* 0x00000000000079c5 */ /* 0x004fcc0000000000 */
[----:B------:R-:W-:Y:S03]  /*6fd0*/  HGMMA.64x256x16.F32 R76, R24, gdesc[UR12].tnspB, R76, gsb0 ;  /* 0x43e0000c184c7df0 */ /* 0x000fe6000800084c */
[----:B------:R-:W-:Y:S02]  /*6fe0*/  WARPGROUP.DEPBAR.LE gsb0, 0x0 ;  /* 0x00008000000079c5 */ /* 0x000fe40000010000 */
[----:B------:R1:W-:Y:S04]  /*6ff0*/  STL.128 [R1+0x450], R160 ;  /* 0x000450a001007387 */ /* 0x0003e80000100c00 */
[----:B-1----:R-:W2:Y:S04]  /*7000*/  LDL.LU R163, [R1+0xc60] ;  /* 0x000c600001a37983 */ /* 0x002ea80000300800 */
[----:B------:R-:W3:Y:S01]  /*7010*/  LDL.LU R161, [R1+0xc5c] ;  /* 0x000c5c0001a17983 */ /* 0x000ee20000300800 */
[----:B------:R-:W-:Y:S01]  /*7020*/  IMAD.MOV.U32 R56, RZ, RZ, R104 ;  /* 0x000000ffff387224 */ /* 0x000fe200078e0068 */
[----:B------:R-:W-:Y:S01]  /*7030*/  MOV R58, R106 ;  /* 0x0000006a003a7202 */ /* 0x000fe20000000f00 */
[----:B------:R-:W-:-:S02]  /*7040*/  IMAD.MOV.U32 R57, RZ, RZ, R105 ;  /* 0x000000ffff397224 */ /* 0x000fc400078e0069 */
[----:B------:R-:W-:Y:S02]  /*7050*/  IMAD.MOV.U32 R59, RZ, RZ, R107 ;  /* 0x000000ffff3b7224 */ /* 0x000fe400078e006b */
[----:B------:R-:W-:Y:S01]  /*7060*/  IMAD.MOV.U32 R60, RZ, RZ, R108 ;  /* 0x000000ffff3c7224 */ /* 0x000fe200078e006c */
[----:B------:R-:W4:Y:S01]  /*7070*/  LDL.LU.128 R104, [R1+0xbc0] ;  /* 0x000bc00001687983 */ /* 0x000f220000300c00 */
[----:B------:R-:W-:Y:S02]  /*7080*/  IMAD.MOV.U32 R61, RZ, RZ, R109 ;  /* 0x000000ffff3d7224 */ /* 0x000fe400078e006d */
[----:B------:R-:W-:Y:S02]  /*7090*/  IMAD.MOV.U32 R62, RZ, RZ, R110 ;  /* 0x000000ffff3e7224 */ /* 0x000fe400078e006e */
[----:B------:R-:W-:Y:S02]  /*70a0*/  IMAD.MOV.U32 R63, RZ, RZ, R111 ;  /* 0x000000ffff3f7224 */ /* 0x000fe400078e006f */
[----:B------:R-:W4:Y:S01]  /*70b0*/  LDL.LU.128 R108, [R1+0xbd0] ;  /* 0x000bd000016c7983 */ /* 0x000f220000300c00 */
[----:B------:R-:W-:Y:S01]  /*70c0*/  MOV R217, R76 ;  /* 0x0000004c00d97202 */ /* 0x000fe20000000f00 */
[----:B------:R-:W-:Y:S01]  /*70d0*/  IMAD.MOV.U32 R47, RZ, RZ, R95 ;  /* 0x000000ffff2f7224 */ /* 0x000fe200078e005f */
[----:B------:R-:W-:Y:S01]  /*70e0*/  MOV R52, R100 ;  /* 0x0000006400347202 */ /* 0x000fe20000000f00 */
[----:B------:R-:W-:Y:S01]  /*70f0*/  IMAD.MOV.U32 R48, RZ, RZ, R96 ;  /* 0x000000ffff307224 */ /* 0x000fe200078e0060 */
[----:B------:R-:W-:Y:S01]  /*7100*/  MOV R64, R112 ;  /* 0x0000007000407202 */ /* 0x000fe20000000f00 */
[----:B------:R-:W-:Y:S01]  /*7110*/  IMAD.MOV.U32 R49, RZ, RZ, R97 ;  /* 0x000000ffff317224 */ /* 0x000fe200078e0061 */
[----:B------:R-:W-:Y:S01]  /*7120*/  MOV R70, R118 ;  /* 0x0000007600467202 */ /* 0x000fe20000000f00 */
[----:B------:R-:W-:Y:S01]  /*7130*/  IMAD.MOV.U32 R50, RZ, RZ, R98 ;  /* 0x000000ffff327224 */ /* 0x000fe200078e0062 */
[----:B------:R-:W-:Y:S01]  /*7140*/  STL [R1+0x3c4], R125 ;  /* 0x0003c47d01007387 */ /* 0x000fe20000100800 */
[----:B------:R-:W-:Y:S01]  /*7150*/  IMAD.MOV.U32 R51, RZ, RZ, R99 ;  /* 0x000000ffff337224 */ /* 0x000fe200078e0063 */
[----:B------:R-:W-:Y:S01]  /*7160*/  MOV R76, R124 ;  /* 0x0000007c004c7202 */ /* 0x000fe20000000f00 */
[----:B------:R-:W-:Y:S01]  /*7170*/  IMAD.MOV.U32 R53, RZ, RZ, R101 ;  /* 0x000000ffff357224 */ /* 0x000fe200078e0065 */
[----:B------:R-:W-:Y:S01]  /*7180*/  STL.64 [R1+0x3c8], R126 ;  /* 0x0003c87e01007387 */ /* 0x000fe20000100a00 */
[----:B------:R-:W-:-:S02]  /*7190*/  IMAD.MOV.U32 R54, RZ, RZ, R102 ;  /* 0x000000ffff367224 */ /* 0x000fc400078e0066 */
[----:B------:R-:W-:Y:S01]  /*71a0*/  IMAD.MOV.U32 R65, RZ, RZ, R113 ;  /* 0x000000ffff417224 */ /* 0x000fe200078e0071 */
[----:B------:R-:W-:Y:S01]  /*71b0*/  STL.128 [R1+0x3d0], R128 ;  /* 0x0003d08001007387 */ /* 0x000fe20000100c00 */
[----:B------:R-:W-:Y:S02]  /*71c0*/  IMAD.MOV.U32 R66, RZ, RZ, R114 ;  /* 0x000000ffff427224 */ /* 0x000fe400078e0072 */
[----:B------:R-:W-:Y:S01]  /*71d0*/  IMAD.MOV.U32 R67, RZ, RZ, R115 ;  /* 0x000000ffff437224 */ /* 0x000fe200078e0073 */
[----:B------:R-:W-:Y:S01]  /*71e0*/  STL.128 [R1+0x3e0], R132 ;  /* 0x0003e08401007387 */ /* 0x000fe20000100c00 */
[----:B------:R-:W-:Y:S02]  /*71f0*/  IMAD.MOV.U32 R68, RZ, RZ, R116 ;  /* 0x000000ffff447224 */ /* 0x000fe400078e0074 */
[----:B------:R-:W-:Y:S01]  /*7200*/  IMAD.MOV.U32 R69, RZ, RZ, R117 ;  /* 0x000000ffff457224 */ /* 0x000fe200078e0075 */
[----:B------:R-:W-:Y:S01]  /*7210*/  STL.128 [R1+0x400], R140 ;  /* 0x0004008c01007387 */ /* 0x000fe20000100c00 */
[----:B------:R-:W-:-:S02]  /*7220*/  IMAD.MOV.U32 R71, RZ, RZ, R119 ;  /* 0x000000ffff477224 */ /* 0x000fc400078e0077 */
[----:B------:R-:W-:Y:S01]  /*7230*/  IMAD.MOV.U32 R72, RZ, RZ, R120 ;  /* 0x000000ffff487224 */ /* 0x000fe200078e0078 */
[----:B------:R1:W-:Y:S01]  /*7240*/  STL.128 [R1+0x430], R152 ;  /* 0x0004309801007387 */ /* 0x0003e20000100c00 */
[----:B------:R-:W-:Y:S02]  /*7250*/  IMAD.MOV.U32 R73, RZ, RZ, R121 ;  /* 0x000000ffff497224 */ /* 0x000fe400078e0079 */
[----:B------:R-:W-:Y:S01]  /*7260*/  IMAD.MOV.U32 R74, RZ, RZ, R122 ;  /* 0x000000ffff4a7224 */ /* 0x000fe200078e007a */
[----:B------:R-:W-:Y:S01]  /*7270*/  STL.128 [R1+0x410], R144 ;  /* 0x0004109001007387 */ /* 0x000fe20000100c00 */
[----:B------:R-:W-:-:S03]  /*7280*/  IMAD.MOV.U32 R75, RZ, RZ, R123 ;  /* 0x000000ffff4b7224 */ /* 0x000fc600078e007b */
        /* <DEDUP_REMOVED lines=13> */
[----:B------:R-:W4:Y:S04]  /*7360*/  LDL.LU.64 R142, [R1+0xc38] ;  /* 0x000c3800018e7983 */ /* 0x000f280000300a00 */
[----:B------:R-:W4:Y:S04]  /*7370*/  LDL.LU R132, [R1+0xc30] ;  /* 0x000c300001847983 */ /* 0x000f280000300800 */
[----:B------:R-:W4:Y:S04]  /*7380*/  LDL.LU.128 R128, [R1+0xc20] ;  /* 0x000c200001807983 */ /* 0x000f280000300c00 */
[----:B------:R-:W4:Y:S04]  /*7390*/  LDL.LU.128 R124, [R1+0xc10] ;  /* 0x000c1000017c7983 */ /* 0x000f280000300c00 */
[----:B------:R-:W4:Y:S04]  /*73a0*/  LDL.LU.128 R120, [R1+0xc00] ;  /* 0x000c000001787983 */ /* 0x000f280000300c00 */
[----:B------:R-:W4:Y:S04]  /*73b0*/  LDL.LU.128 R116, [R1+0xbf0] ;  /* 0x000bf00001747983 */ /* 0x000f280000300c00 */
[----:B------:R-:W4:Y:S04]  /*73c0*/  LDL.LU.128 R112, [R1+0xbe0] ;  /* 0x000be00001707983 */ /* 0x000f280000300c00 */
        /* <DEDUP_REMOVED lines=52> */
[----:B------:R-:W-:Y:S01]  /*7710*/  IMAD.MOV.U32 R216, RZ, RZ, R77 ;  /* 0x000000ffffd87224 */ /* 0x000fe200078e004d */
[----:B------:R-:W-:Y:S01]  /*7720*/  MOV R211, R82 ;  /* 0x0000005200d37202 */ /* 0x000fe20000000f00 */
[----:B------:R-:W-:Y:S01]  /*7730*/  IMAD.MOV.U32 R215, RZ, RZ, R78 ;  /* 0x000000ffffd77224 */ /* 0x000fe200078e004e */
[----:B------:R-:W-:Y:S01]  /*7740*/  MOV R40, R88 ;  /* 0x0000005800287202 */ /* 0x000fe20000000f00 */
[----:B------:R-:W-:Y:S01]  /*7750*/  IMAD.MOV.U32 R214, RZ, RZ, R79 ;  /* 0x000000ffffd67224 */ /* 0x000fe200078e004f */
[----:B------:R-:W-:Y:S01]  /*7760*/  MOV R46, R94 ;  /* 0x0000005e002e7202 */ /* 0x000fe20000000f00 */
[----:B------:R-:W-:Y:S01]  /*7770*/  IMAD.MOV.U32 R213, RZ, RZ, R80 ;  /* 0x000000ffffd57224 */ /* 0x000fe200078e0050 */
[----:B------:R1:W-:Y:S01]  /*7780*/  STL.128 [R1+0x3f0], R136 ;  /* 0x0003f08801007387 */ /* 0x0003e20000100c00 */
[----:B------:R-:W-:-:S02]  /*7790*/  IMAD.MOV.U32 R212, RZ, RZ, R81 ;  /* 0x000000ffffd47224 */ /* 0x000fc400078e0051 */
[----:B------:R-:W-:Y:S01]  /*77a0*/  IMAD.MOV.U32 R210, RZ, RZ, R83 ;  /* 0x000000ffffd27224 */ /* 0x000fe200078e0053 */
[----:B------:R-:W4:Y:S01]  /*77b0*/  LDL.LU R77, [R1+0x3c4] ;  /* 0x0003c400014d7983 */ /* 0x000f220000300800 */
[----:B------:R-:W-:Y:S02]  /*77c0*/  IMAD.MOV.U32 R209, RZ, RZ, R84 ;  /* 0x000000ffffd17224 */ /* 0x000fe400078e0054 */
[----:B------:R-:W-:Y:S01]  /*77d0*/  IMAD.MOV.U32 R208, RZ, RZ, R85 ;  /* 0x000000ffffd07224 */ /* 0x000fe200078e0055 */
[----:B------:R-:W4:Y:S01]  /*77e0*/  LDL.LU R78, [R1+0x3c8] ;  /* 0x0003c800014e7983 */ /* 0x000f220000300800 */
[----:B------:R-:W-:Y:S02]  /*77f0*/  IMAD.MOV.U32 R207, RZ, RZ, R86 ;  /* 0x000000ffffcf7224 */ /* 0x000fe400078e0056 */
[----:B------:R-:W-:Y:S01]  /*7800*/  IMAD.MOV.U32 R206, RZ, RZ, R87 ;  /* 0x000000ffffce7224 */ /* 0x000fe200078e0057 */
[----:B------:R-:W4:Y:S01]  /*7810*/  LDL.LU R79, [R1+0x3cc] ;  /* 0x0003cc00014f7983 */ /* 0x000f220000300800 */
[----:B------:R-:W-:-:S02]  /*7820*/  IMAD.MOV.U32 R41, RZ, RZ, R89 ;  /* 0x000000ffff297224 */ /* 0x000fc400078e0059 */
[----:B------:R-:W-:Y:S01]  /*7830*/  IMAD.MOV.U32 R42, RZ, RZ, R90 ;  /* 0x000000ffff2a7224 */ /* 0x000fe200078e005a */
[----:B------:R-:W4:Y:S01]  /*7840*/  LDL.LU R80, [R1+0x3d0] ;  /* 0x0003d00001507983 */ /* 0x000f220000300800 */
[----:B------:R-:W-:Y:S02]  /*7850*/  IMAD.MOV.U32 R43, RZ, RZ, R91 ;  /* 0x000000ffff2b7224 */ /* 0x000fe400078e005b */
[----:B------:R-:W-:Y:S01]  /*7860*/  IMAD.MOV.U32 R44, RZ, RZ, R92 ;  /* 0x000000ffff2c7224 */ /* 0x000fe200078e005c */
[----:B------:R-:W4:Y:S01]  /*7870*/  LDL.LU R81, [R1+0x3d4] ;  /* 0x0003d40001517983 */ /* 0x000f220000300800 */
[----:B------:R-:W-:-:S03]  /*7880*/  IMAD.MOV.U32 R45, RZ, RZ, R93 ;  /* 0x000000ffff2d7224 */ /* 0x000fc600078e005d */
        /* <DEDUP_REMOVED lines=16> */
[----:B-1----:R-:W4:Y:S04]  /*7990*/  LDL.LU R136, [R1+0x4b0] ;  /* 0x0004b00001887983 */ /* 0x002f280000300800 */
        /* <DEDUP_REMOVED lines=9> */
[----:B---3--:R-:W-:-:S02]  /*7a30*/  FSETP.GEU.AND P6, PT, R161, -126, PT ;  /* 0xc2fc0000a100780b */ /* 0x008fc40003fce000 */
[----:B--2---:R-:W-:Y:S01]  /*7a40*/  FSETP.GEU.AND P1, PT, R163, -126, PT ;  /* 0xc2fc0000a300780b */ /* 0x004fe20003f2e000 */
[----:B------:R-:W-:Y:S02]  /*7a50*/  IMAD.MOV.U32 R55, RZ, RZ, R103 ;  /* 0x000000ffff377224 */ /* 0x000fe400078e0067 */
[----:B------:R-:W-:Y:S01]  /*7a60*/  FMUL R21, R21, UR12 ;  /* 0x0000000c15157c20 */ /* 0x000fe20008400000 */
[----:B------:R-:W-:Y:S01]  /*7a70*/  FMUL R19, R19, UR12 ;  /* 0x0000000c13137c20 */ /* 0x000fe20008400000 */
[----:B----4-:R-:W-:Y:S01]  /*7a80*/  FSETP.GEU.AND P2, PT, R106, -126, PT ;  /* 0xc2fc00006a00780b */ /* 0x010fe20003f4e000 */
[----:B------:R-:W-:Y:S01]  /*7a90*/  FMUL R23, R23, UR12 ;  /* 0x0000000c17177c20 */ /* 0x000fe20008400000 */
[----:B------:R-:W-:Y:S01]  /*7aa0*/  FSETP.GEU.AND P3, PT, R105, -126, PT ;  /* 0xc2fc00006900780b */ /* 0x000fe20003f6e000 */
[----:B------:R-:W-:Y:S01]  /*7ab0*/  FMUL R18, R18, UR12 ;  /* 0x0000000c12127c20 */ /* 0x000fe20008400000 */
[----:B------:R-:W-:Y:S01]  /*7ac0*/  FSETP.GEU.AND P4, PT, R110, -126, PT ;  /* 0xc2fc00006e00780b */ /* 0x000fe20003f8e000 */
[----:B------:R-:W-:Y:S01]  /*7ad0*/  STL.128 [R1+0xab0], R36 ;  /* 0x000ab02401007387 */ /* 0x000fe20000100c00 */
[----:B------:R-:W-:-:S02]  /*7ae0*/  @!P6 FMUL R161, R161, 0.5 ;  /* 0x3f000000a1a1e820 */ /* 0x000fc40000400000 */
[----:B------:R-:W-:Y:S01]  /*7af0*/  @!P1 FMUL R163, R163, 0.5 ;  /* 0x3f000000a3a39820 */ /* 0x000fe20000400000 */
[----:B------:R-:W-:Y:S01]  /*7b00*/  FSETP.GEU.AND P5, PT, R109, -126, PT ;  /* 0xc2fc00006d00780b */ /* 0x000fe20003fae000 */
[----:B------:R-:W1:Y:S01]  /*7b10*/  MUFU.EX2 R103, R161 ;  /* 0x000000a100677308 */ /* 0x000e620000000800 */
[----:B------:R-:W-:Y:S01]  /*7b20*/  STL.128 [R1+0xaa0], R32 ;  /* 0x000aa02001007387 */ /* 0x000fe20000100c00 */
[----:B------:R-:W-:Y:S01]  /*7b30*/  UIADD3 UR14, UR17, 0x180, URZ ;  /* 0x00000180110e7890 */ /* 0x000fe2000fffe03f */
[----:B------:R-:W-:Y:S02]  /*7b40*/  UMOV UR15, 0x40000040 ;  /* 0x40000040000f7882 */ /* 0x000fe40000000000 */
[----:B------:R-:W2:Y:S03]  /*7b50*/  LDL.LU R159, [R1+0xc58] ;  /* 0x000c5800019f7983 */ /* 0x000ea60000300800 */
[----:B------:R-:W3:Y:S01]  /*7b60*/  MUFU.EX2 R9, R163 ;  /* 0x000000a300097308 */ /* 0x000ee20000000800 */
[----:B------:R-:W-:Y:S01]  /*7b70*/  FMUL R141, R21, R2 ;  /* 0x00000002158d7220 */ /* 0x000fe20000400000 */
[----:B------:R-:W-:Y:S01]  /*7b80*/  FMUL R140, R19, R3 ;  /* 0x00000003138c7220 */ /* 0x000fe20000400000 */
[----:B------:R-:W4:Y:S04]  /*7b90*/  LDL.LU.64 R156, [R1+0xc50] ;  /* 0x000c5000019c7983 */ /* 0x000f280000300a00 */
[----:B------:R-:W3:Y:S01]  /*7ba0*/  LDS.64 R2, [R0+0xa8020] ;  /* 0x0a80200000027984 */ /* 0x000ee20000000a00 */
[----:B-1----:R-:W-:Y:S01]  /*7bb0*/  @!P6 FMUL R103, R103, R103 ;  /* 0x000000676767e220 */ /* 0x002fe20000400000 */
[----:B------:R-:W-:Y:S01]  /*7bc0*/  FSETP.GEU.AND P6, PT, R108, -126, PT ;  /* 0xc2fc00006c00780b */ /* 0x000fe20003fce000 */
[----:B---3--:R-:W-:Y:S01]  /*7bd0*/  @!P1 FMUL R9, R9, R9 ;  /* 0x0000000909099220 */ /* 0x008fe20000400000 */
[----:B------:R-:W-:Y:S01]  /*7be0*/  FSETP.GEU.AND P1, PT, R104, -126, PT ;  /* 0xc2fc00006800780b */ /* 0x000fe20003f2e000 */
[----:B------:R-:W-:Y:S01]  /*7bf0*/  @!P2 FMUL R106, R106, 0.5 ;  /* 0x3f0000006a6aa820 */ /* 0x000fe20000400000 */
[----:B------:R-:W-:Y:S01]  /*7c00*/  @!P3 FMUL R105, R105, 0.5 ;  /* 0x3f0000006969b820 */ /* 0x000fe20000400000 */
[----:B------:R-:W-:Y:S01]  /*7c10*/  @!P4 FMUL R110, R110, 0.5 ;  /* 0x3f0000006e6ec820 */ /* 0x000fe20000400000 */
[----:B------:R-:W-:-:S07]  /*7c20*/  @!P5 FMUL R109, R109, 0.5 ;  /* 0x3f0000006d6dd820 */ /* 0x000fce0000400000 */
[----:B------:R-:W-:Y:S01]  /*7c30*/  @!P6 FMUL R108, R108, 0.5 ;  /* 0x3f0000006c6ce820 */ /* 0x000fe20000400000 */
[----:B------:R-:W1:Y:S01]  /*7c40*/  MUFU.EX2 R106, R106 ;  /* 0x0000006a006a7308 */ /* 0x000e620000000800 */
[----:B------:R-:W-:-:S07]  /*7c50*/  @!P1 FMUL R104, R104, 0.5 ;  /* 0x3f00000068689820 */ /* 0x000fce0000400000 */
[----:B------:R-:W3:Y:S08]  /*7c60*/  MUFU.EX2 R105, R105 ;  /* 0x0000006900697308 */ /* 0x000ef00000000800 */
[----:B------:R-:W3:Y:S08]  /*7c70*/  MUFU.EX2 R110, R110 ;  /* 0x0000006e006e7308 */ /* 0x000ef00000000800 */
[----:B------:R-:W3:Y:S08]  /*7c80*/  MUFU.EX2 R109, R109 ;  /* 0x0000006d006d7308 */ /* 0x000ef00000000800 */
[----:B------:R-:W3:Y:S08]  /*7c90*/  MUFU.EX2 R108, R108 ;  /* 0x0000006c006c7308 */ /* 0x000ef00000000800 */
[----:B------:R-:W3:Y:S01]  /*7ca0*/  MUFU.EX2 R104, R104 ;  /* 0x0000006800687308 */ /* 0x000ee20000000800 */
[--C-:B------:R-:W-:Y:S01]  /*7cb0*/  FADD R28, R28, -R2.reuse ;  /* 0x800000021c1c7221 */ /* 0x100fe20000000000 */
[--C-:B------:R-:W-:Y:S01]  /*7cc0*/  FADD R29, R29, -R3.reuse ;  /* 0x800000031d1d7221 */ /* 0x100fe20000000000 */
[----:B-1----:R-:W-:Y:S01]  /*7cd0*/  @!P2 FMUL R106, R106, R106 ;  /* 0x0000006a6a6aa220 */ /* 0x002fe20000400000 */
[----:B---3--:R-:W-:Y:S01]  /*7ce0*/  @!P3 FMUL R105, R105, R105 ;  /* 0x000000696969b220 */ /* 0x008fe20000400000 */
[----:B------:R-:W-:Y:S01]  /*7cf0*/  FMUL R139, R23, R28 ;  /* 0x0000001c178b7220 */ /* 0x000fe20000400000 */
[----:B------:R-:W-:Y:S01]  /*7d00*/  FMUL R138, R18, R29 ;  /* 0x0000001d128a7220 */ /* 0x000fe20000400000 */
[----:B------:R-:W-:Y:S01]  /*7d10*/  @!P4 FMUL R110, R110, R110 ;  /* 0x0000006e6e6ec220 */ /* 0x000fe20000400000 */
[----:B------:R-:W-:Y:S01]  /*7d20*/  @!P5 FMUL R109, R109, R109 ;  /* 0x0000006d6d6dd220 */ /* 0x000fe20000400000 */
[----:B------:R-:W-:Y:S01]  /*7d30*/  @!P6 FMUL R108, R108, R108 ;  /* 0x0000006c6c6ce220 */ /* 0x000fe20000400000 */
[----:B------:R-:W-:Y:S01]  /*7d40*/  FADD R2, R30, -R2 ;  /* 0x800000021e027221 */ /* 0x000fe20000000000 */
[----:B------:R-:W-:Y:S01]  /*7d50*/  FADD R3, R31, -R3 ;  /* 0x800000031f037221 */ /* 0x000fe20000000000 */
[----:B------:R-:W-:Y:S01]  /*7d60*/  F2FP.F16.F32.PACK_AB R24, R9, R103 ;  /* 0x000000670918723e */ /* 0x000fe200000000ff */
[----:B------:R-:W-:Y:S01]  /*7d70*/  @!P1 FMUL R104, R104, R104 ;  /* 0x0000006868689220 */ /* 0x000fe20000400000 */
[----:B------:R-:W-:Y:S01]  /*7d80*/  F2FP.F16.F32.PACK_AB R25, R105, R106 ;  /* 0x0000006a6919723e */ /* 0x000fe200000000ff */
[----:B------:R-:W-:Y:S01]  /*7d90*/  STL.128 [R1+0xb80], R152 ;  /* 0x000b809801007387 */ /* 0x000fe20000100c00 */
[----:B------:R-:W-:Y:S01]  /*7da0*/  F2FP.F16.F32.PACK_AB R26, R109, R110 ;  /* 0x0000006e6d1a723e */ /* 0x000fe200000000ff */
[----:B------:R-:W-:Y:S01]  /*7db0*/  IMAD.MOV.U32 R28, RZ, RZ, R217 ;  /* 0x000000ffff1c7224 */ /* 0x000fe200078e00d9 */
[----:B------:R-:W-:Y:S01]  /*7dc0*/  F2FP.F16.F32.PACK_AB R27, R104, R108 ;  /* 0x0000006c681b723e */ /* 0x000fe200000000ff */
[----:B------:R-:W-:Y:S01]  /*7dd0*/  STL.128 [R1+0xb70], R140 ;  /* 0x000b708c01007387 */ /* 0x000fe20000100c00 */
[----:B------:R-:W-:Y:S01]  /*7de0*/  IMAD.MOV.U32 R29, RZ, RZ, R216 ;  /* 0x000000ffff1d7224 */ /* 0x000fe200078e00d8 */
[----:B------:R-:W-:Y:S01]  /*7df0*/  MOV R33, R212 ;  /* 0x000000d400217202 */ /* 0x000fe20000000f00 */
[----:B------:R-:W-:Y:S01]  /*7e00*/  IMAD.MOV.U32 R30, RZ, RZ, R215 ;  /* 0x000000ffff1e7224 */ /* 0x000fe200078e00d7 */
[----:B------:R-:W-:Y:S01]  /*7e10*/  STL.64 [R1+0xb68], R138 ;  /* 0x000b688a01007387 */ /* 0x000fe20000100a00 */
[----:B------:R-:W-:Y:S01]  /*7e20*/  IMAD.MOV.U32 R31, RZ, RZ, R214 ;  /* 0x000000ffff1f7224 */ /* 0x000fe200078e00d6 */
[----:B------:R-:W-:Y:S01]  /*7e30*/  MOV R39, R206 ;  /* 0x000000ce00277202 */ /* 0x000fe20000000f00 */
[----:B------:R-:W-:Y:S01]  /*7e40*/  IMAD.MOV.U32 R32, RZ, RZ, R213 ;  /* 0x000000ffff207224 */ /* 0x000fe200078e00d5 */
[----:B------:R1:W-:Y:S01]  /*7e50*/  STL [R1+0xb60], R132 ;  /* 0x000b608401007387 */ /* 0x0003e20000100800 */
[----:B------:R-:W-:-:S02]  /*7e60*/  IMAD.MOV.U32 R34, RZ, RZ, R211 ;  /* 0x000000ffff227224 */ /* 0x000fc400078e00d3 */
[----:B------:R-:W-:Y:S01]  /*7e70*/  IMAD.MOV.U32 R35, RZ, RZ, R210 ;  /* 0x000000ffff237224 */ /* 0x000fe200078e00d2 */
[----:B------:R3:W-:Y:S01]  /*7e80*/  STL.128 [R1+0xb50], R128 ;  /* 0x000b508001007387 */ /* 0x0007e20000100c00 */
[----:B------:R-:W-:Y:S02]  /*7e90*/  IMAD.MOV.U32 R36, RZ, RZ, R209 ;  /* 0x000000ffff247224 */ /* 0x000fe400078e00d1 */
[----:B------:R-:W-:Y:S01]  /*7ea0*/  IMAD.MOV.U32 R37, RZ, RZ, R208 ;  /* 0x000000ffff257224 */ /* 0x000fe200078e00d0 */
[----:B------:R3:W-:Y:S01]  /*7eb0*/  STL.128 [R1+0xb40], R124 ;  /* 0x000b407c01007387 */ /* 0x0007e20000100c00 */
[----:B------:R-:W-:Y:S02]  /*7ec0*/  IMAD.MOV.U32 R38, RZ, RZ, R207 ;  /* 0x000000ffff267224 */ /* 0x000fe400078e00cf */
[----:B-1----:R-:W-:Y:S01]  /*7ed0*/  IMAD.MOV.U32 R132, RZ, RZ, R168 ;  /* 0x000000ffff847224 */ /* 0x002fe200078e00a8 */
[----:B------:R1:W-:Y:S01]  /*7ee0*/  STL.128 [R1+0xb30], R120 ;  /* 0x000b307801007387 */ /* 0x0003e20000100c00 */
[----:B------:R-:W-:-:S02]  /*7ef0*/  IMAD.MOV.U32 R138, RZ, RZ, R167 ;  /* 0x000000ffff8a7224 */ /* 0x000fc400078e00a7 */
[----:B------:R-:W-:Y:S01]  /*7f00*/  IMAD.MOV.U32 R139, RZ, RZ, R166 ;  /* 0x000000ffff8b7224 */ /* 0x000fe200078e00a6 */
[----:B------:R1:W-:Y:S01]  /*7f10*/  STL.128 [R1+0xb20], R116 ;  /* 0x000b207401007387 */ /* 0x0003e20000100c00 */
[----:B------:R-:W-:-:S03]  /*7f20*/  IMAD.MOV.U32 R140, RZ, RZ, R165 ;  /* 0x000000ffff8c7224 */ /* 0x000fc600078e00a5 */
[----:B------:R1:W-:Y:S01]  /*7f30*/  STL.128 [R1+0xb10], R112 ;  /* 0x000b107001007387 */ /* 0x0003e20000100c00 */
[----:B---3--:R-:W-:Y:S01]  /*7f40*/  IMAD.MOV.U32 R128, RZ, RZ, R172 ;  /* 0x000000ffff807224 */ /* 0x008fe200078e00ac */
[----:B------:R-:W-:Y:S01]  /*7f50*/  MOV R130, R170 ;  /* 0x000000aa00827202 */ /* 0x000fe20000000f00 */
[----:B------:R-:W-:Y:S01]  /*7f60*/  IMAD.MOV.U32 R129, RZ, RZ, R171 ;  /* 0x000000ffff817224 */ /* 0x000fe200078e00ab */
[----:B------:R3:W-:Y:S01]  /*7f70*/  STL.128 [R1+0xb00], R108 ;  /* 0x000b006c01007387 */ /* 0x0007e20000100c00 */
[----:B------:R-:W-:Y:S01]  /*7f80*/  MOV R124, R176 ;  /* 0x000000b0007c7202 */ /* 0x000fe20000000f00 */
[----:B------:R-:W-:Y:S01]  /*7f90*/  IMAD.MOV.U32 R125, RZ, RZ, R175 ;  /* 0x000000ffff7d7224 */ /* 0x000fe200078e00af */
[----:B------:R-:W-:Y:S01]  /*7fa0*/  MOV R141, R164 ;  /* 0x000000a4008d7202 */ /* 0x000fe20000000f00 */
[----:B------:R3:W-:Y:S01]  /*7fb0*/  STL.128 [R1+0xaf0], R104 ;  /* 0x000af06801007387 */ /* 0x0007e20000100c00 */
[----:B-1----:R-:W-:Y:S02]  /*7fc0*/  IMAD.MOV.U32 R120, RZ, RZ, R180 ;  /* 0x000000ffff787224 */ /* 0x002fe400078e00b4 */
[----:B------:R-:W-:Y:S01]  /*7fd0*/  IMAD.MOV.U32 R121, RZ, RZ, R179 ;  /* 0x000000ffff797224 */ /* 0x000fe200078e00b3 */
[----:B------:R1:W-:Y:S01]  /*7fe0*/  STL.128 [R1+0xae0], R100 ;  /* 0x000ae06401007387 */ /* 0x0003e20000100c00 */
[----:B------:R-:W-:Y:S01]  /*7ff0*/  IMAD.MOV.U32 R116, RZ, RZ, R184 ;  /* 0x000000ffff747224 */ /* 0x000fe200078e00b8 */
[----:B------:R-:W-:Y:S01]  /*8000*/  MOV R118, R182 ;  /* 0x000000b600767202 */ /* 0x000fe20000000f00 */
[----:B------:R-:W-:Y:S01]  /*8010*/  IMAD.MOV.U32 R117, RZ, RZ, R183 ;  /* 0x000000ffff757224 */ /* 0x000fe200078e00b7 */
[----:B------:R-:W-:Y:S01]  /*8020*/  STL.128 [R1+0xad0], R96 ;  /* 0x000ad06001007387 */ /* 0x000fe20000100c00 */
[----:B------:R-:W-:Y:S01]  /*8030*/  MOV R112, R188 ;  /* 0x000000bc00707202 */ /* 0x000fe20000000f00 */
[----:B------:R-:W-:-:S02]  /*8040*/  IMAD.MOV.U32 R113, RZ, RZ, R187 ;  /* 0x000000ffff717224 */ /* 0x000fc400078e00bb */
[----:B------:R1:W-:Y:S01]  /*8050*/  STL [R1+0xac0], R95 ;  /* 0x000ac05f01007387 */ /* 0x0003e20000100800 */
[----:B---3--:R-:W-:Y:S02]  /*8060*/  IMAD.MOV.U32 R108, RZ, RZ, R192 ;  /* 0x000000ffff6c7224 */ /* 0x008fe400078e00c0 */
[----:B------:R-:W-:Y:S01]  /*8070*/  IMAD.MOV.U32 R109, RZ, RZ, R191 ;  /* 0x000000ffff6d7224 */ /* 0x000fe200078e00bf */
[----:B------:R-:W-:Y:S01]  /*8080*/  MOV R106, R194 ;  /* 0x000000c2006a7202 */ /* 0x000fe20000000f00 */
[----:B------:R-:W-:Y:S01]  /*8090*/  IMAD.MOV.U32 R104, RZ, RZ, R196 ;  /* 0x000000ffff687224 */ /* 0x000fe200078e00c4 */
[----:B------:R-:W-:Y:S01]  /*80a0*/  MOV R155, R16 ;  /* 0x00000010009b7202 */ /* 0x000fe20000000f00 */
[----:B------:R-:W-:Y:S01]  /*80b0*/  IMAD.MOV.U32 R105, RZ, RZ, R195 ;  /* 0x000000ffff697224 */ /* 0x000fe200078e00c3 */
[----:B-1----:R-:W-:Y:S01]  /*80c0*/  MOV R100, R200 ;  /* 0x000000c800647202 */ /* 0x002fe20000000f00 */
        /* <DEDUP_REMOVED lines=23> */
[----:B------:R-:W-:-:S06]  /*8240*/  IMAD.MOV.U32 R154, RZ, RZ, R17 ;  /* 0x000000ffff9a7224 */ /* 0x000fcc00078e0011 */
[----:B------:R-:W-:-:S06]  /*8250*/  WARPGROUP.ARRIVE ;  /* 0x00000000000079c5 */ /* 0x000fcc0000000000 */
[----:B------:R-:W-:Y:S03]  /*8260*/  HGMMA.64x256x16.F32 R28, R24, gdesc[UR12].tnspB, R28, gsb0 ;  /* 0x43e0000c181c7df0 */ /* 0x000fe6000800081c */
[----:B------:R-:W-:Y:S02]  /*8270*/  WARPGROUP.DEPBAR.LE gsb0, 0x0 ;  /* 0x00008000000079c5 */ /* 0x000fe40000010000 */
[----:B------:R1:W-:Y:S04]  /*8280*/  STL.128 [R1+0x400], R92 ;  /* 0x0004005c01007387 */ /* 0x0003e80000100c00 */
[----:B-1----:R-:W3:Y:S04]  /*8290*/  LDL.LU R95, [R1+0xac0] ;  /* 0x000ac000015f7983 */ /* 0x002ee80000300800 */
[----:B------:R1:W-:Y:S04]  /*82a0*/  STL.128 [R1+0x410], R96 ;  /* 0x0004106001007387 */ /* 0x0003e80000100c00 */
[----:B------:R2:W-:Y:S04]  /*82b0*/  STL.128 [R1+0x480], R124 ;  /* 0x0004807c01007387 */ /* 0x0005e80000100c00 */
[----:B-1----:R-:W3:Y:S04]  /*82c0*/  LDL.LU.128 R96, [R1+0xad0] ;  /* 0x000ad00001607983 */ /* 0x002ee80000300c00 */
[----:B--2---:R-:W2:Y:S04]  /*82d0*/  LDL.LU.128 R124, [R1+0xb40] ;  /* 0x000b4000017c7983 */ /* 0x004ea80000300c00 */
[----:B------:R1:W-:Y:S04]  /*82e0*/  STL.128 [R1+0x310], R32 ;  /* 0x0003102001007387 */ /* 0x0003e80000100c00 */
[----:B------:R-:W-:Y:S04]  /*82f0*/  STL.128 [R1+0x420], R100 ;  /* 0x0004206401007387 */ /* 0x000fe80000100c00 */
[----:B------:R-:W-:Y:S04]  /*8300*/  STL.128 [R1+0x430], R104 ;  /* 0x0004306801007387 */ /* 0x000fe80000100c00 */
        /* <DEDUP_REMOVED lines=10> */
[----:B-1----:R-:W2:Y:S04]  /*83b0*/  LDL.LU R132, [R1+0xb60] ;  /* 0x000b600001847983 */ /* 0x002ea80000300800 */
[----:B----4-:R-:W4:Y:S04]  /*83c0*/  LDL.LU.64 R138, [R1+0xb68] ;  /* 0x000b6800018a7983 */ /* 0x010f280000300a00 */
[----:B------:R-:W4:Y:S04]  /*83d0*/  LDL.LU.128 R140, [R1+0xb70] ;  /* 0x000b7000018c7983 */ /* 0x000f280000300c00 */
[----:B------:R-:W4:Y:S04]  /*83e0*/  LDL.LU.128 R152, [R1+0xb80] ;  /* 0x000b800001987983 */ /* 0x000f280000300c00 */
[----:B------:R-:W4:Y:S04]  /*83f0*/  LDL.LU.128 R128, [R1+0xb50] ;  /* 0x000b500001807983 */ /* 0x000f280000300c00 */
[----:B------:R-:W4:Y:S04]  /*8400*/  LDL.LU.128 R120, [R1+0xb30] ;  /* 0x000b300001787983 */ /* 0x000f280000300c00 */
[----:B------:R-:W4:Y:S04]  /*8410*/  LDL.LU.128 R116, [R1+0xb20] ;  /* 0x000b200001747983 */ /* 0x000f280000300c00 */
[----:B------:R-:W4:Y:S04]  /*8420*/  LDL.LU.128 R112, [R1+0xb10] ;  /* 0x000b100001707983 */ /* 0x000f280000300c00 */
[----:B------:R-:W4:Y:S04]  /*8430*/  LDL.LU.128 R108, [R1+0xb00] ;  /* 0x000b0000016c7983 */ /* 0x000f280000300c00 */
[----:B------:R-:W4:Y:S04]  /*8440*/  LDL.LU.128 R104, [R1+0xaf0] ;  /* 0x000af00001687983 */ /* 0x000f280000300c00 */
[----:B------:R-:W4:Y:S01]  /*8450*/  LDL.LU.128 R100, [R1+0xae0] ;  /* 0x000ae00001647983 */ /* 0x000f220000300c00 */
[----:B------:R-:W-:Y:S01]  /*8460*/  FSETP.GEU.AND P1, PT, R159, -126, PT ;  /* 0xc2fc00009f00780b */ /* 0x000fe20003f2e000 */
[----:B------:R-:W-:Y:S01]  /*8470*/  FMUL R22, R22, UR12 ;  /* 0x0000000c16167c20 */ /* 0x000fe20008400000 */
[----:B------:R-:W-:Y:S01]  /*8480*/  FMUL R15, R15, UR12 ;  /* 0x0000000c0f0f7c20 */ /* 0x000fe20008400000 */
[----:B------:R-:W-:-:S02]  /*8490*/  FSETP.GEU.AND P2, PT, R157, -126, PT ;  /* 0xc2fc00009d00780b */ /* 0x000fc40003f4e000 */
[----:B------:R-:W-:Y:S01]  /*84a0*/  FSETP.GEU.AND P3, PT, R156, -126, PT ;  /* 0xc2fc00009c00780b */ /* 0x000fe20003f6e000 */
[----:B------:R-:W-:Y:S01]  /*84b0*/  STL.128 [R1+0x3f0], R88 ;  /* 0x0003f05801007387 */ /* 0x000fe20000100c00 */
[----:B------:R-:W-:Y:S01]  /*84c0*/  FMUL R12, R12, UR12 ;  /* 0x0000000c0c0c7c20 */ /* 0x000fe20008400000 */
[----:B------:R-:W-:Y:S02]  /*84d0*/  FMUL R8, R8, UR12 ;  /* 0x0000000c08087c20 */ /* 0x000fe40008400000 */
[----:B------:R-:W-:Y:S03]  /*84e0*/  STL.128 [R1+0x300], R28 ;  /* 0x0003001c01007387 */ /* 0x000fe60000100c00 */
[----:B------:R-:W-:Y:S01]  /*84f0*/  @!P1 FMUL R159, R159, 0.5 ;  /* 0x3f0000009f9f9820 */ /* 0x000fe20000400000 */
[----:B------:R-:W-:Y:S03]  /*8500*/  STL.128 [R1+0x320], R36 ;  /* 0x0003202401007387 */ /* 0x000fe60000100c00 */
[----:B------:R-:W1:Y:S01]  /*8510*/  MUFU.EX2 R94, R159 ;  /* 0x0000009f005e7308 */ /* 0x000e620000000800 */
[----:B------:R-:W-:Y:S01]  /*8520*/  FMUL R137, R22, R2 ;  /* 0x0000000216897220 */ /* 0x000fe20000400000 */
[----:B------:R-:W-:Y:S01]  /*8530*/  FMUL R136, R15, R3 ;  /* 0x000000030f887220 */ /* 0x000fe20000400000 */
[----:B------:R1:W-:Y:S04]  /*8540*/  STL.128 [R1+0x330], R40 ;  /* 0x0003302801007387 */ /* 0x0003e80000100c00 */
[----:B------:R-:W2:Y:S01]  /*8550*/  LDS.64 R2, [R0+0xa8040] ;  /* 0x0a80400000027984 */ /* 0x000ea20000000a00 */
[----:B------:R-:W-:Y:S01]  /*8560*/  @!P2 FMUL R157, R157, 0.5 ;  /* 0x3f0000009d9da820 */ /* 0x000fe20000400000 */
[----:B------:R-:W-:-:S02]  /*8570*/  @!P3 FMUL R156, R156, 0.5 ;  /* 0x3f0000009c9cb820 */ /* 0x000fc40000400000 */
[----:B------:R1:W-:Y:S04]  /*8580*/  STL.128 [R1+0x340], R44 ;  /* 0x0003402c01007387 */ /* 0x0003e80000100c00 */
[----:B------:R1:W-:Y:S02]  /*8590*/  STL.128 [R1+0x350], R48 ;  /* 0x0003503001007387 */ /* 0x0003e40000100c00 */
[----:B-1----:R-:W-:Y:S01]  /*85a0*/  @!P1 FMUL R94, R94, R94 ;  /* 0x0000005e5e5e9220 */ /* 0x002fe20000400000 */
[----:B------:R-:W1:Y:S01]  /*85b0*/  MUFU.EX2 R93, R157 ;  /* 0x0000009d005d7308 */ /* 0x000e620000000800 */
[----:B------:R1:W-:Y:S04]  /*85c0*/  STL.128 [R1+0x360], R52 ;  /* 0x0003603401007387 */ /* 0x0003e80000100c00 */
[----:B------:R1:W-:Y:S03]  /*85d0*/  STL.128 [R1+0x370], R56 ;  /* 0x0003703801007387 */ /* 0x0003e60000100c00 */
[----:B------:R-:W1:Y:S01]  /*85e0*/  MUFU.EX2 R92, R156 ;  /* 0x0000009c005c7308 */ /* 0x000e620000000800 */
[----:B------:R1:W-:Y:S04]  /*85f0*/  STL.128 [R1+0x380], R60 ;  /* 0x0003803c01007387 */ /* 0x0003e80000100c00 */
[----:B------:R1:W-:Y:S02]  /*8600*/  STL.128 [R1+0x390], R64 ;  /* 0x0003904001007387 */ /* 0x0003e40000100c00 */
[----:B-1----:R-:W-:-:S02]  /*8610*/  @!P2 FMUL R93, R93, R93 ;  /* 0x0000005d5d5da220 */ /* 0x002fc40000400000 */
[----:B------:R1:W-:Y:S04]  /*8620*/  STL.128 [R1+0x3a0], R68 ;  /* 0x0003a04401007387 */ /* 0x0003e80000100c00 */
[----:B------:R1:W-:Y:S01]  /*8630*/  STL.128 [R1+0x3b0], R72 ;  /* 0x0003b04801007387 */ /* 0x0003e20000100c00 */
[----:B------:R-:W-:-:S03]  /*8640*/  @!P3 FMUL R92, R92, R92 ;  /* 0x0000005c5c5cb220 */ /* 0x000fc60000400000 */
[----:B------:R1:W-:Y:S04]  /*8650*/  STL.128 [R1+0x3c0], R76 ;  /* 0x0003c04c01007387 */ /* 0x0003e80000100c00 */
[----:B------:R1:W-:Y:S01]  /*8660*/  STL.128 [R1+0x3d0], R80 ;  /* 0x0003d05001007387 */ /* 0x0003e20000100c00 */
[----:B------:R-:W-:-:S03]  /*8670*/  F2FP.F16.F32.PACK_AB R25, R92, R93 ;  /* 0x0000005d5c19723e */ /* 0x000fc600000000ff */
[----:B------:R1:W-:Y:S04]  /*8680*/  STL.128 [R1+0x3e0], R84 ;  /* 0x0003e05401007387 */ /* 0x0003e80000100c00 */
[----:B------:R1:W-:Y:S04]  /*8690*/  STL.128 [R1+0x4d0], R144 ;  /* 0x0004d09001007387 */ /* 0x0003e80000100c00 */
[----:B------:R1:W-:Y:S04]  /*86a0*/  STL.128 [R1+0x4e0], R148 ;  /* 0x0004e09401007387 */ /* 0x0003e80000100c00 */
[----:B------:R-:W4:Y:S04]  /*86b0*/  LDL.LU.128 R40, [R1+0x300] ;  /* 0x0003000001287983 */ /* 0x000f280000300c00 */
[----:B------:R-:W4:Y:S04]  /*86c0*/  LDL.LU.128 R44, [R1+0x310] ;  /* 0x00031000012c7983 */ /* 0x000f280000300c00 */
[----:B------:R-:W4:Y:S04]  /*86d0*/  LDL.LU.128 R48, [R1+0x320] ;  /* 0x0003200001307983 */ /* 0x000f280000300c00 */
[----:B------:R-:W4:Y:S04]  /*86e0*/  LDL.LU.128 R52, [R1+0x330] ;  /* 0x0003300001347983 */ /* 0x000f280000300c00 */
[----:B------:R-:W4:Y:S04]  /*86f0*/  LDL.LU.128 R56, [R1+0x340] ;  /* 0x0003400001387983 */ /* 0x000f280000300c00 */
[----:B------:R-:W4:Y:S04]  /*8700*/  LDL.LU.128 R60, [R1+0x350] ;  /* 0x00035000013c7983 */ /* 0x000f280000300c00 */
[----:B------:R-:W4:Y:S04]  /*8710*/  LDL.LU.128 R64, [R1+0x360] ;  /* 0x0003600001407983 */ /* 0x000f280000300c00 */
[----:B-1----:R-:W4:Y:S04]  /*8720*/  LDL.LU.128 R68, [R1+0x370] ;  /* 0x0003700001447983 */ /* 0x002f280000300c00 */
        /* <DEDUP_REMOVED lines=10> */
[----:B---3--:R-:W-:-:S13]  /*87d0*/  FSETP.GEU.AND P6, PT, R95, -126, PT ;  /* 0xc2fc00005f00780b */ /* 0x008fda0003fce000 */
[----:B------:R-:W-:-:S06]  /*87e0*/  @!P6 FMUL R95, R95, 0.5 ;  /* 0x3f0000005f5fe820 */ /* 0x000fcc0000400000 */
[----:B------:R-:W1:Y:S01]  /*87f0*/  MUFU.EX2 R95, R95 ;  /* 0x0000005f005f7308 */ /* 0x000e620000000800 */
[----:B------:R-:W-:Y:S02]  /*8800*/  FSETP.GEU.AND P4, PT, R98, -126, PT ;  /* 0xc2fc00006200780b */ /* 0x000fe40003f8e000 */
[----:B------:R-:W-:Y:S02]  /*8810*/  FSETP.GEU.AND P5, PT, R97, -126, PT ;  /* 0xc2fc00006100780b */ /* 0x000fe40003fae000 */
[----:B--2---:R-:W-:Y:S01]  /*8820*/  FSETP.GEU.AND P1, PT, R127, -126, PT ;  /* 0xc2fc00007f00780b */ /* 0x004fe20003f2e000 */
[----:B-1----:R-:W-:Y:S01]  /*8830*/  @!P6 FMUL R95, R95, R95 ;  /* 0x0000005f5f5fe220 */ /* 0x002fe20000400000 */
[----:B------:R-:W-:-:S07]  /*8840*/  FSETP.GEU.AND P6, PT, R96, -126, PT ;  /* 0xc2fc00006000780b */ /* 0x000fce0003fce000 */
[----:B------:R-:W-:Y:S02]  /*8850*/  @!P4 FMUL R98, R98, 0.5 ;  /* 0x3f0000006262c820 */ /* 0x000fe40000400000 */
[----:B------:R-:W-:Y:S02]  /*8860*/  @!P5 FMUL R97, R97, 0.5 ;  /* 0x3f0000006161d820 */ /* 0x000fe40000400000 */
[----:B------:R-:W-:Y:S02]  /*8870*/  @!P1 FMUL R127, R127, 0.5 ;  /* 0x3f0000007f7f9820 */ /* 0x000fe40000400000 */
[----:B------:R-:W1:Y:S01]  /*8880*/  MUFU.EX2 R98, R98 ;  /* 0x0000006200627308 */ /* 0x000e620000000800 */
[----:B------:R-:W-:-:S07]  /*8890*/  @!P6 FMUL R96, R96, 0.5 ;  /* 0x3f0000006060e820 */ /* 0x000fce0000400000 */
[----:B------:R-:W2:Y:S08]  /*88a0*/  MUFU.EX2 R97, R97 ;  /* 0x0000006100617308 */ /* 0x000eb00000000800 */
[----:B------:R-:W3:Y:S08]  /*88b0*/  MUFU.EX2 R96, R96 ;  /* 0x0000006000607308 */ /* 0x000ef00000000800 */
[----:B------:R-:W4:Y:S01]  /*88c0*/  MUFU.EX2 R91, R127 ;  /* 0x0000007f005b7308 */ /* 0x000f220000000800 */
[----:B------:R-:W-:Y:S01]  /*88d0*/  FADD R32, R32, -R2 ;  /* 0x8000000220207221 */ /* 0x000fe20000000000 */
[----:B------:R-:W-:Y:S01]  /*88e0*/  FADD R33, R33, -R3 ;  /* 0x8000000321217221 */ /* 0x000fe20000000000 */
[----:B-1----:R-:W-:Y:S01]  /*88f0*/  @!P4 FMUL R98, R98, R98 ;  /* 0x000000626262c220 */ /* 0x002fe20000400000 */
[----:B--2---:R-:W-:Y:S01]  /*8900*/  @!P5 FMUL R97, R97, R97 ;  /* 0x000000616161d220 */ /* 0x004fe20000400000 */
[----:B------:R-:W-:Y:S01]  /*8910*/  FMUL R135, R12, R32 ;  /* 0x000000200c877220 */ /* 0x000fe20000400000 */
[----:B------:R-:W-:Y:S01]  /*8920*/  FMUL R134, R8, R33 ;  /* 0x0000002108867220 */ /* 0x000fe20000400000 */
[----:B---3--:R-:W-:Y:S01]  /*8930*/  @!P6 FMUL R96, R96, R96 ;  /* 0x000000606060e220 */ /* 0x008fe20000400000 */
[----:B------:R-:W-:-:S03]  /*8940*/  F2FP.F16.F32.PACK_AB R24, R94, R95 ;  /* 0x0000005f5e18723e */ /* 0x000fc600000000ff */
[----:B------:R-:W-:Y:S01]  /*8950*/  STL.64 [R1+0xa68], R134 ;  /* 0x000a688601007387 */ /* 0x000fe20000100a00 */
[----:B------:R-:W-:Y:S01]  /*8960*/  F2FP.F16.F32.PACK_AB R26, R97, R98 ;  /* 0x00000062611a723e */ /* 0x000fe200000000ff */
[----:B----4-:R-:W-:Y:S02]  /*8970*/  @!P1 FMUL R91, R91, R91 ;  /* 0x0000005b5b5b9220 */ /* 0x010fe40000400000 */
[----:B------:R-:W-:Y:S03]  /*8980*/  STL [R1+0xa60], R132 ;  /* 0x000a608401007387 */ /* 0x000fe60000100800 */
[----:B------:R-:W-:Y:S01]  /*8990*/  F2FP.F16.F32.PACK_AB R27, R91, R96 ;  /* 0x000000605b1b723e */ /* 0x000fe200000000ff */
[----:B------:R-:W-:Y:S04]  /*89a0*/  STL.128 [R1+0xa70], R136 ;  /* 0x000a708801007387 */ /* 0x000fe80000100c00 */
[----:B------:R-:W-:Y:S04]  /*89b0*/  STL.128 [R1+0xa80], R140 ;  /* 0x000a808c01007387 */ /* 0x000fe80000100c00 */
[----:B------:R-:W-:Y:S04]  /*89c0*/  STL.128 [R1+0xa90], R152 ;  /* 0x000a909801007387 */ /* 0x000fe80000100c00 */
[----:B------:R-:W-:Y:S04]  /*89d0*/  STL.128 [R1+0xa50], R128 ;  /* 0x000a508001007387 */ /* 0x000fe80000100c00 */
[----:B------:R-:W-:Y:S04]  /*89e0*/  STL [R1+0xa48], R126 ;  /* 0x000a487e01007387 */ /* 0x000fe80000100800 */
[----:B------:R-:W-:Y:S04]  /*89f0*/  STL.64 [R1+0xa40], R124 ;  /* 0x000a407c01007387 */ /* 0x000fe80000100a00 */
[----:B------:R-:W-:Y:S04]  /*8a00*/  STL.128 [R1+0xa30], R120 ;  /* 0x000a307801007387 */ /* 0x000fe80000100c00 */
[----:B------:R-:W-:Y:S04]  /*8a10*/  STL.128 [R1+0xa20], R116 ;  /* 0x000a207401007387 */ /* 0x000fe80000100c00 */
[----:B------:R-:W-:Y:S04]  /*8a20*/  STL.128 [R1+0xa10], R112 ;  /* 0x000a107001007387 */ /* 0x000fe80000100c00 */
[----:B------:R-:W-:Y:S04]  /*8a30*/  STL.128 [R1+0xa00], R108 ;  /* 0x000a006c01007387 */ /* 0x000fe80000100c00 */
[----:B------:R-:W-:Y:S04]  /*8a40*/  STL.128 [R1+0x9f0], R104 ;  /* 0x0009f06801007387 */ /* 0x000fe80000100c00 */
[----:B------:R1:W-:Y:S04]  /*8a50*/  STL.128 [R1+0x9e0], R100 ;  /* 0x0009e06401007387 */ /* 0x0003e80000100c00 */
[----:B------:R2:W-:Y:S04]  /*8a60*/  STL.128 [R1+0x9d0], R96 ;  /* 0x0009d06001007387 */ /* 0x0005e80000100c00 */
[----:B------:R-:W-:Y:S04]  /*8a70*/  STL.128 [R1+0x9c0], R92 ;  /* 0x0009c05c01007387 */ /* 0x000fe80000100c00 */
[----:B------:R3:W-:Y:S04]  /*8a80*/  STL [R1+0x9b0], R91 ;  /* 0x0009b05b01007387 */ /* 0x0007e80000100800 */
[----:B-1----:R-:W4:Y:S04]  /*8a90*/  LDL.LU.128 R100, [R1+0x3f0] ;  /* 0x0003f00001647983 */ /* 0x002f280000300c00 */
[----:B--2---:R-:W4:Y:S04]  /*8aa0*/  LDL.LU.128 R96, [R1+0x3e0] ;  /* 0x0003e00001607983 */ /* 0x004f280000300c00 */
[----:B---3--:R-:W4:Y:S04]  /*8ab0*/  LDL.LU.128 R88, [R1+0x3c0] ;  /* 0x0003c00001587983 */ /* 0x008f280000300c00 */
        /* <DEDUP_REMOVED lines=12> */
[----:B------:R-:W-:Y:S01]  /*8b80*/  UIADD3 UR14, UR17, 0x200, URZ ;  /* 0x00000200110e7890 */ /* 0x000fe2000fffe03f */
[----:B------:R-:W-:-:S02]  /*8b90*/  UMOV UR15, 0x40000040 ;  /* 0x40000040000f7882 */ /* 0x000fc40000000000 */
[----:B------:R1:W-:Y:S04]  /*8ba0*/  STL.128 [R1+0x9a0], R36 ;  /* 0x0009a02401007387 */ /* 0x0003e80000100c00 */
[----:B-1----:R-:W2:Y:S01]  /*8bb0*/  LDL.LU.128 R36, [R1+0x9a0] ;  /* 0x0009a00001247983 */ /* 0x002ea20000300c00 */
[----:B----4-:R-:W-:-:S06]  /*8bc0*/  WARPGROUP.ARRIVE ;  /* 0x00000000000079c5 */ /* 0x010fcc0000000000 */
[----:B------:R-:W-:Y:S03]  /*8bd0*/  HGMMA.64x256x16.F32 R40, R24, gdesc[UR12].tnspB, R40, gsb0 ;  /* 0x43e0000c18287df0 */ /* 0x000fe60008000828 */
[----:B------:R-:W-:Y:S02]  /*8be0*/  WARPGROUP.DEPBAR.LE gsb0, 0x0 ;  /* 0x00008000000079c5 */ /* 0x000fe40000010000 */
[----:B------:R1:W-:Y:S04]  /*8bf0*/  STL.128 [R1+0x4c0], R152 ;  /* 0x0004c09801007387 */ /* 0x0003e80000100c00 */
[----:B------:R-:W-:Y:S04]  /*8c00*/  STL.128 [R1+0x440], R120 ;  /* 0x0004407801007387 */ /* 0x000fe80000100c00 */
[----:B------:R3:W-:Y:S04]  /*8c10*/  STL.128 [R1+0x450], R124 ;  /* 0x0004507c01007387 */ /* 0x0007e80000100c00 */
[----:B------:R4:W-:Y:S04]  /*8c20*/  STL.128 [R1+0x460], R128 ;  /* 0x0004608001007387 */ /* 0x0009e80000100c00 */
[----:B-1----:R-:W2:Y:S04]  /*8c30*/  LDL.LU.128 R152, [R1+0xa90] ;  /* 0x000a900001987983 */ /* 0x002ea80000300c00 */
[----:B------:R1:W-:Y:S04]  /*8c40*/  STL.128 [R1+0x470], R132 ;  /* 0x0004708401007387 */ /* 0x0003e80000100c00 */
[----:B---3--:R-:W3:Y:S04]  /*8c50*/  LDL.LU R126, [R1+0xa48] ;  /* 0x000a4800017e7983 */ /* 0x008ee80000300800 */
[----:B----4-:R-:W4:Y:S04]  /*8c60*/  LDL.LU.128 R128, [R1+0xa50] ;  /* 0x000a500001807983 */ /* 0x010f280000300c00 */
[----:B------:R-:W3:Y:S04]  /*8c70*/  LDL.LU.128 R120, [R1+0xa30] ;  /* 0x000a300001787983 */ /* 0x000ee80000300c00 */
[----:B-1----:R-:W4:Y:S04]  /*8c80*/  LDL.LU R132, [R1+0xa60] ;  /* 0x000a600001847983 */ /* 0x002f280000300800 */
[----:B------:R1:W-:Y:S01]  /*8c90*/  STL.128 [R1+0x3f0], R100 ;  /* 0x0003f06401007387 */ /* 0x0003e20000100c00 */
[----:B------:R-:W-:Y:S01]  /*8ca0*/  IMAD.MOV.U32 R209, RZ, RZ, R44 ;  /* 0x000000ffffd17224 */ /* 0x000fe200078e002c */
[----:B------:R-:W-:Y:S01]  /*8cb0*/  MOV R208, R45 ;  /* 0x0000002d00d07202 */ /* 0x000fe20000000f00 */
[----:B------:R-:W-:Y:S01]  /*8cc0*/  IMAD.MOV.U32 R207, RZ, RZ, R46 ;  /* 0x000000ffffcf7224 */ /* 0x000fe200078e002e */
[----:B------:R1:W-:Y:S01]  /*8cd0*/  STL.128 [R1+0x4a0], R144 ;  /* 0x0004a09001007387 */ /* 0x0003e20000100c00 */
[----:B------:R-:W-:Y:S01]  /*8ce0*/  IMAD.MOV.U32 R206, RZ, RZ, R47 ;  /* 0x000000ffffce7224 */ /* 0x000fe200078e002f */
        /* <DEDUP_REMOVED lines=10> */
[----:B-1----:R-:W3:Y:S01]  /*8d90*/  LDL.LU.128 R100, [R1+0x9e0] ;  /* 0x0009e00001647983 */ /* 0x002ee20000300c00 */
[----:B------:R-:W-:-:S02]  /*8da0*/  IMAD.MOV.U32 R199, RZ, RZ, R54 ;  /* 0x000000ffffc77224 */ /* 0x000fc400078e0036 */
[----:B------:R-:W-:Y:S01]  /*8db0*/  IMAD.MOV.U32 R198, RZ, RZ, R55 ;  /* 0x000000ffffc67224 */ /* 0x000fe200078e0037 */
[----:B------:R-:W-:Y:S01]  /*8dc0*/  STL [R1+0x394], R77 ;  /* 0x0003944d01007387 */ /* 0x000fe20000100800 */
[----:B------:R-:W-:Y:S02]  /*8dd0*/  IMAD.MOV.U32 R197, RZ, RZ, R56 ;  /* 0x000000ffffc57224 */ /* 0x000fe400078e0038 */
[----:B------:R-:W-:Y:S01]  /*8de0*/  IMAD.MOV.U32 R195, RZ, RZ, R58 ;  /* 0x000000ffffc37224 */ /* 0x000fe200078e003a */
[----:B------:R-:W-:Y:S01]  /*8df0*/  STL.64 [R1+0x398], R78 ;  /* 0x0003984e01007387 */ /* 0x000fe20000100a00 */
[----:B------:R-:W-:Y:S02]  /*8e00*/  IMAD.MOV.U32 R194, RZ, RZ, R59 ;  /* 0x000000ffffc27224 */ /* 0x000fe400078e003b */
[----:B------:R-:W-:Y:S01]  /*8e10*/  IMAD.MOV.U32 R193, RZ, RZ, R60 ;  /* 0x000000ffffc17224 */ /* 0x000fe200078e003c */
[----:B------:R-:W-:Y:S01]  /*8e20*/  STL.128 [R1+0x3a0], R80 ;  /* 0x0003a05001007387 */ /* 0x000fe20000100c00 */
        /* <DEDUP_REMOVED lines=18> */
[----:B------:R-:W-:-:S03]  /*8f50*/  IMAD.MOV.U32 R144, RZ, RZ, R76 ;  /* 0x000000ffff907224 */ /* 0x000fc600078e004c */
[----:B------:R-:W-:Y:S04]  /*8f60*/  STL.128 [R1+0x420], R112 ;  /* 0x0004207001007387 */ /* 0x000fe80000100c00 */
[----:B------:R-:W-:Y:S04]  /*8f70*/  STL.128 [R1+0x430], R116 ;  /* 0x0004307401007387 */ /* 0x000fe80000100c00 */
[----:B------:R-:W-:Y:S04]  /*8f80*/  STL.128 [R1+0x480], R136 ;  /* 0x0004808801007387 */ /* 0x000fe80000100c00 */
[----:B------:R1:W-:Y:S04]  /*8f90*/  STL.128 [R1+0x490], R140 ;  /* 0x0004908c01007387 */ /* 0x0003e80000100c00 */
[----:B------:R1:W-:Y:S04]  /*8fa0*/  STL.128 [R1+0x4b0], R148 ;  /* 0x0004b09401007387 */ /* 0x0003e80000100c00 */
[----:B------:R1:W-:Y:S04]  /*8fb0*/  STL.128 [R1+0x4d0], R156 ;  /* 0x0004d09c01007387 */ /* 0x0003e80000100c00 */
[----:B------:R1:W-:Y:S04]  /*8fc0*/  STL.128 [R1+0x4e0], R160 ;  /* 0x0004e0a001007387 */ /* 0x0003e80000100c00 */
[----:B------:R1:W-:Y:S04]  /*8fd0*/  STL.128 [R1+0x4f0], R164 ;  /* 0x0004f0a401007387 */ /* 0x0003e80000100c00 */
[----:B-1----:R-:W3:Y:S04]  /*8fe0*/  LDL.LU.128 R140, [R1+0xa80] ;  /* 0x000a8000018c7983 */ /* 0x002ee80000300c00 */
[----:B------:R-:W3:Y:S04]  /*8ff0*/  LDL.LU.128 R136, [R1+0xa70] ;  /* 0x000a700001887983 */ /* 0x000ee80000300c00 */
[----:B------:R-:W3:Y:S04]  /*9000*/  LDL.LU.64 R134, [R1+0xa68] ;  /* 0x000a680001867983 */ /* 0x000ee80000300a00 */
[----:B------:R-:W3:Y:S04]  /*9010*/  LDL.LU.64 R124, [R1+0xa40] ;  /* 0x000a4000017c7983 */ /* 0x000ee80000300a00 */
[----:B------:R-:W3:Y:S04]  /*9020*/  LDL.LU.128 R116, [R1+0xa20] ;  /* 0x000a200001747983 */ /* 0x000ee80000300c00 */
[----:B------:R-:W3:Y:S04]  /*9030*/  LDL.LU.128 R112, [R1+0xa10] ;  /* 0x000a100001707983 */ /* 0x000ee80000300c00 */
[----:B------:R-:W3:Y:S04]  /*9040*/  LDL.LU.128 R108, [R1+0xa00] ;  /* 0x000a0000016c7983 */ /* 0x000ee80000300c00 */
[----:B------:R-:W3:Y:S04]  /*9050*/  LDL.LU.128 R104, [R1+0x9f0] ;  /* 0x0009f00001687983 */ /* 0x000ee80000300c00 */
[----:B------:R-:W3:Y:S04]  /*9060*/  LDL.LU.128 R96, [R1+0x9d0] ;  /* 0x0009d00001607983 */ /* 0x000ee80000300c00 */
[----:B------:R-:W3:Y:S04]  /*9070*/  LDL.LU.128 R92, [R1+0x9c0] ;  /* 0x0009c000015c7983 */ /* 0x000ee80000300c00 */
[----:B------:R-:W3:Y:S04]  /*9080*/  LDL.LU R91, [R1+0x9b0] ;  /* 0x0009b000015b7983 */ /* 0x000ee80000300800 */
        /* <DEDUP_REMOVED lines=90> */
[----:B------:R-:W3:Y:S01]  /*9630*/  LDL.LU R8, [R1+0x4fc] ;  /* 0x0004fc0001087983 */ /* 0x000ee20000300800 */
[----:B--2---:R-:W-:-:S02]  /*9640*/  FSETP.GEU.AND P6, PT, R154, -126, PT ;  /* 0xc2fc00009a00780b */ /* 0x004fc40003fce000 */
[----:B------:R-:W-:Y:S01]  /*9650*/  FSETP.GEU.AND P1, PT, R155, -126, PT ;  /* 0xc2fc00009b00780b */ /* 0x000fe20003f2e000 */
[----:B------:R-:W-:Y:S01]  /*9660*/  FADD R2, R34, -R2 ;  /* 0x8000000222027221 */ /* 0x000fe20000000000 */
[----:B------:R-:W-:Y:S01]  /*9670*/  FADD R3, R35, -R3 ;  /* 0x8000000323037221 */ /* 0x000fe20000000000 */
[----:B------:R-:W-:Y:S01]  /*9680*/  FMUL R14, R14, UR12 ;  /* 0x0000000c0e0e7c20 */ /* 0x000fe20008400000 */
[----:B------:R-:W-:-:S07]  /*9690*/  FMUL R13, R13, UR12 ;  /* 0x0000000c0d0d7c20 */ /* 0x000fce0008400000 */
[----:B------:R-:W-:Y:S02]  /*96a0*/  @!P6 FMUL R154, R154, 0.5 ;  /* 0x3f0000009a9ae820 */ /* 0x000fe40000400000 */
[----:B------:R-:W-:Y:S02]  /*96b0*/  @!P1 FMUL R155, R155, 0.5 ;  /* 0x3f0000009b9b9820 */ /* 0x000fe40000400000 */
[----:B------:R-:W1:Y:S01]  /*96c0*/  MUFU.EX2 R32, R154 ;  /* 0x0000009a00207308 */ /* 0x000e620000000800 */
[----:B------:R-:W-:Y:S01]  /*96d0*/  FMUL R133, R14, R2 ;  /* 0x000000020e857220 */ /* 0x000fe20000400000 */
[----:B------:R-:W-:Y:S02]  /*96e0*/  FMUL R127, R13, R3 ;  /* 0x000000030d7f7220 */ /* 0x000fe40000400000 */
[----:B------:R-:W2:Y:S04]  /*96f0*/  LDS.64 R2, [R0+0xa8060] ;  /* 0x0a80600000027984 */ /* 0x000ea80000000a00 */
[----:B------:R-:W3:Y:S01]  /*9700*/  MUFU.EX2 R31, R155 ;  /* 0x0000009b001f7308 */ /* 0x000ee20000000800 */
[----:B------:R-:W-:-:S02]  /*9710*/  FSETP.GEU.AND P2, PT, R153, -126, PT ;  /* 0xc2fc00009900780b */ /* 0x000fc40003f4e000 */
[----:B------:R-:W-:Y:S02]  /*9720*/  FSETP.GEU.AND P3, PT, R152, -126, PT ;  /* 0xc2fc00009800780b */ /* 0x000fe40003f6e000 */
[----:B----4-:R-:W-:Y:S02]  /*9730*/  FSETP.GEU.AND P4, PT, R132, -126, PT ;  /* 0xc2fc00008400780b */ /* 0x010fe40003f8e000 */
[----:B------:R-:W-:Y:S01]  /*9740*/  FSETP.GEU.AND P5, PT, R130, -126, PT ;  /* 0xc2fc00008200780b */ /* 0x000fe20003fae000 */
[----:B-1----:R-:W-:Y:S01]  /*9750*/  @!P6 FMUL R32, R32, R32 ;  /* 0x000000202020e220 */ /* 0x002fe20000400000 */
[----:B---3--:R-:W-:Y:S01]  /*9760*/  FSETP.GEU.AND P6, PT, R126, -126, PT ;  /* 0xc2fc00007e00780b */ /* 0x008fe20003fce000 */
[----:B------:R-:W-:Y:S01]  /*9770*/  @!P1 FMUL R31, R31, R31 ;  /* 0x0000001f1f1f9220 */ /* 0x000fe20000400000 */
[----:B------:R-:W-:-:S03]  /*9780*/  FSETP.GEU.AND P1, PT, R122, -126, PT ;  /* 0xc2fc00007a00780b */ /* 0x000fc60003f2e000 */
[----:B------:R-:W-:Y:S02]  /*9790*/  @!P2 FMUL R153, R153, 0.5 ;  /* 0x3f0000009999a820 */ /* 0x000fe40000400000 */
[----:B------:R-:W-:Y:S02]  /*97a0*/  @!P3 FMUL R152, R152, 0.5 ;  /* 0x3f0000009898b820 */ /* 0x000fe40000400000 */
[----:B------:R-:W-:Y:S02]  /*97b0*/  @!P4 FMUL R132, R132, 0.5 ;  /* 0x3f0000008484c820 */ /* 0x000fe40000400000 */
[----:B------:R-:W-:Y:S02]  /*97c0*/  @!P5 FMUL R130, R130, 0.5 ;  /* 0x3f0000008282d820 */ /* 0x000fe40000400000 */
[----:B------:R-:W-:Y:S01]  /*97d0*/  @!P6 FMUL R126, R126, 0.5 ;  /* 0x3f0000007e7ee820 */ /* 0x000fe20000400000 */
[----:B------:R-:W1:Y:S01]  /*97e0*/  MUFU.EX2 R35, R153 ;  /* 0x0000009900237308 */ /* 0x000e620000000800 */
[----:B------:R-:W-:-:S07]  /*97f0*/  @!P1 FMUL R122, R122, 0.5 ;  /* 0x3f0000007a7a9820 */ /* 0x000fce0000400000 */
[----:B------:R-:W3:Y:S08]  /*9800*/  MUFU.EX2 R34, R152 ;  /* 0x0000009800227308 */ /* 0x000ef00000000800 */
[----:B------:R-:W4:Y:S08]  /*9810*/  MUFU.EX2 R90, R132 ;  /* 0x00000084005a7308 */ /* 0x000f300000000800 */
[----:B------:R-:W4:Y:S08]  /*9820*/  MUFU.EX2 R89, R130 ;  /* 0x0000008200597308 */ /* 0x000f300000000800 */
[----:B------:R-:W4:Y:S08]  /*9830*/  MUFU.EX2 R88, R126 ;  /* 0x0000007e00587308 */ /* 0x000f300000000800 */
[----:B------:R1:W4:Y:S01]  /*9840*/  MUFU.EX2 R33, R122 ;  /* 0x0000007a00217308 */ /* 0x0003220000000800 */
[----:B--2---:R-:W-:Y:S01]  /*9850*/  FADD R36, R36, -R2 ;  /* 0x8000000224247221 */ /* 0x004fe20000000000 */
[----:B------:R-:W-:Y:S01]  /*9860*/  FMUL R100, R100, UR12 ;  /* 0x0000000c64647c20 */ /* 0x000fe20008400000 */
[----:B------:R-:W-:-:S02]  /*9870*/  IMAD.MOV.U32 R213, RZ, RZ, R40 ;  /* 0x000000ffffd57224 */ /* 0x000fc400078e0028 */
[----:B------:R-:W-:Y:S02]  /*9880*/  IMAD.MOV.U32 R212, RZ, RZ, R41 ;  /* 0x000000ffffd47224 */ /* 0x000fe400078e0029 */
[----:B------:R-:W-:Y:S02]  /*9890*/  IMAD.MOV.U32 R211, RZ, RZ, R42 ;  /* 0x000000ffffd37224 */ /* 0x000fe400078e002a */
[----:B------:R-:W-:Y:S02]  /*98a0*/  IMAD.MOV.U32 R210, RZ, RZ, R43 ;  /* 0x000000ffffd27224 */ /* 0x000fe400078e002b */
[----:B-1----:R-:W-:Y:S01]  /*98b0*/  FMUL R122, R100, R36 ;  /* 0x00000024647a7220 */ /* 0x002fe20000400000 */
[----:B------:R-:W-:Y:S01]  /*98c0*/  @!P2 FMUL R35, R35, R35 ;  /* 0x000000232323a220 */ /* 0x000fe20000400000 */
[----:B---3--:R-:W-:Y:S01]  /*98d0*/  @!P3 FMUL R34, R34, R34 ;  /* 0x000000222222b220 */ /* 0x008fe20000400000 */
[----:B----4-:R-:W-:Y:S01]  /*98e0*/  @!P4 FMUL R90, R90, R90 ;  /* 0x0000005a5a5ac220 */ /* 0x010fe20000400000 */
[----:B------:R-:W-:Y:S01]  /*98f0*/  @!P5 FMUL R89, R89, R89 ;  /* 0x000000595959d220 */ /* 0x000fe20000400000 */
[----:B------:R-:W-:Y:S01]  /*9900*/  @!P6 FMUL R88, R88, R88 ;  /* 0x000000585858e220 */ /* 0x000fe20000400000 */
[----:B------:R1:W-:Y:S01]  /*9910*/  STL.128 [R1+0x980], R140 ;  /* 0x0009808c01007387 */ /* 0x0003e20000100c00 */
[----:B------:R-:W-:Y:S01]  /*9920*/  @!P1 FMUL R33, R33, R33 ;  /* 0x0000002121219220 */ /* 0x000fe20000400000 */
[----:B------:R-:W-:Y:S01]  /*9930*/  IMAD.MOV.U32 R126, RZ, RZ, R195 ;  /* 0x000000ffff7e7224 */ /* 0x000fe200078e00c3 */
[----:B------:R-:W-:Y:S01]  /*9940*/  MOV R152, R177 ;  /* 0x000000b100987202 */ /* 0x000fe20000000f00 */
[----:B------:R-:W-:Y:S01]  /*9950*/  STL.128 [R1+0x970], R136 ;  /* 0x0009708801007387 */ /* 0x000fe20000100c00 */
[----:B------:R-:W-:-:S02]  /*9960*/  IMAD.MOV.U32 R130, RZ, RZ, R191 ;  /* 0x000000ffff827224 */ /* 0x000fc400078e00bf */
[----:B------:R-:W-:Y:S01]  /*9970*/  IMAD.MOV.U32 R132, RZ, RZ, R189 ;  /* 0x000000ffff847224 */ /* 0x000fe200078e00bd */
[----:B------:R2:W-:Y:S01]  /*9980*/  STL.64 [R1+0x960], R134 ;  /* 0x0009608601007387 */ /* 0x0005e20000100a00 */
[----:B------:R-:W-:Y:S02]  /*9990*/  IMAD.MOV.U32 R153, RZ, RZ, R176 ;  /* 0x000000ffff997224 */ /* 0x000fe400078e00b0 */
[----:B------:R-:W-:Y:S01]  /*99a0*/  IMAD.MOV.U32 R154, RZ, RZ, R175 ;  /* 0x000000ffff9a7224 */ /* 0x000fe200078e00af */
[----:B------:R3:W-:Y:S01]  /*99b0*/  STL [R1+0x95c], R133 ;  /* 0x00095c8501007387 */ /* 0x0007e20000100800 */
[----:B------:R-:W-:Y:S01]  /*99c0*/  IMAD.MOV.U32 R155, RZ, RZ, R174 ;  /* 0x000000ffff9b7224 */ /* 0x000fe200078e00ae */
[----:B------:R-:W-:Y:S02]  /*99d0*/  MOV R175, R86 ;  /* 0x0000005600af7202 */ /* 0x000fe40000000f00 */
[----:B------:R4:W-:Y:S01]  /*99e0*/  STL [R1+0x958], R131 ;  /* 0x0009588301007387 */ /* 0x0009e20000100800 */
[----:B-1----:R-:W-:-:S02]  /*99f0*/  IMAD.MOV.U32 R140, RZ, RZ, R181 ;  /* 0x000000ffff8c7224 */ /* 0x002fc400078e00b5 */
[----:B------:R-:W-:Y:S01]  /*9a00*/  IMAD.MOV.U32 R141, RZ, RZ, R180 ;  /* 0x000000ffff8d7224 */ /* 0x000fe200078e00b4 */
[----:B------:R1:W-:Y:S01]  /*9a10*/  STL.64 [R1+0x950], R128 ;  /* 0x0009508001007387 */ /* 0x0003e20000100a00 */
[----:B--2---:R-:W-:Y:S01]  /*9a20*/  MOV R134, R187 ;  /* 0x000000bb00867202 */ /* 0x004fe20000000f00 */
[----:B---3--:R-:W-:Y:S01]  /*9a30*/  IMAD.MOV.U32 R133, RZ, RZ, R188 ;  /* 0x000000ffff857224 */ /* 0x008fe200078e00bc */
[----:B------:R-:W-:Y:S01]  /*9a40*/  MOV R139, R182 ;  /* 0x000000b6008b7202 */ /* 0x000fe20000000f00 */
[----:B------:R2:W-:Y:S01]  /*9a50*/  STL [R1+0x948], R127 ;  /* 0x0009487f01007387 */ /* 0x0005e20000100800 */
[----:B------:R-:W-:Y:S01]  /*9a60*/  IMAD.MOV.U32 R135, RZ, RZ, R186 ;  /* 0x000000ffff877224 */ /* 0x000fe200078e00ba */
[----:B------:R-:W-:Y:S01]  /*9a70*/  MOV R180, R81 ;  /* 0x0000005100b47202 */ /* 0x000fe20000000f00 */
[----:B----4-:R-:W-:Y:S01]  /*9a80*/  IMAD.MOV.U32 R131, RZ, RZ, R190 ;  /* 0x000000ffff837224 */ /* 0x010fe200078e00be */
[----:B------:R3:W-:Y:S01]  /*9a90*/  STL.64 [R1+0x940], R124 ;  /* 0x0009407c01007387 */ /* 0x0007e20000100a00 */
[----:B------:R-:W-:Y:S01]  /*9aa0*/  IMAD.MOV.U32 R136, RZ, RZ, R185 ;  /* 0x000000ffff887224 */ /* 0x000fe200078e00b9 */
[----:B------:R-:W-:Y:S01]  /*9ab0*/  MOV R185, R76 ;  /* 0x0000004c00b97202 */ /* 0x000fe20000000f00 */
[----:B------:R-:W-:Y:S01]  /*9ac0*/  IMAD.MOV.U32 R137, RZ, RZ, R184 ;  /* 0x000000ffff897224 */ /* 0x000fe200078e00b8 */
[----:B------:R4:W-:Y:S01]  /*9ad0*/  STL.128 [R1+0x930], R120 ;  /* 0x0009307801007387 */ /* 0x0009e20000100c00 */
[----:B-1----:R-:W-:Y:S01]  /*9ae0*/  IMAD.MOV.U32 R128, RZ, RZ, R193 ;  /* 0x000000ffff807224 */ /* 0x002fe200078e00c1 */
[----:B------:R-:W-:Y:S01]  /*9af0*/  MOV R129, R192 ;  /* 0x000000c000817202 */ /* 0x000fe20000000f00 */
[----:B--2---:R-:W-:Y:S01]  /*9b00*/  IMAD.MOV.U32 R127, RZ, RZ, R194 ;  /* 0x000000ffff7f7224 */ /* 0x004fe200078e00c2 */
[----:B------:R1:W-:Y:S01]  /*9b10*/  STL.128 [R1+0x920], R116 ;  /* 0x0009207401007387 */ /* 0x0003e20000100c00 */
[----:B------:R-:W-:Y:S01]  /*9b20*/  IMAD.MOV.U32 R138, RZ, RZ, R183 ;  /* 0x000000ffff8a7224 */ /* 0x000fe200078e00b7 */
[----:B------:R-:W-:Y:S01]  /*9b30*/  MOV R190, R71 ;  /* 0x0000004700be7202 */ /* 0x000fe20000000f00 */
[----:B------:R-:W-:Y:S01]  /*9b40*/  IMAD.MOV.U32 R142, RZ, RZ, R179 ;  /* 0x000000ffff8e7224 */ /* 0x000fe200078e00b3 */
[----:B------:R2:W-:Y:S01]  /*9b50*/  STL.128 [R1+0x910], R112 ;  /* 0x0009107001007387 */ /* 0x0005e20000100c00 */
[----:B---3--:R-:W-:Y:S01]  /*9b60*/  MOV R124, R197 ;  /* 0x000000c5007c7202 */ /* 0x008fe20000000f00 */
[----:B------:R-:W-:-:S02]  /*9b70*/  IMAD.MOV.U32 R125, RZ, RZ, R196 ;  /* 0x000000ffff7d7224 */ /* 0x000fc400078e00c4 */
[----:B------:R3:W-:Y:S01]  /*9b80*/  STL.128 [R1+0x900], R108 ;  /* 0x0009006c01007387 */ /* 0x0007e20000100c00 */
[----:B------:R-:W-:Y:S01]  /*9b90*/  IMAD.MOV.U32 R143, RZ, RZ, R178 ;  /* 0x000000ffff8f7224 */ /* 0x000fe200078e00b2 */
[----:B------:R-:W-:Y:S01]  /*9ba0*/  MOV R195, R66 ;  /* 0x0000004200c37202 */ /* 0x000fe20000000f00 */
[----:B------:R-:W-:Y:S01]  /*9bb0*/  IMAD.MOV.U32 R174, RZ, RZ, R87 ;  /* 0x000000ffffae7224 */ /* 0x000fe200078e0057 */
[----:B------:R-:W-:Y:S01]  /*9bc0*/  UIADD3 UR14, UR17, 0x280, URZ ;  /* 0x00000280110e7890 */ /* 0x000fe2000fffe03f */
[----:B----4-:R-:W-:Y:S01]  /*9bd0*/  IMAD.MOV.U32 R120, RZ, RZ, R201 ;  /* 0x000000ffff787224 */ /* 0x010fe200078e00c9 */
[----:B------:R-:W-:Y:S01]  /*9be0*/  UMOV UR15, 0x40000040 ;  /* 0x40000040000f7882 */ /* 0x000fe20000000000 */
[----:B------:R-:W-:Y:S01]  /*9bf0*/  IMAD.MOV.U32 R121, RZ, RZ, R200 ;  /* 0x000000ffff797224 */ /* 0x000fe200078e00c8 */
[----:B-1----:R-:W-:Y:S01]  /*9c00*/  MOV R118, R203 ;  /* 0x000000cb00767202 */ /* 0x002fe20000000f00 */
[----:B------:R-:W-:Y:S01]  /*9c10*/  IMAD.MOV.U32 R116, RZ, RZ, R205 ;  /* 0x000000ffff747224 */ /* 0x000fe200078e00cd */
[----:B------:R-:W-:Y:S01]  /*9c20*/  MOV R200, R61 ;  /* 0x0000003d00c87202 */ /* 0x000fe20000000f00 */
[----:B------:R-:W-:Y:S01]  /*9c30*/  IMAD.MOV.U32 R117, RZ, RZ, R204 ;  /* 0x000000ffff757224 */ /* 0x000fe200078e00cc */
[----:B--2---:R-:W-:Y:S01]  /*9c40*/  MOV R112, R209 ;  /* 0x000000d100707202 */ /* 0x004fe20000000f00 */
[----:B------:R-:W-:-:S02]  /*9c50*/  IMAD.MOV.U32 R113, RZ, RZ, R208 ;  /* 0x000000ffff717224 */ /* 0x000fc400078e00d0 */
[----:B------:R-:W-:Y:S01]  /*9c60*/  IMAD.MOV.U32 R214, RZ, RZ, R47 ;  /* 0x000000ffffd67224 */ /* 0x000fe200078e002f */
[----:B------:R-:W-:Y:S01]  /*9c70*/  MOV R205, R56 ;  /* 0x0000003800cd7202 */ /* 0x000fe20000000f00 */
[----:B---3--:R-:W-:Y:S01]  /*9c80*/  IMAD.MOV.U32 R108, RZ, RZ, R213 ;  /* 0x000000ffff6c7224 */ /* 0x008fe200078e00d5 */
[----:B------:R-:W-:Y:S01]  /*9c90*/  MOV R215, R46 ;  /* 0x0000002e00d77202 */ /* 0x000fe20000000f00 */
[----:B------:R-:W-:Y:S02]  /*9ca0*/  IMAD.MOV.U32 R109, RZ, RZ, R212 ;  /* 0x000000ffff6d7224 */ /* 0x000fe400078e00d4 */
[----:B------:R-:W-:Y:S02]  /*9cb0*/  IMAD.MOV.U32 R216, RZ, RZ, R45 ;  /* 0x000000ffffd87224 */ /* 0x000fe400078e002d */
[----:B------:R-:W-:Y:S02]  /*9cc0*/  IMAD.MOV.U32 R217, RZ, RZ, R44 ;  /* 0x000000ffffd97224 */ /* 0x000fe400078e002c */
[----:B------:R-:W-:-:S02]  /*9cd0*/  IMAD.MOV.U32 R218, RZ, RZ, R30 ;  /* 0x000000ffffda7224 */ /* 0x000fc400078e001e */
[----:B------:R-:W-:Y:S01]  /*9ce0*/  IMAD.MOV.U32 R219, RZ, RZ, R29 ;  /* 0x000000ffffdb7224 */ /* 0x000fe200078e001d */
[----:B------:R-:W-:Y:S01]  /*9cf0*/  MOV R220, R28 ;  /* 0x0000001c00dc7202 */ /* 0x000fe20000000f00 */
[----:B------:R-:W-:Y:S02]  /*9d00*/  IMAD.MOV.U32 R110, RZ, RZ, R211 ;  /* 0x000000ffff6e7224 */ /* 0x000fe400078e00d3 */
[----:B------:R-:W-:Y:S02]  /*9d10*/  IMAD.MOV.U32 R221, RZ, RZ, R27 ;  /* 0x000000ffffdd7224 */ /* 0x000fe400078e001b */
[----:B------:R-:W-:Y:S02]  /*9d20*/  IMAD.MOV.U32 R222, RZ, RZ, R26 ;  /* 0x000000ffffde7224 */ /* 0x000fe400078e001a */
[----:B------:R-:W-:Y:S02]  /*9d30*/  IMAD.MOV.U32 R223, RZ, RZ, R25 ;  /* 0x000000ffffdf7224 */ /* 0x000fe400078e0019 */
[----:B------:R-:W-:Y:S01]  /*9d40*/  IMAD.MOV.U32 R224, RZ, RZ, R24 ;  /* 0x000000ffffe07224 */ /* 0x000fe200078e0018 */
[----:B------:R-:W-:Y:S01]  /*9d50*/  MOV R225, R23 ;  /* 0x0000001700e17202 */ /* 0x000fe20000000f00 */
[----:B------:R-:W-:Y:S01]  /*9d60*/  IMAD.MOV.U32 R111, RZ, RZ, R210 ;  /* 0x000000ffff6f7224 */ /* 0x000fe200078e00d2 */
[----:B------:R-:W-:Y:S01]  /*9d70*/  MOV R210, R51 ;  /* 0x0000003300d27202 */ /* 0x000fe20000000f00 */
[----:B------:R-:W-:-:S02]  /*9d80*/  IMAD.MOV.U32 R114, RZ, RZ, R207 ;  /* 0x000000ffff727224 */ /* 0x000fc400078e00cf */
[----:B------:R-:W-:Y:S01]  /*9d90*/  IMAD.MOV.U32 R226, RZ, RZ, R22 ;  /* 0x000000ffffe27224 */ /* 0x000fe200078e0016 */
[----:B------:R1:W-:Y:S01]  /*9da0*/  STL.64 [R1+0x8e8], R102 ;  /* 0x0008e86601007387 */ /* 0x0003e20000100a00 */
[----:B------:R-:W-:Y:S02]  /*9db0*/  IMAD.MOV.U32 R115, RZ, RZ, R206 ;  /* 0x000000ffff737224 */ /* 0x000fe400078e00ce */
[----:B------:R-:W-:Y:S01]  /*9dc0*/  IMAD.MOV.U32 R119, RZ, RZ, R202 ;  /* 0x000000ffff777224 */ /* 0x000fe200078e00ca */
[----:B------:R2:W-:Y:S01]  /*9dd0*/  STL [R1+0x8e0], R101 ;  /* 0x0008e06501007387 */ /* 0x0005e20000100800 */
[----:B------:R-:W-:Y:S02]  /*9de0*/  IMAD.MOV.U32 R122, RZ, RZ, R199 ;  /* 0x000000ffff7a7224 */ /* 0x000fe400078e00c7 */
[----:B------:R-:W-:Y:S01]  /*9df0*/  IMAD.MOV.U32 R123, RZ, RZ, R198 ;  /* 0x000000ffff7b7224 */ /* 0x000fe200078e00c6 */
[----:B------:R-:W3:Y:S01]  /*9e00*/  LDL.LU R40, [R1+0x99c] ;  /* 0x00099c0001287983 */ /* 0x000ee20000300800 */
[----:B------:R-:W-:-:S02]  /*9e10*/  IMAD.MOV.U32 R176, RZ, RZ, R85 ;  /* 0x000000ffffb07224 */ /* 0x000fc400078e0055 */
[----:B------:R-:W-:Y:S01]  /*9e20*/  IMAD.MOV.U32 R177, RZ, RZ, R84 ;  /* 0x000000ffffb17224 */ /* 0x000fe200078e0054 */
[----:B------:R-:W4:Y:S01]  /*9e30*/  LDL.LU R41, [R1+0x994] ;  /* 0x0009940001297983 */ /* 0x000f220000300800 */
[----:B------:R-:W-:Y:S01]  /*9e40*/  IMAD.MOV.U32 R178, RZ, RZ, R83 ;  /* 0x000000ffffb27224 */ /* 0x000fe200078e0053 */
[----:B------:R-:W-:Y:S01]  /*9e50*/  MOV R230, R18 ;  /* 0x0000001200e67202 */ /* 0x000fe20000000f00 */
[----:B------:R-:W-:Y:S01]  /*9e60*/  IMAD.MOV.U32 R179, RZ, RZ, R82 ;  /* 0x000000ffffb37224 */ /* 0x000fe200078e0052 */
[----:B------:R2:W-:Y:S01]  /*9e70*/  STL.128 [R1+0x8f0], R104 ;  /* 0x0008f06801007387 */ /* 0x0005e20000100c00 */
[----:B------:R-:W-:Y:S02]  /*9e80*/  IMAD.MOV.U32 R181, RZ, RZ, R80 ;  /* 0x000000ffffb57224 */ /* 0x000fe400078e0050 */
[----:B------:R-:W-:Y:S01]  /*9e90*/  IMAD.MOV.U32 R182, RZ, RZ, R79 ;  /* 0x000000ffffb67224 */ /* 0x000fe200078e004f */
[----:B------:R-:W4:Y:S01]  /*9ea0*/  LDL.LU R42, [R1+0x998] ;  /* 0x00099800012a7983 */ /* 0x000f220000300800 */
[----:B------:R-:W-:-:S02]  /*9eb0*/  IMAD.MOV.U32 R183, RZ, RZ, R78 ;  /* 0x000000ffffb77224 */ /* 0x000fc400078e004e */
[----:B------:R-:W-:Y:S02]  /*9ec0*/  IMAD.MOV.U32 R184, RZ, RZ, R77 ;  /* 0x000000ffffb87224 */ /* 0x000fe400078e004d */
[----:B------:R-:W-:Y:S02]  /*9ed0*/  IMAD.MOV.U32 R227, RZ, RZ, R21 ;  /* 0x000000ffffe37224 */ /* 0x000fe400078e0015 */
        /* <DEDUP_REMOVED lines=8> */
[----:B------:R-:W-:Y:S01]  /*9f60*/  FADD R37, R37, -R3 ;  /* 0x8000000325257221 */ /* 0x000fe20000000000 */
[----:B------:R-:W-:Y:S02]  /*9f70*/  IMAD.MOV.U32 R187, RZ, RZ, R74 ;  /* 0x000000ffffbb7224 */ /* 0x000fe400078e004a */
[----:B------:R-:W-:Y:S01]  /*9f80*/  FADD R2, R38, -R2 ;  /* 0x8000000226027221 */ /* 0x000fe20000000000 */
[----:B------:R-:W-:Y:S01]  /*9f90*/  IMAD.MOV.U32 R188, RZ, RZ, R73 ;  /* 0x000000ffffbc7224 */ /* 0x000fe200078e0049 */
[----:B------:R-:W4:Y:S01]  /*9fa0*/  LDL.LU R43, [R1+0x990] ;  /* 0x00099000012b7983 */ /* 0x000f220000300800 */
[----:B------:R-:W-:-:S02]  /*9fb0*/  IMAD.MOV.U32 R189, RZ, RZ, R72 ;  /* 0x000000ffffbd7224 */ /* 0x000fc400078e0048 */
[----:B------:R-:W-:Y:S02]  /*9fc0*/  IMAD.MOV.U32 R191, RZ, RZ, R70 ;  /* 0x000000ffffbf7224 */ /* 0x000fe400078e0046 */
[----:B------:R-:W-:Y:S01]  /*9fd0*/  FMUL R99, R99, UR12 ;  /* 0x0000000c63637c20 */ /* 0x000fe20008400000 */
        /* <DEDUP_REMOVED lines=12> */
[----:B------:R-:W-:Y:S02]  /*a0a0*/  IMAD.MOV.U32 R202, RZ, RZ, R59 ;  /* 0x000000ffffca7224 */ /* 0x000fe400078e003b */
[----:B------:R-:W-:Y:S01]  /*a0b0*/  FMUL R5, R5, UR12 ;  /* 0x0000000c05057c20 */ /* 0x000fe20008400000 */
[----:B------:R-:W-:Y:S02]  /*a0c0*/  IMAD.MOV.U32 R203, RZ, RZ, R58 ;  /* 0x000000ffffcb7224 */ /* 0x000fe400078e003a */
[----:B------:R-:W-:Y:S01]  /*a0d0*/  FMUL R4, R4, UR12 ;  /* 0x0000000c04047c20 */ /* 0x000fe20008400000 */
[----:B------:R-:W-:Y:S01]  /*a0e0*/  IMAD.MOV.U32 R204, RZ, RZ, R57 ;  /* 0x000000ffffcc7224 */ /* 0x000fe200078e0039 */
[----:B------:R2:W-:Y:S01]  /*a0f0*/  STL [R1+0x848], R98 ;  /* 0x0008486201007387 */ /* 0x0005e20000100800 */
[----:B------:R-:W-:-:S02]  /*a100*/  IMAD.MOV.U32 R206, RZ, RZ, R55 ;  /* 0x000000ffffce7224 */ /* 0x000fc400078e0037 */
[----:B------:R-:W-:Y:S01]  /*a110*/  IMAD.MOV.U32 R207, RZ, RZ, R54 ;  /* 0x000000ffffcf7224 */ /* 0x000fe200078e0036 */
[----:B------:R2:W-:Y:S01]  /*a120*/  STL.64 [R1+0x840], R96 ;  /* 0x0008406001007387 */ /* 0x0005e20000100a00 */
[----:B------:R-:W-:Y:S02]  /*a130*/  IMAD.MOV.U32 R208, RZ, RZ, R53 ;  /* 0x000000ffffd07224 */ /* 0x000fe400078e0035 */
[----:B------:R-:W-:Y:S01]  /*a140*/  IMAD.MOV.U32 R209, RZ, RZ, R52 ;  /* 0x000000ffffd17224 */ /* 0x000fe200078e0034 */
[----:B------:R2:W-:Y:S01]  /*a150*/  STL.128 [R1+0x830], R92 ;  /* 0x0008305c01007387 */ /* 0x0005e20000100c00 */
[----:B------:R-:W-:Y:S02]  /*a160*/  IMAD.MOV.U32 R211, RZ, RZ, R50 ;  /* 0x000000ffffd37224 */ /* 0x000fe400078e0032 */
[----:B------:R-:W-:Y:S01]  /*a170*/  IMAD.MOV.U32 R212, RZ, RZ, R49 ;  /* 0x000000ffffd47224 */ /* 0x000fe200078e0031 */
[----:B------:R2:W-:Y:S01]  /*a180*/  STL.128 [R1+0x820], R88 ;  /* 0x0008205801007387 */ /* 0x0005e20000100c00 */
[----:B------:R-:W-:Y:S01]  /*a190*/  IMAD.MOV.U32 R213, RZ, RZ, R48 ;  /* 0x000000ffffd57224 */ /* 0x000fe200078e0030 */
[----:B------:R-:W-:-:S02]  /*a1a0*/  F2FP.F16.F32.PACK_AB R24, R31, R32 ;  /* 0x000000201f18723e */ /* 0x000fc400000000ff */
[----:B------:R-:W-:Y:S01]  /*a1b0*/  F2FP.F16.F32.PACK_AB R25, R34, R35 ;  /* 0x000000232219723e */ /* 0x000fe200000000ff */
[----:B-1----:R-:W3:Y:S01]  /*a1c0*/  LDL.LU.64 R102, [R1+0x8e8] ;  /* 0x0008e80001667983 */ /* 0x002ee20000300a00 */
[----:B------:R-:W-:Y:S02]  /*a1d0*/  F2FP.F16.F32.PACK_AB R26, R89, R90 ;  /* 0x0000005a591a723e */ /* 0x000fe400000000ff */
[----:B------:R-:W-:Y:S01]  /*a1e0*/  F2FP.F16.F32.PACK_AB R27, R33, R88 ;  /* 0x00000058211b723e */ /* 0x000fe200000000ff */
[----:B--2---:R-:W2:Y:S03]  /*a1f0*/  LDL.LU R101, [R1+0x8e0] ;  /* 0x0008e00001657983 */ /* 0x004ea60000300800 */
[----:B------:R-:W-:Y:S01]  /*a200*/  WARPGROUP.ARRIVE ;  /* 0x00000000000079c5 */ /* 0x000fe20000000000 */
[----:B------:R-:W4:Y:S01]  /*a210*/  LDL.LU.128 R104, [R1+0x8f0] ;  /* 0x0008f00001687983 */ /* 0x000f220000300c00 */
[----:B------:R-:W-:-:S03]  /*a220*/  FADD R3, R39, -R3 ;  /* 0x8000000327037221 */ /* 0x000fc60000000000 */
[----:B------:R-:W4:Y:S01]  /*a230*/  LDL.LU R98, [R1+0x848] ;  /* 0x0008480001627983 */ /* 0x000f220000300800 */
[----:B------:R-:W-:Y:S03]  /*a240*/  HGMMA.64x256x16.F32 R108, R24, gdesc[UR12].tnspB, R108, gsb0 ;  /* 0x43e0000c186c7df0 */ /* 0x000fe6000800086c */
[----:B------:R-:W4:Y:S04]  /*a250*/  LDL.LU.64 R96, [R1+0x840] ;  /* 0x0008400001607983 */ /* 0x000f280000300a00 */
[----:B------:R-:W4:Y:S04]  /*a260*/  LDL.LU.128 R92, [R1+0x830] ;  /* 0x00083000015c7983 */ /* 0x000f280000300c00 */
        /* <DEDUP_REMOVED lines=23> */
[----:B------:R-:W-:-:S03]  /*a3e0*/  WARPGROUP.DEPBAR.LE gsb0, 0x0 ;  /* 0x00008000000079c5 */ /* 0x000fc60000010000 */
[----:B------:R1:W-:Y:S04]  /*a3f0*/  STL.128 [R1+0x350], R128 ;  /* 0x0003508001007387 */ /* 0x0003e80000100c00 */
[----:B-1----:R-:W3:Y:S04]  /*a400*/  LDL.LU R131, [R1+0x958] ;  /* 0x0009580001837983 */ /* 0x002ee80000300800 */
[----:B------:R-:W2:Y:S04]  /*a410*/  LDL.LU.64 R128, [R1+0x950] ;  /* 0x0009500001807983 */ /* 0x000ea80000300a00 */
[----:B------:R1:W-:Y:S04]  /*a420*/  STL.128 [R1+0x320], R116 ;  /* 0x0003207401007387 */ /* 0x0003e80000100c00 */
[----:B------:R1:W-:Y:S04]  /*a430*/  STL.128 [R1+0x330], R120 ;  /* 0x0003307801007387 */ /* 0x0003e80000100c00 */
[----:B------:R1:W-:Y:S04]  /*a440*/  STL.128 [R1+0x340], R124 ;  /* 0x0003407c01007387 */ /* 0x0003e80000100c00 */
[----:B-1----:R-:W4:Y:S04]  /*a450*/  LDL.LU.128 R116, [R1+0x920] ;  /* 0x0009200001747983 */ /* 0x002f280000300c00 */
[----:B------:R-:W4:Y:S04]  /*a460*/  LDL.LU.128 R120, [R1+0x930] ;  /* 0x0009300001787983 */ /* 0x000f280000300c00 */
[----:B------:R-:W4:Y:S04]  /*a470*/  LDL.LU.64 R124, [R1+0x940] ;  /* 0x00094000017c7983 */ /* 0x000f280000300a00 */
[----:B------:R-:W-:Y:S04]  /*a480*/  STL.128 [R1+0x300], R108 ;  /* 0x0003006c01007387 */ /* 0x000fe80000100c00 */
[----:B------:R-:W-:Y:S04]  /*a490*/  STL.128 [R1+0x310], R112 ;  /* 0x0003107001007387 */ /* 0x000fe80000100c00 */
[----:B------:R1:W-:Y:S04]  /*a4a0*/  STL.128 [R1+0x360], R132 ;  /* 0x0003608401007387 */ /* 0x0003e80000100c00 */
[----:B------:R1:W-:Y:S04]  /*a4b0*/  STL.128 [R1+0x370], R136 ;  /* 0x0003708801007387 */ /* 0x0003e80000100c00 */
[----:B------:R1:W-:Y:S04]  /*a4c0*/  STL.128 [R1+0x380], R140 ;  /* 0x0003808c01007387 */ /* 0x0003e80000100c00 */
[----:B------:R-:W4:Y:S04]  /*a4d0*/  LDL.LU R127, [R1+0x948] ;  /* 0x00094800017f7983 */ /* 0x000f280000300800 */
[----:B-1----:R-:W4:Y:S04]  /*a4e0*/  LDL.LU.64 R134, [R1+0x960] ;  /* 0x0009600001867983 */ /* 0x002f280000300a00 */
[----:B------:R-:W4:Y:S04]  /*a4f0*/  LDL.LU.128 R136, [R1+0x970] ;  /* 0x0009700001887983 */ /* 0x000f280000300c00 */
[----:B------:R-:W4:Y:S04]  /*a500*/  LDL.LU.128 R140, [R1+0x980] ;  /* 0x00098000018c7983 */ /* 0x000f280000300c00 */
[----:B------:R-:W4:Y:S04]  /*a510*/  LDL.LU R133, [R1+0x95c] ;  /* 0x00095c0001857983 */ /* 0x000f280000300800 */
[----:B------:R-:W4:Y:S04]  /*a520*/  LDL.LU.128 R112, [R1+0x910] ;  /* 0x0009100001707983 */ /* 0x000f280000300c00 */
[----:B------:R-:W4:Y:S04]  /*a530*/  LDL.LU.128 R108, [R1+0x900] ;  /* 0x00090000016c7983 */ /* 0x000f280000300c00 */
[----:B------:R1:W-:Y:S04]  /*a540*/  STL.128 [R1+0x390], R144 ;  /* 0x0003909001007387 */ /* 0x0003e80000100c00 */
        /* <DEDUP_REMOVED lines=45> */
[----:B---3--:R-:W-:-:S02]  /*a820*/  FSETP.GEU.AND P6, PT, R131, -126, PT ;  /* 0xc2fc00008300780b */ /* 0x008fc40003fce000 */
[----:B--2---:R-:W-:-:S11]  /*a830*/  FSETP.GEU.AND P1, PT, R129, -126, PT ;  /* 0xc2fc00008100780b */ /* 0x004fd60003f2e000 */
[----:B------:R-:W-:Y:S02]  /*a840*/  @!P6 FMUL R131, R131, 0.5 ;  /* 0x3f0000008383e820 */ /* 0x000fe40000400000 */
[----:B------:R-:W-:Y:S02]  /*a850*/  @!P1 FMUL R129, R129, 0.5 ;  /* 0x3f00000081819820 */ /* 0x000fe40000400000 */
[----:B------:R-:W1:Y:S08]  /*a860*/  MUFU.EX2 R30, R131 ;  /* 0x00000083001e7308 */ /* 0x000e700000000800 */
[----:B------:R-:W2:Y:S01]  /*a870*/  MUFU.EX2 R29, R129 ;  /* 0x00000081001d7308 */ /* 0x000ea20000000800 */
[----:B----4-:R-:W-:-:S02]  /*a880*/  FSETP.GEU.AND P4, PT, R123, -126, PT ;  /* 0xc2fc00007b00780b */ /* 0x010fc40003f8e000 */
[----:B------:R-:W-:Y:S02]  /*a890*/  FSETP.GEU.AND P5, PT, R121, -126, PT ;  /* 0xc2fc00007900780b */ /* 0x000fe40003fae000 */
[----:B------:R-:W-:Y:S02]  /*a8a0*/  FSETP.GEU.AND P2, PT, R125, -126, PT ;  /* 0xc2fc00007d00780b */ /* 0x000fe40003f4e000 */
[----:B------:R-:W-:Y:S01]  /*a8b0*/  FSETP.GEU.AND P3, PT, R124, -126, PT ;  /* 0xc2fc00007c00780b */ /* 0x000fe20003f6e000 */
[----:B-1----:R-:W-:Y:S01]  /*a8c0*/  @!P6 FMUL R30, R30, R30 ;  /* 0x0000001e1e1ee220 */ /* 0x002fe20000400000 */
[----:B------:R-:W-:Y:S01]  /*a8d0*/  FSETP.GEU.AND P6, PT, R120, -126, PT ;  /* 0xc2fc00007800780b */ /* 0x000fe20003fce000 */
[----:B--2---:R-:W-:Y:S01]  /*a8e0*/  @!P1 FMUL R29, R29, R29 ;  /* 0x0000001d1d1d9220 */ /* 0x004fe20000400000 */
[----:B------:R-:W-:-:S07]  /*a8f0*/  FSETP.GEU.AND P1, PT, R119, -126, PT ;  /* 0xc2fc00007700780b */ /* 0x000fce0003f2e000 */
[----:B------:R-:W-:Y:S01]  /*a900*/  @!P2 FMUL R125, R125, 0.5 ;  /* 0x3f0000007d7da820 */ /* 0x000fe20000400000 */
[----:B------:R-:W-:Y:S01]  /*a910*/  @!P4 FMUL R123, R123, 0.5 ;  /* 0x3f0000007b7bc820 */ /* 0x000fe20000400000 */
[----:B------:R-:W-:Y:S01]  /*a920*/  @!P3 FMUL R124, R124, 0.5 ;  /* 0x3f0000007c7cb820 */ /* 0x000fe20000400000 */
[----:B------:R-:W-:Y:S01]  /*a930*/  @!P5 FMUL R121, R121, 0.5 ;  /* 0x3f0000007979d820 */ /* 0x000fe20000400000 */
[----:B------:R-:W-:Y:S01]  /*a940*/  @!P6 FMUL R120, R120, 0.5 ;  /* 0x3f0000007878e820 */ /* 0x000fe20000400000 */
[----:B------:R-:W1:Y:S01]  /*a950*/  MUFU.EX2 R28, R125 ;  /* 0x0000007d001c7308 */ /* 0x000e620000000800 */
[----:B------:R-:W-:Y:S01]  /*a960*/  STL [R1+0x8a4], R128 ;  /* 0x0008a48001007387 */ /* 0x000fe20000100800 */
[----:B------:R-:W-:-:S06]  /*a970*/  @!P1 FMUL R119, R119, 0.5 ;  /* 0x3f00000077779820 */ /* 0x000fcc0000400000 */
[----:B------:R-:W2:Y:S01]  /*a980*/  MUFU.EX2 R23, R124 ;  /* 0x0000007c00177308 */ /* 0x000ea20000000800 */
[----:B------:R-:W-:Y:S04]  /*a990*/  STL [R1+0x8a0], R127 ;  /* 0x0008a07f01007387 */ /* 0x000fe80000100800 */
[----:B------:R-:W-:Y:S03]  /*a9a0*/  STL.64 [R1+0x8b0], R134 ;  /* 0x0008b08601007387 */ /* 0x000fe60000100a00 */
[----:B------:R-:W3:Y:S01]  /*a9b0*/  MUFU.EX2 R22, R123 ;  /* 0x0000007b00167308 */ /* 0x000ee20000000800 */
[----:B------:R-:W-:Y:S04]  /*a9c0*/  STL.128 [R1+0x8c0], R136 ;  /* 0x0008c08801007387 */ /* 0x000fe80000100c00 */
[----:B------:R-:W-:Y:S03]  /*a9d0*/  STL.128 [R1+0x8d0], R140 ;  /* 0x0008d08c01007387 */ /* 0x000fe60000100c00 */
[----:B------:R-:W4:Y:S01]  /*a9e0*/  MUFU.EX2 R21, R121 ;  /* 0x0000007900157308 */ /* 0x000f220000000800 */
[----:B------:R-:W-:Y:S04]  /*a9f0*/  STL [R1+0x8a8], R133 ;  /* 0x0008a88501007387 */ /* 0x000fe80000100800 */
[----:B------:R-:W-:Y:S03]  /*aa00*/  STL [R1+0x89c], R122 ;  /* 0x00089c7a01007387 */ /* 0x000fe60000100800 */
[----:B------:R-:W4:Y:S01]  /*aa10*/  MUFU.EX2 R19, R120 ;  /* 0x0000007800137308 */ /* 0x000f220000000800 */
[----:B------:R-:W-:Y:S04]  /*aa20*/  STL [R1+0x898], R118 ;  /* 0x0008987601007387 */ /* 0x000fe80000100800 */
[----:B------:R1:W-:Y:S03]  /*aa30*/  STL.64 [R1+0x890], R116 ;  /* 0x0008907401007387 */ /* 0x0003e60000100a00 */
[----:B------:R1:W4:Y:S01]  /*aa40*/  MUFU.EX2 R18, R119 ;  /* 0x0000007700127308 */ /* 0x0003220000000800 */
[----:B------:R2:W-:Y:S04]  /*aa50*/  STL.128 [R1+0x880], R112 ;  /* 0x0008807001007387 */ /* 0x0005e80000100c00 */
[----:B------:R3:W-:Y:S04]  /*aa60*/  STL.128 [R1+0x870], R108 ;  /* 0x0008706c01007387 */ /* 0x0007e80000100c00 */
[----:B-1----:R-:W4:Y:S04]  /*aa70*/  LDL.LU.128 R116, [R1+0x320] ;  /* 0x0003200001747983 */ /* 0x002f280000300c00 */
[----:B------:R-:W4:Y:S04]  /*aa80*/  LDL.LU.128 R120, [R1+0x330] ;  /* 0x0003300001787983 */ /* 0x000f280000300c00 */
[----:B--2---:R-:W2:Y:S04]  /*aa90*/  LDL.LU.128 R112, [R1+0x310] ;  /* 0x0003100001707983 */ /* 0x004ea80000300c00 */
[----:B---3--:R-:W2:Y:S04]  /*aaa0*/  LDL.LU.128 R108, [R1+0x300] ;  /* 0x00030000016c7983 */ /* 0x008ea80000300c00 */
[----:B------:R-:W2:Y:S04]  /*aab0*/  LDL.LU.128 R124, [R1+0x340] ;  /* 0x00034000017c7983 */ /* 0x000ea80000300c00 */
[----:B------:R-:W2:Y:S04]  /*aac0*/  LDL.LU.128 R128, [R1+0x350] ;  /* 0x0003500001807983 */ /* 0x000ea80000300c00 */
[----:B------:R-:W2:Y:S04]  /*aad0*/  LDL.LU.128 R132, [R1+0x360] ;  /* 0x0003600001847983 */ /* 0x000ea80000300c00 */
[----:B------:R-:W2:Y:S04]  /*aae0*/  LDL.LU.128 R136, [R1+0x370] ;  /* 0x0003700001887983 */ /* 0x000ea80000300c00 */
[----:B------:R-:W2:Y:S01]  /*aaf0*/  LDL.LU.128 R140, [R1+0x380] ;  /* 0x00038000018c7983 */ /* 0x000ea20000300c00 */
[----:B------:R-:W-:Y:S01]  /*ab00*/  @!P2 FMUL R28, R28, R28 ;  /* 0x0000001c1c1ca220 */ /* 0x000fe20000400000 */
[----:B------:R-:W-:Y:S01]  /*ab10*/  @!P3 FMUL R23, R23, R23 ;  /* 0x000000171717b220 */ /* 0x000fe20000400000 */
[----:B------:R-:W-:Y:S01]  /*ab20*/  @!P4 FMUL R22, R22, R22 ;  /* 0x000000161616c220 */ /* 0x000fe20000400000 */
[----:B----4-:R-:W-:Y:S01]  /*ab30*/  @!P5 FMUL R21, R21, R21 ;  /* 0x000000151515d220 */ /* 0x010fe20000400000 */
[----:B------:R-:W-:Y:S01]  /*ab40*/  @!P6 FMUL R19, R19, R19 ;  /* 0x000000131313e220 */ /* 0x000fe20000400000 */
[----:B------:R-:W-:Y:S01]  /*ab50*/  @!P1 FMUL R18, R18, R18 ;  /* 0x0000001212129220 */ /* 0x000fe20000400000 */
[----:B------:R-:W-:Y:S01]  /*ab60*/  FMUL R102, R102, UR12 ;  /* 0x0000000c66667c20 */ /* 0x000fe20008400000 */
[----:B------:R-:W-:Y:S01]  /*ab70*/  FMUL R101, R101, UR12 ;  /* 0x0000000c65657c20 */ /* 0x000fe20008400000 */
[----:B------:R-:W-:Y:S01]  /*ab80*/  F2FP.F16.F32.PACK_AB R24, R29, R30 ;  /* 0x0000001e1d18723e */ /* 0x000fe200000000ff */
[----:B------:R-:W-:Y:S01]  /*ab90*/  UIADD3 UR14, UR17, 0x300, URZ ;  /* 0x00000300110e7890 */ /* 0x000fe2000fffe03f */
[----:B------:R-:W-:-:S02]  /*aba0*/  F2FP.F16.F32.PACK_AB R25, R23, R28 ;  /* 0x0000001c1719723e */ /* 0x000fc400000000ff */
[----:B------:R-:W-:Y:S02]  /*abb0*/  F2FP.F16.F32.PACK_AB R26, R21, R22 ;  /* 0x00000016151a723e */ /* 0x000fe400000000ff */
[----:B------:R-:W-:Y:S01]  /*abc0*/  F2FP.F16.F32.PACK_AB R27, R18, R19 ;  /* 0x00000013121b723e */ /* 0x000fe200000000ff */
[----:B------:R-:W-:Y:S01]  /*abd0*/  FMUL R102, R102, R2 ;  /* 0x0000000266667220 */ /* 0x000fe20000400000 */
[----:B------:R-:W-:Y:S02]  /*abe0*/  FMUL R101, R101, R3 ;  /* 0x0000000365657220 */ /* 0x000fe40000400000 */
[----:B------:R-:W1:Y:S01]  /*abf0*/  LDS.64 R2, [R0+0xa8080] ;  /* 0x0a80800000027984 */ /* 0x000e620000000a00 */
[----:B------:R-:W-:Y:S01]  /*ac00*/  UMOV UR15, 0x40000040 ;  /* 0x40000040000f7882 */ /* 0x000fe20000000000 */
[----:B------:R-:W-:Y:S02]  /*ac10*/  FMUL R39, R99, R37 ;  /* 0x0000002563277220 */ /* 0x000fe40000400000 */
[----:B------:R3:W-:Y:S04]  /*ac20*/  STL.128 [R1+0x860], R104 ;  /* 0x0008606801007387 */ /* 0x0007e80000100c00 */
[----:B------:R4:W-:Y:S04]  /*ac30*/  STL.64 [R1+0x850], R102 ;  /* 0x0008506601007387 */ /* 0x0009e80000100a00 */
[----:B------:R4:W-:Y:S04]  /*ac40*/  STL [R1+0x84c], R101 ;  /* 0x00084c6501007387 */ /* 0x0009e80000100800 */
[----:B---3--:R-:W3:Y:S04]  /*ac50*/  LDL.LU.128 R104, [R1+0x860] ;  /* 0x0008600001687983 */ /* 0x008ee80000300c00 */
[----:B----4-:R-:W4:Y:S04]  /*ac60*/  LDL.LU.64 R102, [R1+0x850] ;  /* 0x0008500001667983 */ /* 0x010f280000300a00 */
[----:B------:R-:W3:Y:S01]  /*ac70*/  LDL.LU R101, [R1+0x84c] ;  /* 0x00084c0001657983 */ /* 0x000ee20000300800 */
[----:B-1----:R-:W-:Y:S01]  /*ac80*/  FADD R40, R40, -R2 ;  /* 0x8000000228287221 */ /* 0x002fe20000000000 */
[----:B------:R-:W-:Y:S01]  /*ac90*/  FADD R41, R41, -R3 ;  /* 0x8000000329297221 */ /* 0x000fe20000000000 */
[----:B--2---:R-:W-:-:S06]  /*aca0*/  WARPGROUP.ARRIVE ;  /* 0x00000000000079c5 */ /* 0x004fcc0000000000 */
[----:B------:R-:W-:Y:S01]  /*acb0*/  HGMMA.64x256x16.F32 R108, R24, gdesc[UR12].tnspB, R108, gsb0 ;  /* 0x43e0000c186c7df0 */ /* 0x000fe2000800086c */
[----:B------:R-:W-:Y:S01]  /*acc0*/  FADD R2, R42, -R2 ;  /* 0x800000022a027221 */ /* 0x000fe20000000000 */
[----:B------:R-:W-:Y:S01]  /*acd0*/  FMUL R40, R5, R40 ;  /* 0x0000002805287220 */ /* 0x000fe20000400000 */
[----:B------:R-:W-:Y:S01]  /*ace0*/  FMUL R41, R4, R41 ;  /* 0x0000002904297220 */ /* 0x000fe20000400000 */
[----:B------:R-:W-:Y:S02]  /*acf0*/  WARPGROUP.DEPBAR.LE gsb0, 0x0 ;  /* 0x00008000000079c5 */ /* 0x000fe40000010000 */
[----:B------:R-:W-:Y:S02]  /*ad00*/  IMAD.MOV.U32 R37, RZ, RZ, R128 ;  /* 0x000000ffff257224 */ /* 0x000fe400078e0080 */
[----:B------:R-:W2:Y:S01]  /*ad10*/  LDL.LU R128, [R1+0x8a4] ;  /* 0x0008a40001807983 */ /* 0x000ea20000300800 */
[----:B------:R-:W-:-:S03]  /*ad20*/  IMAD.MOV.U32 R17, RZ, RZ, R118 ;  /* 0x000000ffff117224 */ /* 0x000fc600078e0076 */
[----:B------:R-:W4:Y:S01]  /*ad30*/  LDL.LU R118, [R1+0x898] ;  /* 0x0008980001767983 */ /* 0x000f220000300800 */
[----:B------:R-:W-:Y:S01]  /*ad40*/  MOV R14, R115 ;  /* 0x00000073000e7202 */ /* 0x000fe20000000f00 */
[----:B------:R-:W-:Y:S02]  /*ad50*/  IMAD.MOV.U32 R13, RZ, RZ, R114 ;  /* 0x000000ffff0d7224 */ /* 0x000fe400078e0072 */
[----:B------:R-:W-:Y:S02]  /*ad60*/  IMAD.MOV.U32 R12, RZ, RZ, R112 ;  /* 0x000000ffff0c7224 */ /* 0x000fe400078e0070 */
[----:B------:R-:W-:Y:S02]  /*ad70*/  IMAD.MOV.U32 R86, RZ, RZ, R113 ;  /* 0x000000ffff567224 */ /* 0x000fe400078e0071 */
[----:B------:R-:W3:Y:S01]  /*ad80*/  LDL.LU.128 R112, [R1+0x880] ;  /* 0x0008800001707983 */ /* 0x000ee20000300c00 */
[----:B------:R-:W-:Y:S02]  /*ad90*/  IMAD.MOV.U32 R16, RZ, RZ, R117 ;  /* 0x000000ffff107224 */ /* 0x000fe400078e0075 */
[----:B------:R-:W-:-:S02]  /*ada0*/  IMAD.MOV.U32 R15, RZ, RZ, R116 ;  /* 0x000000ffff0f7224 */ /* 0x000fc400078e0074 */
[----:B------:R-:W3:Y:S01]  /*adb0*/  LDL.LU.64 R116, [R1+0x890] ;  /* 0x0008900001747983 */ /* 0x000ee20000300a00 */
[----:B------:R-:W-:Y:S01]  /*adc0*/  IMAD.MOV.U32 R82, RZ, RZ, R108 ;  /* 0x000000ffff527224 */ /* 0x000fe200078e006c */
[----:B------:R-:W-:Y:S01]  /*add0*/  MOV R84, R110 ;  /* 0x0000006e00547202 */ /* 0x000fe20000000f00 */
[----:B------:R-:W-:Y:S02]  /*ade0*/  IMAD.MOV.U32 R83, RZ, RZ, R109 ;  /* 0x000000ffff537224 */ /* 0x000fe400078e006d */
[----:B------:R-:W-:Y:S02]  /*adf0*/  IMAD.MOV.U32 R85, RZ, RZ, R111 ;  /* 0x000000ffff557224 */ /* 0x000fe400078e006f */
[----:B------:R-:W3:Y:S04]  /*ae00*/  LDL.LU.128 R108, [R1+0x870] ;  /* 0x00087000016c7983 */ /* 0x000ee80000300c00 */
[----:B------:R-:W-:Y:S04]  /*ae10*/  STL.128 [R1+0x330], R120 ;  /* 0x0003307801007387 */ /* 0x000fe80000100c00 */
[----:B------:R-:W-:Y:S04]  /*ae20*/  STL.128 [R1+0x340], R124 ;  /* 0x0003407c01007387 */ /* 0x000fe80000100c00 */
[----:B------:R-:W-:Y:S04]  /*ae30*/  STL [R1+0x354], R129 ;  /* 0x0003548101007387 */ /* 0x000fe80000100800 */
[----:B------:R-:W-:Y:S04]  /*ae40*/  STL.64 [R1+0x358], R130 ;  /* 0x0003588201007387 */ /* 0x000fe80000100a00 */
        /* <DEDUP_REMOVED lines=26> */
[----:B-1----:R-:W3:Y:S04]  /*aff0*/  LDL.LU.128 R140, [R1+0x8d0] ;  /* 0x0008d000018c7983 */ /* 0x002ee80000300c00 */
[----:B------:R-:W3:Y:S04]  /*b000*/  LDL.LU.128 R136, [R1+0x8c0] ;  /* 0x0008c00001887983 */ /* 0x000ee80000300c00 */
[----:B------:R-:W3:Y:S04]  /*b010*/  LDL.LU.64 R134, [R1+0x8b0] ;  /* 0x0008b00001867983 */ /* 0x000ee80000300a00 */
        /* <DEDUP_REMOVED lines=118> */
[----:B------:R-:W-:Y:S01]  /*b780*/  FMUL R7, R7, UR12 ;  /* 0x0000000c07077c20 */ /* 0x000fe20008400000 */
[----:B------:R-:W-:Y:S01]  /*b790*/  FADD R3, R43, -R3 ;  /* 0x800000032b037221 */ /* 0x000fe20000000000 */
[----:B------:R-:W-:Y:S01]  /*b7a0*/  FMUL R6, R6, UR12 ;  /* 0x0000000c06067c20 */ /* 0x000fe20008400000 */
[----:B--2---:R-:W-:Y:S01]  /*b7b0*/  FSETP.GEU.AND P6, PT, R128, -126, PT ;  /* 0xc2fc00008000780b */ /* 0x004fe20003fce000 */
[----:B------:R-:W-:Y:S01]  /*b7c0*/  FMUL R38, R7, R2 ;  /* 0x0000000207267220 */ /* 0x000fe20000400000 */
[----:B------:R-:W-:-:S02]  /*b7d0*/  IMAD.MOV.U32 R7, RZ, RZ, R37 ;  /* 0x000000ffff077224 */ /* 0x000fc400078e0025 */
[----:B------:R-:W-:Y:S01]  /*b7e0*/  FMUL R37, R6, R3 ;  /* 0x0000000306257220 */ /* 0x000fe20000400000 */
[----:B----4-:R-:W-:Y:S01]  /*b7f0*/  FSETP.GEU.AND P1, PT, R118, -126, PT ;  /* 0xc2fc00007600780b */ /* 0x010fe20003f2e000 */
[----:B------:R-:W1:Y:S01]  /*b800*/  LDS.64 R2, [R0+0xa80a0] ;  /* 0x0a80a00000027984 */ /* 0x000e620000000a00 */
[----:B------:R-:W-:Y:S01]  /*b810*/  IMAD.MOV.U32 R6, RZ, RZ, R17 ;  /* 0x000000ffff067224 */ /* 0x000fe200078e0011 */
[----:B---3--:R-:W-:Y:S02]  /*b820*/  FSETP.GEU.AND P2, PT, R115, -126, PT ;  /* 0xc2fc00007300780b */ /* 0x008fe40003f4e000 */
[----:B------:R-:W-:Y:S02]  /*b830*/  FSETP.GEU.AND P3, PT, R117, -126, PT ;  /* 0xc2fc00007500780b */ /* 0x000fe40003f6e000 */
[----:B------:R-:W-:Y:S02]  /*b840*/  FSETP.GEU.AND P4, PT, R116, -126, PT ;  /* 0xc2fc00007400780b */ /* 0x000fe40003f8e000 */
[----:B------:R-:W-:Y:S01]  /*b850*/  FSETP.GEU.AND P5, PT, R114, -126, PT ;  /* 0xc2fc00007200780b */ /* 0x000fe20003fae000 */
[----:B------:R-:W-:Y:S01]  /*b860*/  @!P6 FMUL R128, R128, 0.5 ;  /* 0x3f0000008080e820 */ /* 0x000fe20000400000 */
[----:B------:R-:W-:Y:S01]  /*b870*/  FMUL R113, R113, UR12 ;  /* 0x0000000c71717c20 */ /* 0x000fe20008400000 */
[----:B------:R-:W-:Y:S01]  /*b880*/  FMUL R111, R111, UR12 ;  /* 0x0000000c6f6f7c20 */ /* 0x000fe20008400000 */
[----:B------:R-:W-:Y:S01]  /*b890*/  @!P1 FMUL R118, R118, 0.5 ;  /* 0x3f00000076769820 */ /* 0x000fe20000400000 */
[----:B------:R2:W3:Y:S01]  /*b8a0*/  MUFU.EX2 R17, R128 ;  /* 0x0000008000117308 */ /* 0x0004e20000000800 */
[----:B------:R-:W-:Y:S01]  /*b8b0*/  FMUL R112, R112, UR12 ;  /* 0x0000000c70707c20 */ /* 0x000fe20008400000 */
[----:B------:R-:W-:Y:S04]  /*b8c0*/  STL.128 [R1+0x750], R140 ;  /* 0x0007508c01007387 */ /* 0x000fe80000100c00 */
[----:B------:R-:W-:Y:S01]  /*b8d0*/  STL.128 [R1+0x740], R136 ;  /* 0x0007408801007387 */ /* 0x000fe20000100c00 */
[----:B--2---:R-:W-:-:S03]  /*b8e0*/  MOV R128, R16 ;  /* 0x0000001000807202 */ /* 0x004fc60000000f00 */
[----:B------:R2:W-:Y:S01]  /*b8f0*/  STL.64 [R1+0x730], R134 ;  /* 0x0007308601007387 */ /* 0x0005e20000100a00 */
[----:B------:R-:W4:Y:S03]  /*b900*/  MUFU.EX2 R16, R118 ;  /* 0x0000007600107308 */ /* 0x000f260000000800 */
[----:B------:R2:W-:Y:S01]  /*b910*/  STL [R1+0x72c], R133 ;  /* 0x00072c8501007387 */ /* 0x0005e20000100800 */
[----:B---3--:R-:W-:Y:S01]  /*b920*/  @!P6 FMUL R17, R17, R17 ;  /* 0x000000111111e220 */ /* 0x008fe20000400000 */
[----:B------:R-:W-:Y:S02]  /*b930*/  FSETP.GEU.AND P6, PT, R11, -126, PT ;  /* 0xc2fc00000b00780b */ /* 0x000fe40003fce000 */
[----:B------:R-:W-:Y:S04]  /*b940*/  STL [R1+0x728], R127 ;  /* 0x0007287f01007387 */ /* 0x000fe80000100800 */
[----:B------:R-:W-:Y:S01]  /*b950*/  STL [R1+0x724], R122 ;  /* 0x0007247a01007387 */ /* 0x000fe20000100800 */
[----:B------:R-:W-:Y:S01]  /*b960*/  UIADD3 UR14, UR17, 0x380, URZ ;  /* 0x00000380110e7890 */ /* 0x000fe2000fffe03f */
[----:B------:R-:W-:-:S02]  /*b970*/  UMOV UR15, 0x40000040 ;  /* 0x40000040000f7882 */ /* 0x000fc40000000000 */
[----:B------:R-:W3:Y:S01]  /*b980*/  LDL.LU R72, [R1+0x7a0] ;  /* 0x0007a00001487983 */ /* 0x000ee20000300800 */
[----:B----4-:R-:W-:Y:S01]  /*b990*/  @!P1 FMUL R16, R16, R16 ;  /* 0x0000001010109220 */ /* 0x010fe20000400000 */
[----:B------:R-:W-:Y:S01]  /*b9a0*/  FSETP.GEU.AND P1, PT, R10, -126, PT ;  /* 0xc2fc00000a00780b */ /* 0x000fe20003f2e000 */
[--C-:B-1----:R-:W-:Y:S01]  /*b9b0*/  FADD R44, R44, -R2.reuse ;  /* 0x800000022c2c7221 */ /* 0x102fe20000000000 */
[----:B------:R-:W-:Y:S01]  /*b9c0*/  FADD R46, R46, -R2 ;  /* 0x800000022e2e7221 */ /* 0x000fe20000000000 */
[--C-:B------:R-:W-:Y:S01]  /*b9d0*/  FADD R45, R45, -R3.reuse ;  /* 0x800000032d2d7221 */ /* 0x100fe20000000000 */
[----:B------:R-:W-:Y:S01]  /*b9e0*/  FADD R47, R47, -R3 ;  /* 0x800000032f2f7221 */ /* 0x000fe20000000000 */
[----:B------:R-:W4:Y:S04]  /*b9f0*/  LDL.LU R74, [R1+0x79c] ;  /* 0x00079c00014a7983 */ /* 0x000f280000300800 */
[----:B------:R-:W1:Y:S01]  /*ba00*/  LDS.64 R2, [R0+0xa80c0] ;  /* 0x0a80c00000027984 */ /* 0x000e620000000a00 */
[----:B------:R-:W-:Y:S01]  /*ba10*/  @!P2 FMUL R115, R115, 0.5 ;  /* 0x3f0000007373a820 */ /* 0x000fe20000400000 */
[----:B------:R-:W-:Y:S01]  /*ba20*/  @!P3 FMUL R117, R117, 0.5 ;  /* 0x3f0000007575b820 */ /* 0x000fe20000400000 */
[----:B------:R-:W-:-:S02]  /*ba30*/  IMAD.MOV.U32 R118, RZ, RZ, R15 ;  /* 0x000000ffff767224 */ /* 0x000fc400078e000f */
[----:B------:R-:W-:Y:S01]  /*ba40*/  @!P4 FMUL R116, R116, 0.5 ;  /* 0x3f0000007474c820 */ /* 0x000fe20000400000 */
[----:B------:R2:W1:Y:S01]  /*ba50*/  MUFU.EX2 R15, R115 ;  /* 0x00000073000f7308 */ /* 0x0004620000000800 */
[----:B------:R-:W-:Y:S01]  /*ba60*/  @!P6 FMUL R11, R11, 0.5 ;  /* 0x3f0000000b0be820 */ /* 0x000fe20000400000 */
[----:B------:R-:W-:Y:S01]  /*ba70*/  @!P1 FMUL R10, R10, 0.5 ;  /* 0x3f0000000a0a9820 */ /* 0x000fe20000400000 */
[----:B------:R-:W-:Y:S01]  /*ba80*/  @!P5 FMUL R114, R114, 0.5 ;  /* 0x3f0000007272d820 */ /* 0x000fe20000400000 */
[----:B------:R-:W4:Y:S04]  /*ba90*/  LDL.LU R73, [R1+0x798] ;  /* 0x0007980001497983 */ /* 0x000f280000300800 */
[----:B------:R-:W4:Y:S01]  /*baa0*/  LDL.LU R75, [R1+0x794] ;  /* 0x00079400014b7983 */ /* 0x000f220000300800 */
[----:B--2---:R-:W-:-:S02]  /*bab0*/  IMAD.MOV.U32 R115, RZ, RZ, R14 ;  /* 0x000000ffff737224 */ /* 0x004fc400078e000e */
[----:B------:R2:W1:Y:S01]  /*bac0*/  MUFU.EX2 R14, R117 ;  /* 0x00000075000e7308 */ /* 0x0004620000000800 */
[----:B------:R-:W4:Y:S04]  /*bad0*/  LDL.LU R69, [R1+0x7a8] ;  /* 0x0007a80001457983 */ /* 0x000f280000300800 */
[----:B------:R-:W4:Y:S01]  /*bae0*/  LDL.LU R71, [R1+0x7a4] ;  /* 0x0007a40001477983 */ /* 0x000f220000300800 */
[----:B--2---:R-:W-:-:S03]  /*baf0*/  IMAD.MOV.U32 R117, RZ, RZ, R13 ;  /* 0x000000ffff757224 */ /* 0x004fc600078e000d */
[----:B------:R-:W2:Y:S01]  /*bb00*/  LDL.LU R76, [R1+0x790] ;  /* 0x00079000014c7983 */ /* 0x000ea20000300800 */
[----:B------:R1:W1:Y:S03]  /*bb10*/  MUFU.EX2 R13, R116 ;  /* 0x00000074000d7308 */ /* 0x0002660000000800 */
[----:B------:R-:W2:Y:S04]  /*bb20*/  LDL.LU R77, [R1+0x788] ;  /* 0x00078800014d7983 */ /* 0x000ea80000300800 */
[----:B------:R-:W2:Y:S01]  /*bb30*/  LDL.LU R80, [R1+0x780] ;  /* 0x0007800001507983 */ /* 0x000ea20000300800 */
[----:B------:R-:W1:Y:S02]  /*bb40*/  MUFU.EX2 R11, R11 ;  /* 0x0000000b000b7308 */ /* 0x000e640000000800 */
[----:B-1----:R-:W-:Y:S01]  /*bb50*/  IMAD.MOV.U32 R116, RZ, RZ, R12 ;  /* 0x000000ffff747224 */ /* 0x002fe200078e000c */
[----:B------:R-:W2:Y:S04]  /*bb60*/  LDL.LU R78, [R1+0x78c] ;  /* 0x00078c00014e7983 */ /* 0x000ea80000300800 */
[----:B------:R-:W2:Y:S01]  /*bb70*/  LDL.LU R79, [R1+0x784] ;  /* 0x00078400014f7983 */ /* 0x000ea20000300800 */
[----:B------:R-:W1:Y:S03]  /*bb80*/  MUFU.EX2 R12, R114 ;  /* 0x00000072000c7308 */ /* 0x000e660000000800 */
[----:B------:R-:W2:Y:S05]  /*bb90*/  LDL.LU R81, [R1+0x77c] ;  /* 0x00077c0001517983 */ /* 0x000eaa0000300800 */
[----:B------:R-:W1:Y:S01]  /*bba0*/  MUFU.EX2 R10, R10 ;  /* 0x0000000a000a7308 */ /* 0x000e620000000800 */
[----:B------:R-:W-:Y:S01]  /*bbb0*/  FMUL R113, R113, R44 ;  /* 0x0000002c71717220 */ /* 0x000fe20000400000 */
[----:B------:R-:W-:Y:S01]  /*bbc0*/  FMUL R111, R111, R46 ;  /* 0x0000002e6f6f7220 */ /* 0x000fe20000400000 */
[----:B------:R-:W-:Y:S01]  /*bbd0*/  FMUL R43, R112, R45 ;  /* 0x0000002d702b7220 */ /* 0x000fe20000400000 */
[----:B------:R-:W-:Y:S01]  /*bbe0*/  @!P2 FMUL R15, R15, R15 ;  /* 0x0000000f0f0fa220 */ /* 0x000fe20000400000 */
[----:B------:R-:W-:Y:S01]  /*bbf0*/  @!P3 FMUL R14, R14, R14 ;  /* 0x0000000e0e0eb220 */ /* 0x000fe20000400000 */
[----:B------:R-:W-:Y:S01]  /*bc00*/  @!P4 FMUL R13, R13, R13 ;  /* 0x0000000d0d0dc220 */ /* 0x000fe20000400000 */
[----:B------:R-:W-:Y:S01]  /*bc10*/  @!P6 FMUL R11, R11, R11 ;  /* 0x0000000b0b0be220 */ /* 0x000fe20000400000 */
[----:B------:R-:W-:-:S02]  /*bc20*/  IMAD.MOV.U32 R112, RZ, RZ, R116 ;  /* 0x000000ffff707224 */ /* 0x000fc400078e0074 */
[----:B-1----:R-:W-:Y:S01]  /*bc30*/  @!P5 FMUL R12, R12, R12 ;  /* 0x0000000c0c0cd220 */ /* 0x002fe20000400000 */
[----:B------:R-:W-:Y:S01]  /*bc40*/  IMAD.MOV.U32 R114, RZ, RZ, R117 ;  /* 0x000000ffff727224 */ /* 0x000fe200078e0075 */
[----:B------:R1:W-:Y:S01]  /*bc50*/  STL [R1+0x720], R113 ;  /* 0x0007207101007387 */ /* 0x0003e20000100800 */
[----:B------:R-:W-:Y:S01]  /*bc60*/  IMAD.MOV.U32 R116, RZ, RZ, R118 ;  /* 0x000000ffff747224 */ /* 0x000fe200078e0076 */
[----:B------:R-:W-:Y:S01]  /*bc70*/  MOV R135, R233 ;  /* 0x000000e900877202 */ /* 0x000fe20000000f00 */
[----:B------:R-:W-:Y:S01]  /*bc80*/  IMAD.MOV.U32 R117, RZ, RZ, R128 ;  /* 0x000000ffff757224 */ /* 0x000fe200078e0080 */
[----:B------:R1:W-:Y:S01]  /*bc90*/  STL.128 [R1+0x710], R108 ;  /* 0x0007106c01007387 */ /* 0x0003e20000100c00 */
[----:B------:R-:W-:Y:S01]  /*bca0*/  @!P1 FMUL R10, R10, R10 ;  /* 0x0000000a0a0a9220 */ /* 0x000fe20000400000 */
[----:B------:R-:W-:Y:S01]  /*bcb0*/  IMAD.MOV.U32 R133, RZ, RZ, R235 ;  /* 0x000000ffff857224 */ /* 0x000fe200078e00eb */
[----:B------:R-:W-:Y:S01]  /*bcc0*/  MOV R140, R228 ;  /* 0x000000e4008c7202 */ /* 0x000fe20000000f00 */
[----:B------:R-:W-:Y:S01]  /*bcd0*/  IMAD.MOV.U32 R134, RZ, RZ, R234 ;  /* 0x000000ffff867224 */ /* 0x000fe200078e00ea */
[----:B-1----:R-:W-:Y:S01]  /*bce0*/  MOV R113, R86 ;  /* 0x0000005600717202 */ /* 0x002fe20000000f00 */
[----:B------:R-:W-:Y:S01]  /*bcf0*/  IMAD.MOV.U32 R136, RZ, RZ, R232 ;  /* 0x000000ffff887224 */ /* 0x000fe200078e00e8 */
[----:B------:R-:W-:Y:S01]  /*bd00*/  MOV R122, R87 ;  /* 0x00000057007a7202 */ /* 0x000fe20000000f00 */
[----:B------:R-:W-:Y:S01]  /*bd10*/  IMAD.MOV.U32 R137, RZ, RZ, R231 ;  /* 0x000000ffff897224 */ /* 0x000fe200078e00e7 */
[----:B------:R-:W2:Y:S01]  /*bd20*/  LDL.LU R86, [R1+0x768] ;  /* 0x0007680001567983 */ /* 0x000ea20000300800 */
[----:B------:R-:W-:-:S02]  /*bd30*/  IMAD.MOV.U32 R138, RZ, RZ, R230 ;  /* 0x000000ffff8a7224 */ /* 0x000fc400078e00e6 */
[----:B------:R-:W-:Y:S01]  /*bd40*/  IMAD.MOV.U32 R139, RZ, RZ, R229 ;  /* 0x000000ffff8b7224 */ /* 0x000fe200078e00e5 */
[----:B------:R-:W2:Y:S01]  /*bd50*/  LDL.LU R87, [R1+0x764] ;  /* 0x0007640001577983 */ /* 0x000ea20000300800 */
[----:B------:R-:W-:Y:S01]  /*bd60*/  IMAD.MOV.U32 R141, RZ, RZ, R227 ;  /* 0x000000ffff8d7224 */ /* 0x000fe200078e00e3 */
[----:B------:R-:W-:Y:S01]  /*bd70*/  MOV R108, R82 ;  /* 0x00000052006c7202 */ /* 0x000fe20000000f00 */
[----:B------:R-:W-:Y:S01]  /*bd80*/  IMAD.MOV.U32 R142, RZ, RZ, R226 ;  /* 0x000000ffff8e7224 */ /* 0x000fe200078e00e2 */
[----:B------:R-:W2:Y:S01]  /*bd90*/  LDL.LU R82, [R1+0x778] ;  /* 0x0007780001527983 */ /* 0x000ea20000300800 */
[----:B------:R-:W-:Y:S02]  /*bda0*/  IMAD.MOV.U32 R143, RZ, RZ, R225 ;  /* 0x000000ffff8f7224 */ /* 0x000fe400078e00e1 */
[----:B------:R-:W-:Y:S02]  /*bdb0*/  IMAD.MOV.U32 R109, RZ, RZ, R83 ;  /* 0x000000ffff6d7224 */ /* 0x000fe400078e0053 */
[----:B------:R-:W-:Y:S01]  /*bdc0*/  IMAD.MOV.U32 R110, RZ, RZ, R84 ;  /* 0x000000ffff6e7224 */ /* 0x000fe200078e0054 */
[----:B------:R-:W2:Y:S01]  /*bdd0*/  LDL.LU R83, [R1+0x774] ;  /* 0x0007740001537983 */ /* 0x000ea20000300800 */
[----:B------:R-:W-:-:S02]  /*bde0*/  IMAD.MOV.U32 R111, RZ, RZ, R85 ;  /* 0x000000ffff6f7224 */ /* 0x000fc400078e0055 */
[----:B------:R-:W-:Y:S02]  /*bdf0*/  IMAD.MOV.U32 R118, RZ, RZ, R6 ;  /* 0x000000ffff767224 */ /* 0x000fe400078e0006 */
[----:B------:R-:W-:Y:S02]  /*be00*/  IMAD.MOV.U32 R127, RZ, RZ, R20 ;  /* 0x000000ffff7f7224 */ /* 0x000fe400078e0014 */
[----:B------:R-:W-:Y:S02]  /*be10*/  IMAD.MOV.U32 R128, RZ, RZ, R7 ;  /* 0x000000ffff807224 */ /* 0x000fe400078e0007 */
[----:B------:R-:W-:Y:S01]  /*be20*/  FADD R7, R48, -R2 ;  /* 0x8000000230077221 */ /* 0x000fe20000000000 */
[----:B------:R-:W-:Y:S01]  /*be30*/  FADD R6, R49, -R3 ;  /* 0x8000000331067221 */ /* 0x000fe20000000000 */
[----:B------:R-:W2:Y:S04]  /*be40*/  LDL.LU R84, [R1+0x770] ;  /* 0x0007700001547983 */ /* 0x000ea80000300800 */
[----:B------:R-:W2:Y:S04]  /*be50*/  LDL.LU R85, [R1+0x76c] ;  /* 0x00076c0001557983 */ /* 0x000ea80000300800 */
[----:B------:R1:W5:Y:S01]  /*be60*/  LDL.LU R20, [R1+0x760] ;  /* 0x0007600001147983 */ /* 0x0003620000300800 */
[----:B------:R-:W-:Y:S01]  /*be70*/  IMAD.MOV.U32 R225, RZ, RZ, R100 ;  /* 0x000000ffffe17224 */ /* 0x000fe200078e0064 */
[----:B------:R-:W-:Y:S01]  /*be80*/  MOV R226, R99 ;  /* 0x0000006300e27202 */ /* 0x000fe20000000f00 */
[----:B------:R-:W-:-:S02]  /*be90*/  IMAD.MOV.U32 R227, RZ, RZ, R42 ;  /* 0x000000ffffe37224 */ /* 0x000fc400078e002a */
[----:B------:R-:W-:Y:S02]  /*bea0*/  IMAD.MOV.U32 R228, RZ, RZ, R36 ;  /* 0x000000ffffe47224 */ /* 0x000fe400078e0024 */
[----:B------:R-:W-:Y:S01]  /*beb0*/  IMAD.MOV.U32 R229, RZ, RZ, R27 ;  /* 0x000000ffffe57224 */ /* 0x000fe200078e001b */
[----:B------:R-:W-:Y:S01]  /*bec0*/  F2FP.F16.F32.PACK_AB R27, R10, R11 ;  /* 0x0000000b0a1b723e */ /* 0x000fe200000000ff */
[----:B------:R-:W-:Y:S01]  /*bed0*/  IMAD.MOV.U32 R230, RZ, RZ, R26 ;  /* 0x000000ffffe67224 */ /* 0x000fe200078e001a */
[----:B------:R-:W-:Y:S02]  /*bee0*/  F2FP.F16.F32.PACK_AB R26, R12, R13 ;  /* 0x0000000d0c1a723e */ /* 0x000fe400000000ff */
[----:B------:R-:W-:Y:S02]  /*bef0*/  MOV R231, R25 ;  /* 0x0000001900e77202 */ /* 0x000fe40000000f00 */
[----:B------:R-:W-:Y:S01]  /*bf00*/  F2FP.F16.F32.PACK_AB R25, R14, R15 ;  /* 0x0000000f0e19723e */ /* 0x000fe200000000ff */
[----:B------:R-:W-:Y:S01]  /*bf10*/  IMAD.MOV.U32 R232, RZ, RZ, R24 ;  /* 0x000000ffffe87224 */ /* 0x000fe200078e0018 */
[----:B------:R-:W-:Y:S01]  /*bf20*/  F2FP.F16.F32.PACK_AB R24, R16, R17 ;  /* 0x000000111018723e */ /* 0x000fe200000000ff */
[----:B------:R-:W-:-:S02]  /*bf30*/  IMAD.MOV.U32 R233, RZ, RZ, R8 ;  /* 0x000000ffffe97224 */ /* 0x000fc400078e0008 */
[----:B------:R-:W-:Y:S02]  /*bf40*/  IMAD.MOV.U32 R234, RZ, RZ, R5 ;  /* 0x000000ffffea7224 */ /* 0x000fe400078e0005 */
[----:B------:R-:W-:Y:S02]  /*bf50*/  IMAD.MOV.U32 R235, RZ, RZ, R4 ;  /* 0x000000ffffeb7224 */ /* 0x000fe400078e0004 */
[----:B------:R-:W-:Y:S01]  /*bf60*/  FADD R36, R50, -R2 ;  /* 0x8000000232247221 */ /* 0x000fe20000000000 */
[----:B------:R-:W-:Y:S01]  /*bf70*/  FADD R8, R51, -R3 ;  /* 0x8000000333087221 */ /* 0x000fe20000000000 */
[----:B------:R-:W1:Y:S04]  /*bf80*/  LDS.64 R4, [R0+0xa80e0] ;  /* 0x0a80e00000047984 */ /* 0x000e680000000a00 */
[----:B------:R-:W3:Y:S01]  /*bf90*/  LDS.64 R2, [R0+0xa8100] ;  /* 0x0a81000000027984 */ /* 0x000ee20000000a00 */
[----:B------:R-:W-:-:S06]  /*bfa0*/  WARPGROUP.ARRIVE ;  /* 0x00000000000079c5 */ /* 0x000fcc0000000000 */
[----:B------:R-:W-:Y:S01]  /*bfb0*/  HGMMA.64x256x16.F32 R108, R24, gdesc[UR12].tnspB, R108, gsb0 ;  /* 0x43e0000c186c7df0 */ /* 0x000fe2000800086c */
[----:B------:R-:W-:Y:S01]  /*bfc0*/  FMUL R103, R103, UR12 ;  /* 0x0000000c67677c20 */ /* 0x000fe20008400000 */
[----:B------:R-:W-:Y:S01]  /*bfd0*/  FMUL R9, R9, UR12 ;  /* 0x0000000c09097c20 */ /* 0x000fe20008400000 */
[----:B------:R-:W-:Y:S01]  /*bfe0*/  FMUL R106, R106, UR12 ;  /* 0x0000000c6a6a7c20 */ /* 0x000fe20008400000 */
[----:B------:R-:W-:Y:S01]  /*bff0*/  FMUL R105, R105, UR12 ;  /* 0x0000000c69697c20 */ /* 0x000fe20008400000 */
[----:B------:R-:W-:Y:S01]  /*c000*/  FMUL R93, R93, UR12 ;  /* 0x0000000c5d5d7c20 */ /* 0x000fe20008400000 */
[----:B------:R-:W-:Y:S01]  /*c010*/  FMUL R92, R92, UR12 ;  /* 0x0000000c5c5c7c20 */ /* 0x000fe20008400000 */
[----:B------:R-:W-:Y:S01]  /*c020*/  F2FP.F16.F32.PACK_AB R45, R41, R40 ;  /* 0x00000028292d723e */ /* 0x000fe200000000ff */
[----:B------:R-:W-:Y:S01]  /*c030*/  FMUL R41, R103, R7 ;  /* 0x0000000767297220 */ /* 0x000fe20000400000 */
[----:B------:R-:W-:Y:S01]  /*c040*/  FMUL R9, R9, R6 ;  /* 0x0000000609097220 */ /* 0x000fe20000400000 */
[----:B------:R-:W-:Y:S01]  /*c050*/  FMUL R36, R106, R36 ;  /* 0x000000246a247220 */ /* 0x000fe20000400000 */
[----:B------:R-:W-:-:S05]  /*c060*/  FMUL R40, R105, R8 ;  /* 0x0000000869287220 */ /* 0x000fca0000400000 */
[----:B------:R-:W-:Y:S01]  /*c070*/  F2FP.F16.F32.PACK_AB R40, R40, R36 ;  /* 0x000000242828723e */ /* 0x000fe200000000ff */
[----:B-1----:R-:W-:Y:S01]  /*c080*/  FADD R52, R52, -R4 ;  /* 0x8000000434347221 */ /* 0x002fe20000000000 */
[--C-:B---3--:R-:W-:Y:S01]  /*c090*/  FADD R56, R56, -R2.reuse ;  /* 0x8000000238387221 */ /* 0x108fe20000000000 */
[--C-:B------:R-:W-:Y:S01]  /*c0a0*/  FADD R57, R57, -R3.reuse ;  /* 0x8000000339397221 */ /* 0x100fe20000000000 */
[----:B------:R-:W-:Y:S01]  /*c0b0*/  FADD R2, R58, -R2 ;  /* 0x800000023a027221 */ /* 0x000fe20000000000 */
[----:B------:R-:W-:Y:S01]  /*c0c0*/  FADD R3, R59, -R3 ;  /* 0x800000033b037221 */ /* 0x000fe20000000000 */
[----:B------:R-:W-:Y:S01]  /*c0d0*/  FADD R54, R54, -R4 ;  /* 0x8000000436367221 */ /* 0x000fe20000000000 */
[--C-:B------:R-:W-:Y:S01]  /*c0e0*/  FADD R53, R53, -R5.reuse ;  /* 0x8000000535357221 */ /* 0x100fe20000000000 */
[----:B------:R-:W-:Y:S01]  /*c0f0*/  FADD R55, R55, -R5 ;  /* 0x8000000537377221 */ /* 0x000fe20000000000 */
[----:B------:R-:W-:Y:S01]  /*c100*/  FMUL R2, R93, R2 ;  /* 0x000000025d027220 */ /* 0x000fe20000400000 */
[----:B------:R-:W-:-:S05]  /*c110*/  FMUL R3, R92, R3 ;  /* 0x000000035c037220 */ /* 0x000fca0000400000 */
[----:B------:R-:W-:Y:S01]  /*c120*/  F2FP.F16.F32.PACK_AB R36, R3, R2 ;  /* 0x000000020324723e */ /* 0x000fe200000000ff */
[----:B------:R-:W-:Y:S02]  /*c130*/  WARPGROUP.DEPBAR.LE gsb0, 0x0 ;  /* 0x00008000000079c5 */ /* 0x000fe40000010000 */
[----:B------:R1:W-:Y:S04]  /*c140*/  STL.128 [R1+0x300], R108 ;  /* 0x0003006c01007387 */ /* 0x0003e80000100c00 */
[----:B------:R3:W-:Y:S04]  /*c150*/  STL.128 [R1+0x330], R120 ;  /* 0x0003307801007387 */ /* 0x0007e80000100c00 */
[----:B------:R-:W-:Y:S04]  /*c160*/  STL.128 [R1+0x310], R112 ;  /* 0x0003107001007387 */ /* 0x000fe80000100c00 */
[----:B------:R-:W4:Y:S04]  /*c170*/  LDS.64 R6, [R0+0xa8120] ;  /* 0x0a81200000067984 */ /* 0x000f280000000a00 */
[----:B-1----:R-:W2:Y:S04]  /*c180*/  LDL.LU.128 R108, [R1+0x710] ;  /* 0x00071000016c7983 */ /* 0x002ea80000300c00 */
[----:B---3--:R-:W3:Y:S04]  /*c190*/  LDL.LU R122, [R1+0x724] ;  /* 0x00072400017a7983 */ /* 0x008ee80000300800 */
[----:B------:R1:W-:Y:S04]  /*c1a0*/  STL.128 [R1+0x340], R124 ;  /* 0x0003407c01007387 */ /* 0x0003e80000100c00 */
[----:B------:R1:W-:Y:S04]  /*c1b0*/  STL.128 [R1+0x360], R132 ;  /* 0x0003608401007387 */ /* 0x0003e80000100c00 */
[----:B------:R4:W-:Y:S04]  /*c1c0*/  STL.128 [R1+0x370], R136 ;  /* 0x0003708801007387 */ /* 0x0009e80000100c00 */
[----:B------:R4:W-:Y:S04]  /*c1d0*/  STL.128 [R1+0x380], R140 ;  /* 0x0003808c01007387 */ /* 0x0009e80000100c00 */
[----:B-1----:R-:W3:Y:S04]  /*c1e0*/  LDL.LU R127, [R1+0x728] ;  /* 0x00072800017f7983 */ /* 0x002ee80000300800 */
[----:B------:R-:W3:Y:S04]  /*c1f0*/  LDL.LU.64 R134, [R1+0x730] ;  /* 0x0007300001867983 */ /* 0x000ee80000300a00 */
[----:B----4-:R-:W4:Y:S04]  /*c200*/  LDL.LU.128 R136, [R1+0x740] ;  /* 0x0007400001887983 */ /* 0x010f280000300c00 */
[----:B------:R-:W4:Y:S04]  /*c210*/  LDL.LU.128 R140, [R1+0x750] ;  /* 0x00075000018c7983 */ /* 0x000f280000300c00 */
[----:B------:R-:W4:Y:S04]  /*c220*/  LDL.LU R133, [R1+0x72c] ;  /* 0x00072c0001857983 */ /* 0x000f280000300800 */
[----:B------:R-:W4:Y:S04]  /*c230*/  LDL.LU R113, [R1+0x720] ;  /* 0x0007200001717983 */ /* 0x000f280000300800 */
[----:B------:R-:W1:Y:S04]  /*c240*/  LDS.64 R4, [R0+0xa8140] ;  /* 0x0a81400000047984 */ /* 0x000e680000000a00 */
[----:B------:R-:W1:Y:S01]  /*c250*/  LDS.64 R2, [R0+0xa8180] ;  /* 0x0a81800000027984 */ /* 0x000e620000000a00 */
[--C-:B------:R-:W-:Y:S01]  /*c260*/  FADD R60, R60, -R6.reuse ;  /* 0x800000063c3c7221 */ /* 0x100fe20000000000 */
[--C-:B------:R-:W-:Y:S01]  /*c270*/  FADD R61, R61, -R7.reuse ;  /* 0x800000073d3d7221 */ /* 0x100fe20000000000 */
[----:B------:R-:W-:Y:S01]  /*c280*/  FADD R6, R62, -R6 ;  /* 0x800000063e067221 */ /* 0x000fe20000000000 */
[----:B------:R-:W-:Y:S01]  /*c290*/  FADD R7, R63, -R7 ;  /* 0x800000073f077221 */ /* 0x000fe20000000000 */
[----:B------:R-:W-:Y:S01]  /*c2a0*/  FMUL R96, R96, UR12 ;  /* 0x0000000c60607c20 */ /* 0x000fe20008400000 */
[----:B------:R-:W-:Y:S01]  /*c2b0*/  FMUL R91, R91, UR12 ;  /* 0x0000000c5b5b7c20 */ /* 0x000fe20008400000 */
[----:B------:R-:W-:Y:S01]  /*c2c0*/  FMUL R35, R35, UR12 ;  /* 0x0000000c23237c20 */ /* 0x000fe20008400000 */
[----:B------:R-:W-:Y:S01]  /*c2d0*/  FMUL R34, R34, UR12 ;  /* 0x0000000c22227c20 */ /* 0x000fe20008400000 */
[----:B------:R-:W-:Y:S01]  /*c2e0*/  F2FP.F16.F32.PACK_AB R41, R9, R41 ;  /* 0x000000290929723e */ /* 0x000fe200000000ff */
[----:B------:R-:W-:Y:S01]  /*c2f0*/  FMUL R96, R96, R6 ;  /* 0x0000000660607220 */ /* 0x000fe20000400000 */
[----:B------:R-:W2:Y:S01]  /*c300*/  LDS.64 R8, [R0+0xa8160] ;  /* 0x0a81600000087984 */ /* 0x000ea20000000a00 */
[----:B------:R-:W-:-:S03]  /*c310*/  FMUL R27, R91, R7 ;  /* 0x000000075b1b7220 */ /* 0x000fc60000400000 */
[----:B------:R-:W2:Y:S01]  /*c320*/  LDS.64 R6, [R0+0xa81a0] ;  /* 0x0a81a00000067984 */ /* 0x000ea20000000a00 */
[--C-:B-1----:R-:W-:Y:S01]  /*c330*/  FADD R64, R64, -R4.reuse ;  /* 0x8000000440407221 */ /* 0x102fe20000000000 */
[--C-:B------:R-:W-:Y:S01]  /*c340*/  FADD R65, R65, -R5.reuse ;  /* 0x8000000541417221 */ /* 0x100fe20000000000 */
[----:B------:R-:W-:Y:S01]  /*c350*/  FADD R4, R66, -R4 ;  /* 0x8000000442047221 */ /* 0x000fe20000000000 */
[----:B------:R-:W-:Y:S01]  /*c360*/  FADD R5, R67, -R5 ;  /* 0x8000000543057221 */ /* 0x000fe20000000000 */
[--C-:B------:R-:W-:Y:S01]  /*c370*/  FADD R72, R72, -R2.reuse ;  /* 0x8000000248487221 */ /* 0x100fe20000000000 */
[----:B------:R-:W-:Y:S01]  /*c380*/  FADD R74, R74, -R2 ;  /* 0x800000024a4a7221 */ /* 0x000fe20000000000 */
[----:B------:R-:W-:Y:S01]  /*c390*/  FMUL R35, R35, R4 ;  /* 0x0000000423237220 */ /* 0x000fe20000400000 */
[----:B------:R-:W-:Y:S01]  /*c3a0*/  FMUL R25, R34, R5 ;  /* 0x0000000522197220 */ /* 0x000fe20000400000 */
[--C-:B------:R-:W-:Y:S01]  /*c3b0*/  FADD R73, R73, -R3.reuse ;  /* 0x8000000349497221 */ /* 0x100fe20000000000 */
[----:B------:R-:W-:Y:S01]  /*c3c0*/  FADD R75, R75, -R3 ;  /* 0x800000034b4b7221 */ /* 0x000fe20000000000 */
[----:B------:R-:W1:Y:S04]  /*c3d0*/  LDS.64 R4, [R0+0xa81c0] ;  /* 0x0a81c00000047984 */ /* 0x000e680000000a00 */
[----:B------:R-:W1:Y:S04]  /*c3e0*/  LDS.64 R2, [R0+0xa81e0] ;  /* 0x0a81e00000027984 */ /* 0x000e680000000a00 */
        /* <DEDUP_REMOVED lines=24> */
[----:B------:R3:W-:Y:S01]  /*c570*/  STL.128 [R1+0x4f0], R232 ;  /* 0x0004f0e801007387 */ /* 0x0007e20000100c00 */
[----:B------:R-:W-:Y:S01]  /*c580*/  UIADD3 UR37, UR37, 0x1, URZ ;  /* 0x0000000125257890 */ /* 0x000fe2000fffe03f */
[----:B------:R-:W-:Y:S01]  /*c590*/  ISETP.NE.AND P2, PT, RZ, UR9, PT ;  /* 0x00000009ff007c0c */ /* 0x000fe2000bf45270 */
[----:B------:R-:W-:Y:S01]  /*c5a0*/  FMUL R107, R107, UR12 ;  /* 0x0000000c6b6b7c20 */ /* 0x000fe20008400000 */
[--C-:B--2---:R-:W-:Y:S01]  /*c5b0*/  FADD R68, R68, -R8.reuse ;  /* 0x8000000844447221 */ /* 0x104fe20000000000 */
[--C-:B------:R-:W-:Y:S01]  /*c5c0*/  FADD R69, R69, -R9.reuse ;  /* 0x8000000945457221 */ /* 0x100fe20000000000 */
[----:B------:R-:W-:Y:S01]  /*c5d0*/  UISETP.NE.AND UP0, UPT, UR37, 0x2, UPT ;  /* 0x000000022500788c */ /* 0x000fe2000bf05270 */
[----:B------:R-:W-:Y:S01]  /*c5e0*/  FADD R8, R70, -R8 ;  /* 0x8000000846087221 */ /* 0x000fe20000000000 */
[----:B------:R-:W-:Y:S01]  /*c5f0*/  FADD R9, R71, -R9 ;  /* 0x8000000947097221 */ /* 0x000fe20000000000 */
[----:B------:R-:W-:Y:S01]  /*c600*/  FMUL R88, R88, UR12 ;  /* 0x0000000c58587c20 */ /* 0x000fe20008400000 */
[----:B------:R-:W-:Y:S01]  /*c610*/  FMUL R33, R33, UR12 ;  /* 0x0000000c21217c20 */ /* 0x000fe20008400000 */
[----:B------:R-:W-:Y:S01]  /*c620*/  FADD R76, R76, -R6 ;  /* 0x800000064c4c7221 */ /* 0x000fe20000000000 */
[----:B------:R-:W-:Y:S01]  /*c630*/  FADD R77, R77, -R7 ;  /* 0x800000074d4d7221 */ /* 0x000fe20000000000 */
[----:B-1----:R-:W-:Y:S01]  /*c640*/  FADD R80, R80, -R4 ;  /* 0x8000000450507221 */ /* 0x002fe20000000000 */
[----:B------:R-:W-:Y:S01]  /*c650*/  FADD R84, R84, -R2 ;  /* 0x8000000254547221 */ /* 0x000fe20000000000 */
[----:B------:R-:W-:Y:S01]  /*c660*/  FADD R85, R85, -R3 ;  /* 0x8000000355557221 */ /* 0x000fe20000000000 */
[----:B------:R-:W-:Y:S01]  /*c670*/  FMUL R104, R104, UR12 ;  /* 0x0000000c68687c20 */ /* 0x000fe20008400000 */
        /* <DEDUP_REMOVED lines=12> */
[----:B------:R-:W-:Y:S01]  /*c740*/  FADD R6, R78, -R6 ;  /* 0x800000064e067221 */ /* 0x000fe20000000000 */
[----:B------:R-:W-:Y:S01]  /*c750*/  FADD R7, R79, -R7 ;  /* 0x800000074f077221 */ /* 0x000fe20000000000 */
[----:B------:R-:W-:Y:S01]  /*c760*/  FMUL R22, R22, UR12 ;  /* 0x0000000c16167c20 */ /* 0x000fe20008400000 */
[----:B------:R-:W-:Y:S01]  /*c770*/  FMUL R21, R21, UR12 ;  /* 0x0000000c15157c20 */ /* 0x000fe20008400000 */
[----:B------:R-:W-:Y:S01]  /*c780*/  FMUL R19, R19, UR12 ;  /* 0x0000000c13137c20 */ /* 0x000fe20008400000 */
[----:B------:R-:W-:Y:S01]  /*c790*/  FMUL R18, R18, UR12 ;  /* 0x0000000c12127c20 */ /* 0x000fe20008400000 */
[--C-:B------:R-:W-:Y:S01]  /*c7a0*/  FADD R81, R81, -R5.reuse ;  /* 0x8000000551517221 */ /* 0x100fe20000000000 */
        /* <DEDUP_REMOVED lines=12> */
[----:B------:R-:W-:Y:S01]  /*c870*/  FMUL R42, R107, R47 ;  /* 0x0000002f6b2a7220 */ /* 0x000fe20000400000 */
[----:B------:R-:W-:Y:S01]  /*c880*/  USEL UR14, URZ, 0x1, UP0 ;  /* 0x000000013f0e7887 */ /* 0x000fe20008000000 */
[----:B------:R-:W-:Y:S01]  /*c890*/  F2FP.F16.F32.PACK_AB R44, R37, R38 ;  /* 0x00000026252c723e */ /* 0x000fe200000000ff */
[----:B------:R-:W-:Y:S01]  /*c8a0*/  FMUL R88, R88, R8 ;  /* 0x0000000858587220 */ /* 0x000fe20000400000 */
        /* <DEDUP_REMOVED lines=26> */
[----:B------:R-:W-:-:S02]  /*ca50*/  USEL UR37, UR37, URZ, UP0 ;  /* 0x0000003f25257287 */ /* 0x000fc40008000000 */
[----:B------:R-:W-:Y:S01]  /*ca60*/  ULOP3.LUT UR23, UR23, UR14, URZ, 0x3c, !UPT ;  /* 0x0000000e17177292 */ /* 0x000fe2000f8e3c3f */
[----:B------:R-:W-:Y:S02]  /*ca70*/  F2FP.F16.F32.PACK_AB R46, R101, R102 ;  /* 0x00000066652e723e */ /* 0x000fe400000000ff */
[----:B------:R-:W-:Y:S02]  /*ca80*/  F2FP.F16.F32.PACK_AB R37, R37, R56 ;  /* 0x000000382525723e */ /* 0x000fe400000000ff */
[----:B------:R-:W-:Y:S02]  /*ca90*/  F2FP.F16.F32.PACK_AB R31, R61, R60 ;  /* 0x0000003c3d1f723e */ /* 0x000fe400000000ff */
[----:B------:R-:W-:Y:S02]  /*caa0*/  F2FP.F16.F32.PACK_AB R27, R27, R96 ;  /* 0x000000601b1b723e */ /* 0x000fe400000000ff */
[----:B------:R-:W-:Y:S01]  /*cab0*/  F2FP.F16.F32.PACK_AB R26, R26, R32 ;  /* 0x000000201a1a723e */ /* 0x000fe200000000ff */
[----:B------:R-:W-:Y:S01]  /*cac0*/  FMUL R110, R110, UR12 ;  /* 0x0000000c6e6e7c20 */ /* 0x000fe20008400000 */
[----:B------:R-:W-:Y:S01]  /*cad0*/  FMUL R109, R109, UR12 ;  /* 0x0000000c6d6d7c20 */ /* 0x000fe20008400000 */
[----:B------:R-:W-:Y:S01]  /*cae0*/  FMUL R108, R108, UR12 ;  /* 0x0000000c6c6c7c20 */ /* 0x000fe20008400000 */
[----:B---3--:R-:W-:Y:S01]  /*caf0*/  F2FP.F16.F32.PACK_AB R47, R39, R122 ;  /* 0x0000007a272f723e */ /* 0x008fe200000000ff */
[----:B------:R-:W-:Y:S01]  /*cb00*/  FMUL R52, R110, R52 ;  /* 0x000000346e347220 */ /* 0x000fe20000400000 */
[----:B------:R-:W-:Y:S01]  /*cb10*/  FMUL R39, R109, R53 ;  /* 0x000000356d277220 */ /* 0x000fe20000400000 */
[----:B------:R-:W-:Y:S01]  /*cb20*/  FMUL R54, R108, R54 ;  /* 0x000000366c367220 */ /* 0x000fe20000400000 */
[----:B------:R-:W-:-:S02]  /*cb30*/  F2FP.F16.F32.PACK_AB R42, R42, R111 ;  /* 0x0000006f2a2a723e */ /* 0x000fc400000000ff */
[----:B------:R-:W-:Y:S02]  /*cb40*/  F2FP.F16.F32.PACK_AB R25, R25, R35 ;  /* 0x000000231919723e */ /* 0x000fe400000000ff */
[----:B------:R-:W-:Y:S02]  /*cb50*/  F2FP.F16.F32.PACK_AB R39, R39, R52 ;  /* 0x000000342727723e */ /* 0x000fe400000000ff */
[----:B------:R-:W-:Y:S02]  /*cb60*/  F2FP.F16.F32.PACK_AB R38, R38, R54 ;  /* 0x000000362626723e */ /* 0x000fe400000000ff */
[----:B------:R-:W-:Y:S02]  /*cb70*/  F2FP.F16.F32.PACK_AB R24, R24, R68 ;  /* 0x000000441818723e */ /* 0x000fe400000000ff */
[----:B------:R-:W-:Y:S02]  /*cb80*/  F2FP.F16.F32.PACK_AB R23, R33, R88 ;  /* 0x000000582117723e */ /* 0x000fe400000000ff */
[----:B------:R-:W-:-:S02]  /*cb90*/  F2FP.F16.F32.PACK_AB R9, R9, R30 ;  /* 0x0000001e0909723e */ /* 0x000fc400000000ff */
[----:B------:R-:W-:Y:S02]  /*cba0*/  F2FP.F16.F32.PACK_AB R8, R8, R28 ;  /* 0x0000001c0808723e */ /* 0x000fe400000000ff */
[----:B------:R-:W-:Y:S02]  /*cbb0*/  F2FP.F16.F32.PACK_AB R6, R21, R22 ;  /* 0x000000161506723e */ /* 0x000fe400000000ff */
[----:B------:R-:W-:Y:S02]  /*cbc0*/  F2FP.F16.F32.PACK_AB R5, R7, R19 ;  /* 0x000000130705723e */ /* 0x000fe400000000ff */
[----:B------:R-:W-:Y:S02]  /*cbd0*/  F2FP.F16.F32.PACK_AB R49, R134, R135 ;  /* 0x000000878631723e */ /* 0x000fe400000000ff */
[----:B------:R-:W-:Y:S02]  /*cbe0*/  F2FP.F16.F32.PACK_AB R4, R16, R17 ;  /* 0x000000111004723e */ /* 0x000fe400000000ff */
[----:B----4-:R-:W-:-:S02]  /*cbf0*/  F2FP.F16.F32.PACK_AB R51, R138, R139 ;  /* 0x0000008b8a33723e */ /* 0x010fc400000000ff */
[----:B------:R-:W-:Y:S02]  /*cc00*/  F2FP.F16.F32.PACK_AB R50, R136, R137 ;  /* 0x000000898832723e */ /* 0x000fe400000000ff */
[----:B------:R-:W-:Y:S02]  /*cc10*/  F2FP.F16.F32.PACK_AB R100, R142, R143 ;  /* 0x0000008f8e64723e */ /* 0x000fe400000000ff */
[----:B------:R-:W-:Y:S02]  /*cc20*/  F2FP.F16.F32.PACK_AB R99, R140, R141 ;  /* 0x0000008d8c63723e */ /* 0x000fe400000000ff */
[----:B------:R-:W-:Y:S02]  /*cc30*/  F2FP.F16.F32.PACK_AB R48, R127, R133 ;  /* 0x000000857f30723e */ /* 0x000fe400000000ff */
[----:B------:R-:W-:Y:S02]  /*cc40*/  F2FP.F16.F32.PACK_AB R3, R14, R15 ;  /* 0x0000000f0e03723e */ /* 0x000fe400000000ff */
[----:B------:R-:W-:-:S02]  /*cc50*/  F2FP.F16.F32.PACK_AB R43, R43, R113 ;  /* 0x000000712b2b723e */ /* 0x000fc400000000ff */
[----:B------:R-:W-:Y:S02]  /*cc60*/  F2FP.F16.F32.PACK_AB R2, R12, R13 ;  /* 0x0000000d0c02723e */ /* 0x000fe400000000ff */
[----:B------:R-:W-:Y:S01]  /*cc70*/  F2FP.F16.F32.PACK_AB R0, R0, R11 ;  /* 0x0000000b0000723e */ /* 0x000fe200000000ff */
[----:B------:R-:W-:Y:S06]  /*cc80*/  @P2 BRA `(.L_x_24) ;  /* 0x0000000000182947 */ /* 0x000fec0003800000 */
[----:B------:R-:W-:Y:S01]  /*cc90*/  ULEA UR14, UR37, UR38, 0x1 ;  /* 0x00000026250e7291 */ /* 0x000fe2000f8e083f */
[----:B------:R-:W-:-:S03]  /*cca0*/  MOV R7, UR23 ;  /* 0x0000001700077c02 */ /* 0x000fc60008000f00 */
[----:B------:R-:W-:Y:S01]  /*ccb0*/  ULEA UR14, UR14, UR36, 0x3 ;  /* 0x000000240e0e7291 */ /* 0x000fe2000f8e183f */
[----:B------:R-:W-:-:S08]  /*ccc0*/  SHF.L.U32 R7, R7, 0x1f, RZ ;  /* 0x0000001f07077819 */ /* 0x000fd000000006ff */
[----:B------:R-:W1:Y:S02]  /*ccd0*/  SYNCS.PHASECHK.TRANS64.TRYWAIT P1, [UR14+0xa88a0], R7 ;  /* 0x0a88a007ff0075a7 */ /* 0x000e64000802014e */
[----:B-1----:R-:W-:Y:S05]  /*cce0*/  @!P1 BRA `(.L_x_25) ;  /* 0x0000014400409947 */ /* 0x002fea0003800000 */
.L_x_24:
[----:B-----5:R2:W-:Y:S04]  /*ccf0*/  STS [R20+0x20000], R100 ;  /* 0x0200006414007388 */ /* 0x0205e80000000800 */
[----:B------:R2:W-:Y:S04]  /*cd00*/  STS [R20+0x20800], R99 ;  /* 0x0208006314007388 */ /* 0x0005e80000000800 */
        /* <DEDUP_REMOVED lines=29> */
[----:B------:R2:W-:Y:S01]  /*cee0*/  STS [R20+0x20f80], R0 ;  /* 0x020f800014007388 */ /* 0x0005e20000000800 */
[----:B------:R-:W-:Y:S01]  /*cef0*/  @!PT LDS RZ, [RZ] ;  /* 0x00000000fffff984 */ /* 0x000fe20000000800 */
[----:B------:R-:W-:Y:S01]  /*cf00*/  @!PT LDS RZ, [RZ] ;  /* 0x00000000fffff984 */ /* 0x000fe20000000800 */
[----:B------:R-:W-:Y:S01]  /*cf10*/  @!PT LDS RZ, [RZ] ;  /* 0x00000000fffff984 */ /* 0x000fe20000000800 */
[----:B------:R-:W-:Y:S01]  /*cf20*/  @!PT LDS RZ, [RZ] ;  /* 0x00000000fffff984 */ /* 0x000fe20000000800 */
[----:B------:R3:W-:Y:S06]  /*cf30*/  MEMBAR.ALL.CTA ;  /* 0x0000000000007992 */ /* 0x0007ec0000008000 */
[----:B---3--:R-:W3:Y:S01]  /*cf40*/  FENCE.VIEW.ASYNC.S ;  /* 0x00000000000073c6 */ /* 0x008ee20000000000 */
[----:B------:R-:W-:Y:S05]  /*cf50*/  @P2 BRA `(.L_x_26) ;  /* 0x0000000000242947 */ /* 0x000fea0003800000 */
[----:B------:R-:W-:Y:S02]  /*cf60*/  USHF.L.U32 UR14, UR37, 0x1, URZ ;  /* 0x00000001250e7899 */ /* 0x000fe4000800063f */
[----:B------:R-:W-:Y:S02]  /*cf70*/  UIADD3 UR37, UR37, 0x1, URZ ;  /* 0x0000000125257890 */ /* 0x000fe4000fffe03f */
[----:B------:R-:W-:Y:S02]  /*cf80*/  ULOP3.LUT UR14, UR14, 0xfffffffe, UR32, 0xe2, !UPT ;  /* 0xfffffffe0e0e7892 */ /* 0x000fe4000f8ee220 */
[----:B------:R-:W-:Y:S02]  /*cf90*/  UISETP.NE.AND UP0, UPT, UR37, 0x2, UPT ;  /* 0x000000022500788c */ /* 0x000fe4000bf05270 */
[----:B------:R-:W-:Y:S02]  /*cfa0*/  ULEA UR14, UR14, UR36, 0x3 ;  /* 0x000000240e0e7291 */ /* 0x000fe4000f8e183f */
[----:B------:R-:W-:-:S07]  /*cfb0*/  USEL UR37, UR37, URZ, UP0 ;  /* 0x0000003f25257287 */ /* 0x000fce0008000000 */
[----:B---3--:R-:W-:Y:S01]  /*cfc0*/  SYNCS.ARRIVE.TRANS64.A1T0 RZ, [UR14+0xa88a0], RZ ;  /* 0x0a88a0ffffff79a7 */ /* 0x008fe2000810000e */
[----:B------:R-:W-:-:S04]  /*cfd0*/  USEL UR14, URZ, 0x1, UP0 ;  /* 0x000000013f0e7887 */ /* 0x000fc80008000000 */
[----:B------:R-:W-:-:S12]  /*cfe0*/  ULOP3.LUT UR23, UR23, UR14, URZ, 0x3c, !UPT ;  /* 0x0000000e17177292 */ /* 0x000fd8000f8e3c3f */
.L_x_26:
[----:B------:R-:W-:-:S06]  /*cff0*/  UISETP.NE.AND UP0, UPT, UR9, 0x1, UPT ;  /* 0x000000010900788c */ /* 0x000fcc000bf05270 */
[----:B------:R-:W-:-:S13]  /*d000*/  PLOP3.LUT P1, PT, PT, PT, UP0, 0x80, 0x0 ;  /* 0x000000000000781c */ /* 0x000fda0003f2f008 */
[----:B------:R-:W-:Y:S05]  /*d010*/  @!P1 BRA `(.L_x_27) ;  /* 0x0000000800489947 */ /* 0x000fea0003800000 */
[----:B--2---:R-:W3:Y:S04]  /*d020*/  LDL.LU.128 R24, [R1+0x500] ;  /* 0x0005000001187983 */ /* 0x004ee80000300c00 */
        /* <DEDUP_REMOVED lines=31> */
[----:B------:R-:W-:-:S02]  /*d220*/  UIADD3 UR14, UR36, 0x20000, URZ ;  /* 0x00020000240e7890 */ /* 0x000fc4000fffe03f */
[----:B------:R-:W-:Y:S02]  /*d230*/  ULEA UR26, UR26, UR33, 0xc ;  /* 0x000000211a1a7291 */ /* 0x000fe4000f8e603f */
[----:B------:R-:W-:Y:S01]  /*d240*/  USHF.R.U32.HI UR14, URZ, 0x4, UR14 ;  /* 0x000000043f0e7899 */ /* 0x000fe2000801160e */
[----:B------:R-:W-:Y:S01]  /*d250*/  UMOV UR19, 0x40000040 ;  /* 0x4000004000137882 */ /* 0x000fe20000000000 */
[----:B------:R-:W-:Y:S02]  /*d260*/  UMOV UR17, 0x80 ;  /* 0x0000008000117882 */ /* 0x000fe40000000000 */
[----:B------:R-:W-:Y:S01]  /*d270*/  ULOP3.LUT UR14, UR14, 0x3fff, URZ, 0xc0, !UPT ;  /* 0x00003fff0e0e7892 */ /* 0x000fe2000f8ec03f */
[----:B------:R-:W-:Y:S01]  /*d280*/  UMOV UR18, UR26 ;  /* 0x0000001a00127c82 */ /* 0x000fe20008000000 */
[----:B------:R-:W-:Y:S02]  /*d290*/  UISETP.NE.AND UP0, UPT, UR20, 0x3, UPT ;  /* 0x000000031400788c */ /* 0x000fe4000bf05270 */
[----:B------:R-:W-:-:S04]  /*d2a0*/  ULOP3.LUT UR14, UR14, 0x80000, URZ, 0xfc, !UPT ;  /* 0x000800000e0e7892 */ /* 0x000fc8000f8efc3f */
[----:B------:R-:W-:Y:S01]  /*d2b0*/  ULEA UR14, UR9, UR14, 0xa ;  /* 0x0000000e090e7291 */ /* 0x000fe2000f8e503f */
[----:B------:R-:W-:-:S06]  /*d2c0*/  PLOP3.LUT P2, PT, PT, PT, UP0, 0x80, 0x0 ;  /* 0x000000000000781c */ /* 0x000fcc0003f4f008 */
[----:B------:R-:W-:Y:S01]  /*d2d0*/  UMOV UR16, UR14 ;  /* 0x0000000e00107c82 */ /* 0x000fe20008000000 */
[----:B---3--:R-:W-:-:S06]  /*d2e0*/  WARPGROUP.ARRIVE ;  /* 0x00000000000079c5 */ /* 0x008fcc0000000000 */
[----:B------:R-:W-:Y:S01]  /*d2f0*/  HGMMA.64x256x16.F32 R24, gdesc[UR16].tnspB, R24, gsb0 ;  /* 0x43e00000101879f0 */ /* 0x000fe20008000818 */
[----:B------:R-:W-:Y:S02]  /*d300*/  UIADD3 UR18, UR26, 0x80, URZ ;  /* 0x000000801a127890 */ /* 0x000fe4000fffe03f */
[----:B------:R-:W-:Y:S01]  /*d310*/  UIADD3 UR16, UR14, 0x10, URZ ;  /* 0x000000100e107890 */ /* 0x000fe2000fffe03f */
[----:B------:R-:W-:Y:S01]  /*d320*/  UMOV UR19, 0x40000040 ;  /* 0x4000004000137882 */ /* 0x000fe20000000000 */
[----:B------:R-:W-:Y:S01]  /*d330*/  UMOV UR17, 0x80 ;  /* 0x0000008000117882 */ /* 0x000fe20000000000 */
[----:B------:R-:W-:Y:S02]  /*d340*/  WARPGROUP.DEPBAR.LE gsb0, 0x0 ;  /* 0x00008000000079c5 */ /* 0x000fe40000010000 */
[----:B------:R-:W-:-:S15]  /*d350*/  WARPGROUP.ARRIVE ;  /* 0x00000000000079c5 */ /* 0x000fde0000000000 */
[----:B------:R-:W-:-:S05]  /*d360*/  NOP ;  /* 0x0000000000007918 */ /* 0x000fca0000000000 */
        /* <DEDUP_REMOVED lines=48> */
[----:B------:R-:W-:Y:S03]  /*d670*/  HGMMA.64x256x16.F32 R24, gdesc[UR16].tnspB, R24, gsb0 ;  /* 0x43e00000101879f0 */ /* 0x000fe60008000818 */
[----:B------:R-:W-:Y:S02]  /*d680*/  WARPGROUP.DEPBAR.LE gsb0, 0x0 ;  /* 0x00008000000079c5 */ /* 0x000fe40000010000 */
        /* <DEDUP_REMOVED lines=32> */
[----:B------:R-:W-:Y:S05]  /*d890*/  @!P2 BRA `(.L_x_28) ;  /* 0x000000000004a947 */ /* 0x000fea0003800000 */
[----:B------:R-:W-:Y:S01]  /*d8a0*/  BPT.TRAP 0x1 ;  /* 0x000000040000795c */ /* 0x000fe20000300000 */
.L_x_28:
[----:B------:R-:W-:Y:S01]  /*d8b0*/  ULEA UR14, UR7, UR36, 0x3 ;  /* 0x00000024070e7291 */ /* 0x000fe2000f8e183f */
[----:B------:R-:W-:-:S05]  /*d8c0*/  IMAD.U32 R0, RZ, RZ, UR21 ;  /* 0x00000015ff007e24 */ /* 0x000fca000f8e00ff */
[----:B------:R-:W-:-:S04]  /*d8d0*/  SHF.L.U32 R0, R0, 0x1f, RZ ;  /* 0x0000001f00007819 */ /* 0x000fc800000006ff */
[----:B------:R-:W3:Y:S02]  /*d8e0*/  SYNCS.PHASECHK.TRANS64.TRYWAIT P1, [UR14+0xa8890], R0 ;  /* 0x0a889000ff0075a7 */ /* 0x000ee4000802014e */
[----:B---3--:R-:W-:Y:S05]  /*d8f0*/  @!P1 BRA `(.L_x_29) ;  /* 0x0000013800549947 */ /* 0x008fea0003800000 */
.L_x_153:
[----:B------:R-:W-:Y:S05]  /*d900*/  @!P2 BRA `(.L_x_30) ;  /* 0x000000000004a947 */ /* 0x000fea0003800000 */
[----:B------:R-:W-:Y:S01]  /*d910*/  BPT.TRAP 0x1 ;  /* 0x000000040000795c */ /* 0x000fe20000300000 */
.L_x_30:
[----:B------:R-:W-:Y:S01]  /*d920*/  SYNCS.ARRIVE.TRANS64.A1T0 RZ, [UR14+0xa8880], RZ ;  /* 0x0a8880ffffff79a7 */ /* 0x000fe2000810000e */
[----:B------:R-:W-:Y:S05]  /*d930*/  BRA `(.L_x_31) ;  /* 0x000000a0003c7947 */ /* 0x000fea0003800000 */
.L_x_27:
[----:B------:R-:W-:Y:S01]  /*d940*/  ULEA UR14, UR37, UR38, 0x1 ;  /* 0x00000026250e7291 */ /* 0x000fe2000f8e083f */
[----:B--2---:R-:W-:-:S03]  /*d950*/  IMAD.U32 R0, RZ, RZ, UR23 ;  /* 0x00000017ff007e24 */ /* 0x004fc6000f8e00ff */
[----:B------:R-:W-:Y:S02]  /*d960*/  ULEA UR14, UR14, UR29, 0x3 ;  /* 0x0000001d0e0e7291 */ /* 0x000fe4000f8e183f */
[----:B------:R-:W-:-:S07]  /*d970*/  SHF.L.U32 R0, R0, 0x1f, RZ ;  /* 0x0000001f00007819 */ /* 0x000fce00000006ff */
[----:B---3--:R-:W2:Y:S02]  /*d980*/  SYNCS.PHASECHK.TRANS64.TRYWAIT P1, [UR14], R0 ;  /* 0x00000000ff0075a7 */ /* 0x008ea4000802014e */
[----:B--2---:R-:W-:Y:S05]  /*d990*/  @!P1 BRA `(.L_x_32) ;  /* 0x0000013800449947 */ /* 0x004fea0003800000 */
.L_x_154:
[----:B------:R-:W-:Y:S01]  /*d9a0*/  UIADD3 UR14, UR36, 0x20000, URZ ;  /* 0x00020000240e7890 */ /* 0x000fe2000fffe03f */
[----:B------:R-:W-:Y:S01]  /*d9b0*/  WARPGROUP.ARRIVE ;  /* 0x00000000000079c5 */ /* 0x000fe20000000000 */
[----:B------:R-:W-:Y:S01]  /*d9c0*/  ULOP3.LUT UR28, UR28, 0x2000000, URZ, 0xfc, !UPT ;  /* 0x020000001c1c7892 */ /* 0x000fe2000f8efc3f */
[----:B------:R3:W-:Y:S01]  /*d9d0*/  STL [R1+0x870], R20 ;  /* 0x0008701401007387 */ /* 0x0007e20000100800 */
[----:B------:R-:W-:Y:S02]  /*d9e0*/  USHF.R.U32.HI UR14, URZ, 0x4, UR14 ;  /* 0x000000043f0e7899 */ /* 0x000fe4000801160e */
[----:B------:R-:W-:Y:S02]  /*d9f0*/  ULOP3.LUT UR34, UR27, 0x1000, URZ, 0x3c, !UPT ;  /* 0x000010001b227892 */ /* 0x000fe4000f8e3c3f */
[----:B------:R-:W-:Y:S02]  /*da00*/  ULOP3.LUT UR14, UR14, 0x3fff, URZ, 0xc0, !UPT ;  /* 0x00003fff0e0e7892 */ /* 0x000fe4000f8ec03f */
[----:B------:R-:W-:-:S02]  /*da10*/  UIADD3 UR18, UR34, UR28, URZ ;  /* 0x0000001c22127290 */ /* 0x000fc4000fffe03f */
[----:B------:R-:W-:Y:S01]  /*da20*/  ULOP3.LUT UR15, UR14, 0x800000, URZ, 0xfc, !UPT ;  /* 0x008000000e0f7892 */ /* 0x000fe2000f8efc3f */
[----:B------:R-:W-:Y:S01]  /*da30*/  UMOV UR19, 0x40000040 ;  /* 0x4000004000137882 */ /* 0x000fe20000000000 */
[----:B------:R-:W-:-:S05]  /*da40*/  UMOV UR17, 0x8 ;  /* 0x0000000800117882 */ /* 0x000fca0000000000 */
[----:B------:R-:W-:Y:S02]  /*da50*/  UMOV UR16, UR15 ;  /* 0x0000000f00107c82 */ /* 0x000fe40008000000 */
[----:B------:R-:W-:Y:S01]  /*da60*/  HGMMA.64x256x16.F32 R24, gdesc[UR16].tnspA.tnspB, RZ, !UPT, gsb0 ;  /* 0x63e00000101879f0 */ /* 0x000fe2000c0008ff */
[----:B------:R-:W-:Y:S01]  /*da70*/  UIADD3 UR16, UR15, 0x40, URZ ;  /* 0x000000400f107890 */ /* 0x000fe2000fffe03f */
[----:B------:R-:W-:Y:S01]  /*da80*/  UMOV UR17, 0x8 ;  /* 0x0000000800117882 */ /* 0x000fe20000000000 */
[----:B------:R-:W-:Y:S02]  /*da90*/  WARPGROUP.DEPBAR.LE gsb0, 0x0 ;  /* 0x00008000000079c5 */ /* 0x000fe40000010000 */
        /* <DEDUP_REMOVED lines=35> */
[----:B---3--:R-:W-:Y:S01]  /*dcd0*/  MOV R20, R132 ;  /* 0x0000008400147202 */ /* 0x008fe20000000f00 */
[----:B------:R-:W-:Y:S01]  /*dce0*/  IMAD.MOV.U32 R152, RZ, RZ, R68 ;  /* 0x000000ffff987224 */ /* 0x000fe200078e0044 */
[----:B------:R-:W-:Y:S01]  /*dcf0*/  MOV R15, R137 ;  /* 0x00000089000f7202 */ /* 0x000fe20000000f00 */
[----:B------:R-:W-:Y:S01]  /*dd00*/  IMAD.MOV.U32 R153, RZ, RZ, R69 ;  /* 0x000000ffff997224 */ /* 0x000fe200078e0045 */
[----:B-1----:R-:W-:Y:S01]  /*dd10*/  MOV R10, R142 ;  /* 0x0000008e000a7202 */ /* 0x002fe20000000f00 */
[----:B------:R-:W-:Y:S01]  /*dd20*/  IMAD.MOV.U32 R154, RZ, RZ, R70 ;  /* 0x000000ffff9a7224 */ /* 0x000fe200078e0046 */
[----:B------:R-:W-:Y:S01]  /*dd30*/  MOV R5, R147 ;  /* 0x0000009300057202 */ /* 0x000fe20000000f00 */
        /* <DEDUP_REMOVED lines=16> */
[----:B------:R1:W-:Y:S01]  /*de40*/  STL [R1+0x150], R44 ;  /* 0x0001502c01007387 */ /* 0x0003e20000100800 */
        /* <DEDUP_REMOVED lines=52> */
[----:B--2---:R-:W-:Y:S02]  /*e190*/  IMAD.MOV.U32 R2, RZ, RZ, R150 ;  /* 0x000000ffff027224 */ /* 0x004fe400078e0096 */
[----:B------:R-:W-:Y:S02]  /*e1a0*/  IMAD.MOV.U32 R0, RZ, RZ, R151 ;  /* 0x000000ffff007224 */ /* 0x000fe400078e0097 */
[----:B-1----:R-:W-:-:S06]  /*e1b0*/  WARPGROUP.ARRIVE ;  /* 0x00000000000079c5 */ /* 0x002fcc0000000000 */
[----:B------:R-:W-:Y:S03]  /*e1c0*/  HGMMA.64x256x16.F32 R24, gdesc[UR16].tnspA.tnspB, RZ, !UPT, gsb0 ;  /* 0x63e00000101879f0 */ /* 0x000fe6000c0008ff */
[----:B------:R-:W-:Y:S02]  /*e1d0*/  WARPGROUP.DEPBAR.LE gsb0, 0x0 ;  /* 0x00008000000079c5 */ /* 0x000fe40000010000 */
[----:B------:R-:W-:Y:S04]  /*e1e0*/  STL.128 [R1+0x1030], R128 ;  /* 0x0010308001007387 */ /* 0x000fe80000100c00 */
[----:B------:R-:W-:Y:S04]  /*e1f0*/  STL.128 [R1+0x1020], R124 ;  /* 0x0010207c01007387 */ /* 0x000fe80000100c00 */
[----:B------:R1:W-:Y:S04]  /*e200*/  STL.128 [R1+0x1010], R120 ;  /* 0x0010107801007387 */ /* 0x0003e80000100c00 */
[----:B------:R2:W-:Y:S04]  /*e210*/  STL.128 [R1+0x1000], R116 ;  /* 0x0010007401007387 */ /* 0x0005e80000100c00 */
[----:B------:R3:W-:Y:S04]  /*e220*/  STL.128 [R1+0xff0], R112 ;  /* 0x000ff07001007387 */ /* 0x0007e80000100c00 */
[----:B------:R4:W-:Y:S04]  /*e230*/  STL.128 [R1+0xfe0], R108 ;  /* 0x000fe06c01007387 */ /* 0x0009e80000100c00 */
[----:B-1----:R-:W4:Y:S04]  /*e240*/  LDL.LU R120, [R1+0x130] ;  /* 0x0001300001787983 */ /* 0x002f280000300800 */
[----:B--2---:R-:W2:Y:S04]  /*e250*/  LDL.LU R116, [R1+0x120] ;  /* 0x0001200001747983 */ /* 0x004ea80000300800 */
[----:B---3--:R-:W2:Y:S04]  /*e260*/  LDL.LU R112, [R1+0x110] ;  /* 0x0001100001707983 */ /* 0x008ea80000300800 */
[----:B----4-:R-:W2:Y:S04]  /*e270*/  LDL.LU R108, [R1+0x100] ;  /* 0x00010000016c7983 */ /* 0x010ea80000300800 */
[----:B------:R-:W2:Y:S04]  /*e280*/  LDL.LU R109, [R1+0x104] ;  /* 0x00010400016d7983 */ /* 0x000ea80000300800 */
        /* <DEDUP_REMOVED lines=15> */
[----:B------:R-:W2:Y:S01]  /*e380*/  LDL.LU R128, [R1+0x150] ;  /* 0x0001500001807983 */ /* 0x000ea20000300800 */
[----:B------:R-:W-:Y:S01]  /*e390*/  MOV R129, R235 ;  /* 0x000000eb00817202 */ /* 0x000fe20000000f00 */
[----:B------:R-:W-:-:S02]  /*e3a0*/  IMAD.MOV.U32 R130, RZ, RZ, R234 ;  /* 0x000000ffff827224 */ /* 0x000fc400078e00ea */
[----:B------:R1:W-:Y:S01]  /*e3b0*/  STL.128 [R1+0x1080], R148 ;  /* 0x0010809401007387 */ /* 0x0003e20000100c00 */
[----:B------:R-:W-:Y:S01]  /*e3c0*/  IMAD.MOV.U32 R131, RZ, RZ, R233 ;  /* 0x000000ffff837224 */ /* 0x000fe200078e00e9 */
[----:B------:R-:W-:Y:S02]  /*e3d0*/  MOV R235, R0 ;  /* 0x0000000000eb7202 */ /* 0x000fe40000000f00 */
[----:B------:R3:W-:Y:S01]  /*e3e0*/  STL.128 [R1+0x1070], R144 ;  /* 0x0010709001007387 */ /* 0x0007e20000100c00 */
[----:B------:R-:W-:-:S03]  /*e3f0*/  IMAD.MOV.U32 R233, RZ, RZ, R3 ;  /* 0x000000ffffe97224 */ /* 0x000fc600078e0003 */
[----:B------:R4:W-:Y:S01]  /*e400*/  STL.128 [R1+0x1060], R140 ;  /* 0x0010608c01007387 */ /* 0x0009e20000100c00 */
[----:B------:R-:W-:-:S03]  /*e410*/  IMAD.MOV.U32 R234, RZ, RZ, R2 ;  /* 0x000000ffffea7224 */ /* 0x000fc600078e0002 */
[----:B------:R4:W-:Y:S04]  /*e420*/  STL.128 [R1+0x1050], R136 ;  /* 0x0010508801007387 */ /* 0x0009e80000100c00 */
[----:B------:R4:W-:Y:S01]  /*e430*/  STL.128 [R1+0x1040], R132 ;  /* 0x0010408401007387 */ /* 0x0009e20000100c00 */
[----:B-1----:R-:W-:Y:S01]  /*e440*/  IMAD.MOV.U32 R148, RZ, RZ, R216 ;  /* 0x000000ffff947224 */ /* 0x002fe200078e00d8 */
[----:B------:R-:W-:Y:S01]  /*e450*/  MOV R149, R215 ;  /* 0x000000d700957202 */ /* 0x000fe20000000f00 */
[----:B------:R-:W-:Y:S01]  /*e460*/  IMAD.MOV.U32 R150, RZ, RZ, R214 ;  /* 0x000000ffff967224 */ /* 0x000fe200078e00d6 */
[----:B---3--:R-:W-:Y:S01]  /*e470*/  MOV R144, R220 ;  /* 0x000000dc00907202 */ /* 0x008fe20000000f00 */
[----:B------:R-:W-:Y:S01]  /*e480*/  IMAD.MOV.U32 R145, RZ, RZ, R219 ;  /* 0x000000ffff917224 */ /* 0x000fe200078e00db */
[----:B------:R-:W-:Y:S01]  /*e490*/  MOV R215, R21 ;  /* 0x0000001500d77202 */ /* 0x000fe20000000f00 */
[----:B------:R-:W-:Y:S01]  /*e4a0*/  IMAD.MOV.U32 R146, RZ, RZ, R218 ;  /* 0x000000ffff927224 */ /* 0x000fe200078e00da */
[----:B------:R-:W-:Y:S01]  /*e4b0*/  MOV R220, R16 ;  /* 0x0000001000dc7202 */ /* 0x000fe20000000f00 */
[----:B----4-:R-:W-:-:S02]  /*e4c0*/  IMAD.MOV.U32 R140, RZ, RZ, R224 ;  /* 0x000000ffff8c7224 */ /* 0x010fc400078e00e0 */
        /* <DEDUP_REMOVED lines=30> */
[----:B------:R-:W-:Y:S01]  /*e6b0*/  IMAD.MOV.U32 R232, RZ, RZ, R4 ;  /* 0x000000ffffe87224 */ /* 0x000fe200078e0004 */
[----:B------:R-:W-:Y:S02]  /*e6c0*/  UIADD3 UR18, UR34, 0x80, UR28 ;  /* 0x0000008022127890 */ /* 0x000fe4000fffe01c */
[----:B------:R-:W-:Y:S01]  /*e6d0*/  UIADD3 UR16, UR15, 0x100, URZ ;  /* 0x000001000f107890 */ /* 0x000fe2000fffe03f */
[----:B------:R-:W-:Y:S01]  /*e6e0*/  UMOV UR19, 0x40000040 ;  /* 0x4000004000137882 */ /* 0x000fe20000000000 */
[----:B------:R-:W-:Y:S01]  /*e6f0*/  UMOV UR17, 0x8 ;  /* 0x0000000800117882 */ /* 0x000fe20000000000 */
[----:B--2---:R-:W-:-:S06]  /*e700*/  WARPGROUP.ARRIVE ;  /* 0x00000000000079c5 */ /* 0x004fcc0000000000 */
[----:B------:R-:W-:Y:S03]  /*e710*/  HGMMA.64x256x16.F32 R108, gdesc[UR16].tnspA.tnspB, R108, gsb0 ;  /* 0x63e00000106c79f0 */ /* 0x000fe6000800086c */
[----:B------:R-:W-:Y:S02]  /*e720*/  WARPGROUP.DEPBAR.LE gsb0, 0x0 ;  /* 0x00008000000079c5 */ /* 0x000fe40000010000 */
        /* <DEDUP_REMOVED lines=11> */
[----:B-1----:R-:W4:Y:S04]  /*e7e0*/  LDL.LU.128 R136, [R1+0x1050] ;  /* 0x0010500001887983 */ /* 0x002f280000300c00 */
[----:B--2---:R-:W2:Y:S04]  /*e7f0*/  LDL.LU.128 R140, [R1+0x1060] ;  /* 0x00106000018c7983 */ /* 0x004ea80000300c00 */
        /* <DEDUP_REMOVED lines=8> */
[----:B------:R-:W2:Y:S01]  /*e880*/  LDL.LU.128 R108, [R1+0xfe0] ;  /* 0x000fe000016c7983 */ /* 0x000ea20000300c00 */
[----:B------:R-:W-:Y:S01]  /*e890*/  UIADD3 UR16, UR15, 0x140, URZ ;  /* 0x000001400f107890 */ /* 0x000fe2000fffe03f */
[----:B------:R-:W-:-:S02]  /*e8a0*/  UMOV UR17, 0x8 ;  /* 0x0000000800117882 */ /* 0x000fc40000000000 */
        /* <DEDUP_REMOVED lines=88> */
[----:B------:R-:W-:-:S02]  /*ee30*/  UIADD3 UR18, UR34, 0x100, UR28 ;  /* 0x0000010022127890 */ /* 0x000fc4000fffe01c */
[----:B------:R-:W-:Y:S01]  /*ee40*/  UIADD3 UR16, UR15, 0x200, URZ ;  /* 0x000002000f107890 */ /* 0x000fe2000fffe03f */
[----:B------:R-:W-:Y:S01]  /*ee50*/  UMOV UR19, 0x40000040 ;  /* 0x4000004000137882 */ /* 0x000fe20000000000 */
[----:B------:R-:W-:Y:S01]  /*ee60*/  UMOV UR17, 0x8 ;  /* 0x0000000800117882 */ /* 0x000fe20000000000 */
[----:B--2---:R-:W-:-:S06]  /*ee70*/  WARPGROUP.ARRIVE ;  /* 0x00000000000079c5 */ /* 0x004fcc0000000000 */
[----:B------:R-:W-:Y:S03]  /*ee80*/  HGMMA.64x256x16.F32 R24, gdesc[UR16].tnspA.tnspB, R24, gsb0 ;  /* 0x63e00000101879f0 */ /* 0x000fe60008000818 */
        /* <DEDUP_REMOVED lines=61> */
[----:B------:R-:W-:Y:S01]  /*f260*/  IMAD.MOV.U32 R170, RZ, RZ, R86 ;  /* 0x000000ffffaa7224 */ /* 0x000fe200078e0056 */
[----:B------:R-:W2:Y:S01]  /*f270*/  LDL.LU.128 R80, [R1+0xec0] ;  /* 0x000ec00001507983 */ /* 0x000ea20000300c00 */
[----:B------:R-:W-:-:S02]  /*f280*/  IMAD.MOV.U32 R171, RZ, RZ, R87 ;  /* 0x000000ffffab7224 */ /* 0x000fc400078e0057 */
[----:B------:R-:W-:Y:S01]  /*f290*/  IMAD.MOV.U32 R172, RZ, RZ, R88 ;  /* 0x000000ffffac7224 */ /* 0x000fe200078e0058 */
[----:B------:R-:W2:Y:S01]  /*f2a0*/  LDL.LU.128 R84, [R1+0xed0] ;  /* 0x000ed00001547983 */ /* 0x000ea20000300c00 */
[----:B------:R-:W-:Y:S02]  /*f2b0*/  IMAD.MOV.U32 R174, RZ, RZ, R90 ;  /* 0x000000ffffae7224 */ /* 0x000fe400078e005a */
[----:B------:R-:W-:Y:S01]  /*f2c0*/  IMAD.MOV.U32 R175, RZ, RZ, R91 ;  /* 0x000000ffffaf7224 */ /* 0x000fe200078e005b */
[----:B------:R-:W2:Y:S01]  /*f2d0*/  LDL.LU.128 R76, [R1+0xeb0] ;  /* 0x000eb000014c7983 */ /* 0x000ea20000300c00 */
        /* <DEDUP_REMOVED lines=62> */
[----:B-1----:R-:W2:Y:S01]  /*f6c0*/  LDL.LU.128 R44, [R1+0xe30] ;  /* 0x000e3000012c7983 */ /* 0x002ea20000300c00 */
        /* <DEDUP_REMOVED lines=8> */
[----:B------:R-:W2:Y:S04]  /*f750*/  LDL.LU.128 R40, [R1+0xe20] ;  /* 0x000e200001287983 */ /* 0x000ea80000300c00 */
[----:B------:R-:W2:Y:S04]  /*f760*/  LDL.LU.128 R148, [R1+0xfd0] ;  /* 0x000fd00001947983 */ /* 0x000ea80000300c00 */
[----:B------:R-:W2:Y:S04]  /*f770*/  LDL.LU.128 R36, [R1+0xe10] ;  /* 0x000e100001247983 */ /* 0x000ea80000300c00 */
[----:B------:R-:W2:Y:S04]  /*f780*/  LDL.LU.128 R32, [R1+0xe00] ;  /* 0x000e000001207983 */ /* 0x000ea80000300c00 */
[----:B------:R-:W2:Y:S04]  /*f790*/  LDL.LU.128 R28, [R1+0xdf0] ;  /* 0x000df000011c7983 */ /* 0x000ea80000300c00 */
[----:B------:R-:W2:Y:S01]  /*f7a0*/  LDL.LU.128 R24, [R1+0xde0] ;  /* 0x000de00001187983 */ /* 0x000ea20000300c00 */
[----:B------:R-:W-:Y:S01]  /*f7b0*/  UIADD3 UR16, UR15, 0x240, URZ ;  /* 0x000002400f107890 */ /* 0x000fe2000fffe03f */
[----:B------:R-:W-:Y:S01]  /*f7c0*/  UMOV UR17, 0x8 ;  /* 0x0000000800117882 */ /* 0x000fe20000000000 */
[----:B--2---:R-:W-:-:S07]  /*f7d0*/  WARPGROUP.ARRIVE ;  /* 0x00000000000079c5 */ /* 0x004fce0000000000 */
[----:B------:R-:W-:Y:S03]  /*f7e0*/  HGMMA.64x256x16.F32 R24, gdesc[UR16].tnspA.tnspB, R24, gsb0 ;  /* 0x63e00000101879f0 */ /* 0x000fe60008000818 */
        /* <DEDUP_REMOVED lines=28> */
[----:B------:R-:W-:Y:S01]  /*f9b0*/  IMAD.MOV.U32 R129, RZ, RZ, R235 ;  /* 0x000000ffff817224 */ /* 0x000fe200078e00eb */
[----:B------:R-:W-:Y:S01]  /*f9c0*/  MOV R131, R233 ;  /* 0x000000e900837202 */ /* 0x000fe20000000f00 */
[----:B------:R-:W-:Y:S01]  /*f9d0*/  IMAD.MOV.U32 R130, RZ, RZ, R234 ;  /* 0x000000ffff827224 */ /* 0x000fe200078e00ea */
[----:B------:R1:W-:Y:S01]  /*f9e0*/  STL.128 [R1+0xdd0], R148 ;  /* 0x000dd09401007387 */ /* 0x0003e20000100c00 */
[----:B------:R-:W-:-:S03]  /*f9f0*/  IMAD.MOV.U32 R233, RZ, RZ, R3 ;  /* 0x000000ffffe97224 */ /* 0x000fc600078e0003 */
        /* <DEDUP_REMOVED lines=10> */
[----:B------:R-:W-:Y:S02]  /*faa0*/  IMAD.MOV.U32 R144, RZ, RZ, R220 ;  /* 0x000000ffff907224 */ /* 0x000fe400078e00dc */
[----:B------:R-:W-:Y:S01]  /*fab0*/  IMAD.MOV.U32 R145, RZ, RZ, R219 ;  /* 0x000000ffff917224 */ /* 0x000fe200078e00db */
[----:B----4-:R-:W-:Y:S01]  /*fac0*/  MOV R141, R223 ;  /* 0x000000df008d7202 */ /* 0x010fe20000000f00 */
[----:B------:R-:W-:-:S02]  /*fad0*/  IMAD.MOV.U32 R140, RZ, RZ, R224 ;  /* 0x000000ffff8c7224 */ /* 0x000fc400078e00e0 */
        /* <DEDUP_REMOVED lines=151> */
[----:B------:R-:W-:-:S02]  /*10450*/  UIADD3 UR18, UR27, UR28, URZ ;  /* 0x0000001c1b127290 */ /* 0x000fc4000fffe03f */
        /* <DEDUP_REMOVED lines=65> */
[----:B------:R1:W-:Y:S01]  /*10870*/  STL [R1+0x150], R44 ;  /* 0x0001502c01007387 */ /* 0x0003e20000100800 */
        /* <DEDUP_REMOVED lines=78> */
[----:B------:R-:W-:-:S03]  /*10d60*/  IMAD.MOV.U32 R2, RZ, RZ, R150 ;  /* 0x000000ffff027224 */ /* 0x000fc600078e0096 */
        /* <DEDUP_REMOVED lines=38> */
[----:B------:R-:W-:-:S02]  /*10fd0*/  IMAD.MOV.U32 R129, RZ, RZ, R235 ;  /* 0x000000ffff817224 */ /* 0x000fc400078e00eb */
[----:B------:R-:W-:Y:S01]  /*10fe0*/  IMAD.MOV.U32 R130, RZ, RZ, R234 ;  /* 0x000000ffff827224 */ /* 0x000fe200078e00ea */
        /* <DEDUP_REMOVED lines=9> */
[----:B-1----:R-:W-:Y:S01]  /*11080*/  MOV R148, R216 ;  /* 0x000000d800947202 */ /* 0x002fe20000000f00 */
[----:B------:R-:W-:Y:S02]  /*11090*/  IMAD.MOV.U32 R149, RZ, RZ, R215 ;  /* 0x000000ffff957224 */ /* 0x000fe400078e00d7 */
[----:B---3--:R-:W-:Y:S02]  /*110a0*/  IMAD.MOV.U32 R144, RZ, RZ, R220 ;  /* 0x000000ffff907224 */ /* 0x008fe400078e00dc */
[----:B------:R-:W-:Y:S01]  /*110b0*/  IMAD.MOV.U32 R145, RZ, RZ, R219 ;  /* 0x000000ffff917224 */ /* 0x000fe200078e00db */
[----:B------:R-:W-:Y:S01]  /*110c0*/  MOV R219, R17 ;  /* 0x0000001100db7202 */ /* 0x000fe20000000f00 */
[----:B----4-:R-:W-:Y:S01]  /*110d0*/  IMAD.MOV.U32 R140, RZ, RZ, R224 ;  /* 0x000000ffff8c7224 */ /* 0x010fe200078e00e0 */
[----:B------:R-:W-:Y:S01]  /*110e0*/  MOV R143, R221 ;  /* 0x000000dd008f7202 */ /* 0x000fe20000000f00 */
[----:B------:R-:W-:Y:S01]  /*110f0*/  IMAD.MOV.U32 R141, RZ, RZ, R223 ;  /* 0x000000ffff8d7224 */ /* 0x000fe200078e00df */
[----:B------:R-:W-:Y:S01]  /*11100*/  MOV R224, R12 ;  /* 0x0000000c00e07202 */ /* 0x000fe20000000f00 */
[----:B------:R-:W-:Y:S01]  /*11110*/  IMAD.MOV.U32 R136, RZ, RZ, R228 ;  /* 0x000000ffff887224 */ /* 0x000fe200078e00e4 */
[----:B------:R-:W-:Y:S01]  /*11120*/  MOV R138, R226 ;  /* 0x000000e2008a7202 */ /* 0x000fe20000000f00 */
[----:B------:R-:W-:-:S02]  /*11130*/  IMAD.MOV.U32 R137, RZ, RZ, R227 ;  /* 0x000000ffff897224 */ /* 0x000fc400078e00e3 */
[----:B------:R-:W-:Y:S01]  /*11140*/  IMAD.MOV.U32 R132, RZ, RZ, R232 ;  /* 0x000000ffff847224 */ /* 0x000fe200078e00e8 */
[----:B------:R-:W-:Y:S01]  /*11150*/  MOV R133, R231 ;  /* 0x000000e700857202 */ /* 0x000fe20000000f00 */
[----:B------:R-:W-:Y:S02]  /*11160*/  IMAD.MOV.U32 R134, RZ, RZ, R230 ;  /* 0x000000ffff867224 */ /* 0x000fe400078e00e6 */
[----:B------:R-:W-:Y:S01]  /*11170*/  IMAD.MOV.U32 R135, RZ, RZ, R229 ;  /* 0x000000ffff877224 */ /* 0x000fe200078e00e5 */
[----:B------:R-:W-:Y:S01]  /*11180*/  MOV R229, R7 ;  /* 0x0000000700e57202 */ /* 0x000fe20000000f00 */
[----:B------:R-:W-:Y:S02]  /*11190*/  IMAD.MOV.U32 R139, RZ, RZ, R225 ;  /* 0x000000ffff8b7224 */ /* 0x000fe400078e00e1 */
[----:B------:R-:W-:Y:S02]  /*111a0*/  IMAD.MOV.U32 R142, RZ, RZ, R222 ;  /* 0x000000ffff8e7224 */ /* 0x000fe400078e00de */
[----:B------:R-:W-:-:S02]  /*111b0*/  IMAD.MOV.U32 R146, RZ, RZ, R218 ;  /* 0x000000ffff927224 */ /* 0x000fc400078e00da */
[----:B------:R-:W-:Y:S02]  /*111c0*/  IMAD.MOV.U32 R147, RZ, RZ, R217 ;  /* 0x000000ffff937224 */ /* 0x000fe400078e00d9 */
[----:B------:R-:W-:Y:S01]  /*111d0*/  IMAD.MOV.U32 R150, RZ, RZ, R214 ;  /* 0x000000ffff967224 */ /* 0x000fe200078e00d6 */
[----:B------:R-:W-:Y:S01]  /*111e0*/  MOV R214, R22 ;  /* 0x0000001600d67202 */ /* 0x000fe20000000f00 */
        /* <DEDUP_REMOVED lines=276> */
[----:B-1----:R-:W2:Y:S01]  /*12330*/  LDL.LU.128 R44, [R1+0x8d0] ;  /* 0x0008d000012c7983 */ /* 0x002ea20000300c00 */
        /* <DEDUP_REMOVED lines=60> */
[----:B----4-:R-:W-:Y:S01]  /*12700*/  MOV R140, R225 ;  /* 0x000000e1008c7202 */ /* 0x010fe20000000f00 */
[----:B------:R-:W-:Y:S01]  /*12710*/  IMAD.MOV.U32 R141, RZ, RZ, R224 ;  /* 0x000000ffff8d7224 */ /* 0x000fe200078e00e0 */
[----:B------:R-:W-:Y:S01]  /*12720*/  UIADD3 UR18, UR27, 0x180, UR28 ;  /* 0x000001801b127890 */ /* 0x000fe2000fffe01c */
[----:B------:R-:W-:Y:S01]  /*12730*/  IMAD.MOV.U32 R142, RZ, RZ, R223 ;  /* 0x000000ffff8e7224 */ /* 0x000fe200078e00df */
[----:B------:R-:W-:Y:S01]  /*12740*/  UIADD3 UR16, UR15, 0x700, URZ ;  /* 0x000007000f107890 */ /* 0x000fe2000fffe03f */
[----:B------:R-:W-:Y:S01]  /*12750*/  IMAD.MOV.U32 R136, RZ, RZ, R229 ;  /* 0x000000ffff887224 */ /* 0x000fe200078e00e5 */
[----:B------:R-:W-:Y:S01]  /*12760*/  UMOV UR19, 0x40000040 ;  /* 0x4000004000137882 */ /* 0x000fe20000000000 */
[----:B------:R-:W-:Y:S01]  /*12770*/  IMAD.MOV.U32 R137, RZ, RZ, R228 ;  /* 0x000000ffff897224 */ /* 0x000fe200078e00e4 */
[----:B------:R-:W-:Y:S01]  /*12780*/  MOV R135, R230 ;  /* 0x000000e600877202 */ /* 0x000fe20000000f00 */
[----:B------:R-:W-:Y:S01]  /*12790*/  IMAD.MOV.U32 R132, RZ, RZ, R233 ;  /* 0x000000ffff847224 */ /* 0x000fe200078e00e9 */
[----:B------:R-:W-:Y:S01]  /*127a0*/  UMOV UR17, 0x8 ;  /* 0x0000000800117882 */ /* 0x000fe20000000000 */
[----:B------:R-:W-:Y:S01]  /*127b0*/  IMAD.MOV.U32 R133, RZ, RZ, R232 ;  /* 0x000000ffff857224 */ /* 0x000fe200078e00e8 */
[----:B------:R-:W-:Y:S01]  /*127c0*/  MOV R232, R4 ;  /* 0x0000000400e87202 */ /* 0x000fe20000000f00 */
[----:B------:R-:W-:Y:S01]  /*127d0*/  IMAD.MOV.U32 R134, RZ, RZ, R231 ;  /* 0x000000ffff867224 */ /* 0x000fe200078e00e7 */
[----:B------:R1:W5:Y:S01]  /*127e0*/  LDL.LU R20, [R1+0x870] ;  /* 0x0008700001147983 */ /* 0x0003620000300800 */
[----:B------:R-:W-:Y:S01]  /*127f0*/  IMAD.MOV.U32 R138, RZ, RZ, R227 ;  /* 0x000000ffff8a7224 */ /* 0x000fe200078e00e3 */
[----:B------:R-:W-:Y:S01]  /*12800*/  MOV R227, R9 ;  /* 0x0000000900e37202 */ /* 0x000fe20000000f00 */
[----:B------:R-:W-:-:S02]  /*12810*/  IMAD.MOV.U32 R139, RZ, RZ, R226 ;  /* 0x000000ffff8b7224 */ /* 0x000fc400078e00e2 */
[----:B------:R-:W-:Y:S01]  /*12820*/  IMAD.MOV.U32 R143, RZ, RZ, R222 ;  /* 0x000000ffff8f7224 */ /* 0x000fe200078e00de */
[----:B------:R-:W-:Y:S01]  /*12830*/  MOV R222, R14 ;  /* 0x0000000e00de7202 */ /* 0x000fe20000000f00 */
        /* <DEDUP_REMOVED lines=17> */
[----:B------:R-:W-:-:S06]  /*12950*/  IMAD.MOV.U32 R233, RZ, RZ, R3 ;  /* 0x000000ffffe97224 */ /* 0x000fcc00078e0003 */
        /* <DEDUP_REMOVED lines=14> */
[----:B--2---:R-:W2:Y:S04]  /*12a40*/  LDL.LU.128 R136, [R1+0x830] ;  /* 0x0008300001887983 */ /* 0x004ea80000300c00 */
[----:B---3--:R-:W2:Y:S04]  /*12a50*/  LDL.LU.128 R140, [R1+0x840] ;  /* 0x00084000018c7983 */ /* 0x008ea80000300c00 */
[----:B----4-:R-:W2:Y:S04]  /*12a60*/  LDL.LU.128 R144, [R1+0x850] ;  /* 0x0008500001907983 */ /* 0x010ea80000300c00 */
[----:B-1----:R-:W2:Y:S04]  /*12a70*/  LDL.LU.128 R148, [R1+0x860] ;  /* 0x0008600001947983 */ /* 0x002ea80000300c00 */
        /* <DEDUP_REMOVED lines=9> */
[----:B------:R1:W-:Y:S04]  /*12b10*/  STL.128 [R1+0x1b0], R152 ;  /* 0x0001b09801007387 */ /* 0x0003e80000100c00 */
[----:B------:R3:W-:Y:S04]  /*12b20*/  STL.128 [R1+0x1c0], R156 ;  /* 0x0001c09c01007387 */ /* 0x0007e80000100c00 */
[----:B------:R4:W-:Y:S04]  /*12b30*/  STL.128 [R1+0x1d0], R160 ;  /* 0x0001d0a001007387 */ /* 0x0009e80000100c00 */
[----:B------:R4:W-:Y:S04]  /*12b40*/  STL.128 [R1+0x1e0], R164 ;  /* 0x0001e0a401007387 */ /* 0x0009e80000100c00 */
        /* <DEDUP_REMOVED lines=17> */
[----:B-1----:R-:W2:Y:S04]  /*12c60*/  LDL.LU.128 R152, [R1+0x5b0] ;  /* 0x0005b00001987983 */ /* 0x002ea80000300c00 */
[----:B---3--:R-:W3:Y:S04]  /*12c70*/  LDL.LU.128 R156, [R1+0x5c0] ;  /* 0x0005c000019c7983 */ /* 0x008ee80000300c00 */
[----:B----4-:R-:W3:Y:S04]  /*12c80*/  LDL.LU.128 R160, [R1+0x5d0] ;  /* 0x0005d00001a07983 */ /* 0x010ee80000300c00 */
[----:B------:R-:W3:Y:S04]  /*12c90*/  LDL.LU.128 R164, [R1+0x5e0] ;  /* 0x0005e00001a47983 */ /* 0x000ee80000300c00 */
[----:B------:R-:W3:Y:S01]  /*12ca0*/  LDL.LU.128 R168, [R1+0x5f0] ;  /* 0x0005f00001a87983 */ /* 0x000ee20000300c00 */
        /* <DEDUP_REMOVED lines=14> */
[----:B-1----:R-:W3:Y:S04]  /*12d90*/  LDL.LU.128 R120, [R1+0x530] ;  /* 0x0005300001787983 */ /* 0x002ee80000300c00 */
[----:B--2---:R-:W3:Y:S04]  /*12da0*/  LDL.LU.128 R116, [R1+0x520] ;  /* 0x0005200001747983 */ /* 0x004ee80000300c00 */
        /* <DEDUP_REMOVED lines=25> */
[----:B------:R-:W-:-:S02]  /*12f40*/  ULOP3.LUT UR14, UR14, 0x80000, URZ, 0xfc, !UPT ;  /* 0x000800000e0e7892 */ /* 0x000fc4000f8efc3f */
[----:B------:R-:W-:Y:S02]  /*12f50*/  ULEA UR26, UR26, UR33, 0xc ;  /* 0x000000211a1a7291 */ /* 0x000fe4000f8e603f */
[----:B------:R-:W-:Y:S01]  /*12f60*/  UIADD3 UR16, UR14, 0x400, URZ ;  /* 0x000004000e107890 */ /* 0x000fe2000fffe03f */
[----:B------:R-:W-:Y:S01]  /*12f70*/  UMOV UR19, 0x40000040 ;  /* 0x4000004000137882 */ /* 0x000fe20000000000 */
[----:B------:R-:W-:-:S03]  /*12f80*/  UMOV UR17, 0x80 ;  /* 0x0000008000117882 */ /* 0x000fc60000000000 */
        /* <DEDUP_REMOVED lines=71> */
[----:B-1----:R1:W5:Y:S04]  /*13400*/  LDL.LU.128 R136, [R1+0x780] ;  /* 0x0007800001887983 */ /* 0x0023680000300c00 */
[----:B--2---:R1:W5:Y:S04]  /*13410*/  LDL.LU.128 R140, [R1+0x790] ;  /* 0x00079000018c7983 */ /* 0x0043680000300c00 */
[----:B---3--:R1:W5:Y:S04]  /*13420*/  LDL.LU.128 R144, [R1+0x7a0] ;  /* 0x0007a00001907983 */ /* 0x0083680000300c00 */
[----:B----4-:R1:W5:Y:S04]  /*13430*/  LDL.LU.128 R148, [R1+0x7b0] ;  /* 0x0007b00001947983 */ /* 0x0103680000300c00 */
[----:B------:R1:W5:Y:S04]  /*13440*/  LDL.LU.128 R132, [R1+0x770] ;  /* 0x0007700001847983 */ /* 0x0003680000300c00 */
[----:B------:R1:W5:Y:S04]  /*13450*/  LDL.LU.128 R128, [R1+0x760] ;  /* 0x0007600001807983 */ /* 0x0003680000300c00 */
[----:B------:R1:W5:Y:S04]  /*13460*/  LDL.LU.128 R124, [R1+0x750] ;  /* 0x00075000017c7983 */ /* 0x0003680000300c00 */
[----:B------:R1:W5:Y:S04]  /*13470*/  LDL.LU.128 R120, [R1+0x740] ;  /* 0x0007400001787983 */ /* 0x0003680000300c00 */
[----:B------:R1:W5:Y:S04]  /*13480*/  LDL.LU.128 R116, [R1+0x730] ;  /* 0x0007300001747983 */ /* 0x0003680000300c00 */
[----:B------:R1:W5:Y:S04]  /*13490*/  LDL.LU.128 R112, [R1+0x720] ;  /* 0x0007200001707983 */ /* 0x0003680000300c00 */
[----:B------:R1:W5:Y:S01]  /*134a0*/  LDL.LU.128 R108, [R1+0x710] ;  /* 0x00071000016c7983 */ /* 0x0003620000300c00 */
[----:B------:R-:W-:-:S02]  /*134b0*/  UISETP.NE.AND UP0, UPT, UR20, 0x3, UPT ;  /* 0x000000031400788c */ /* 0x000fc4000bf05270 */
[----:B------:R-:W-:Y:S01]  /*134c0*/  USHF.L.U32 UR14, UR37, 0x1, URZ ;  /* 0x00000001250e7899 */ /* 0x000fe2000800063f */
        /* <DEDUP_REMOVED lines=21> */
[----:B------:R-:W-:Y:S01]  /*13620*/  ULOP3.LUT UR32, UR14, 0xfffffffe, UR32, 0xe2, !UPT ;  /* 0xfffffffe0e207892 */ /* 0x000fe2000f8ee220 */
[----:B------:R-:W-:-:S03]  /*13630*/  PLOP3.LUT P1, PT, PT, PT, UP0, 0x80, 0x0 ;  /* 0x000000000000781c */ /* 0x000fc60003f2f008 */
[----:B------:R-:W-:-:S09]  /*13640*/  ULEA UR29, UR32, UR29, 0x3 ;  /* 0x0000001d201d7291 */ /* 0x000fd2000f8e183f */
[----:B------:R-:W-:Y:S01]  /*13650*/  SYNCS.ARRIVE.TRANS64.A1T0 RZ, [UR29], RZ ;  /* 0x000000ffffff79a7 */ /* 0x000fe2000810001d */
[----:B------:R-:W-:Y:S05]  /*13660*/  @!P1 BRA `(.L_x_33) ;  /* 0x0000000000049947 */ /* 0x000fea0003800000 */
[----:B------:R-:W-:Y:S01]  /*13670*/  BPT.TRAP 0x1 ;  /* 0x000000040000795c */ /* 0x000fe20000300000 */
.L_x_33:
[----:B------:R-:W-:Y:S01]  /*13680*/  ULEA UR18, UR7, UR36, 0x3 ;  /* 0x0000002407127291 */ /* 0x000fe2000f8e183f */
[----:B------:R-:W-:-:S05]  /*13690*/  IMAD.U32 R0, RZ, RZ, UR21 ;  /* 0x00000015ff007e24 */ /* 0x000fca000f8e00ff */
[----:B------:R-:W-:-:S04]  /*136a0*/  SHF.L.U32 R0, R0, 0x1f, RZ ;  /* 0x0000001f00007819 */ /* 0x000fc800000006ff */
[----:B------:R-:W2:Y:S02]  /*136b0*/  SYNCS.PHASECHK.TRANS64.TRYWAIT P2, [UR18+0xa8890], R0 ;  /* 0x0a889000ff0075a7 */ /* 0x000ea40008040152 */
[----:B--2---:R-:W-:Y:S05]  /*136c0*/  @!P2 BRA `(.L_x_34) ;  /* 0x000000dc0010a947 */ /* 0x004fea0003800000 */
.L_x_155:
[----:B--2---:R-:W2:Y:S01]  /*136d0*/  LDL R2, [R1+0x708] ;  /* 0x0007080001027983 */ /* 0x004ea20000100800 */
[----:B------:R-:W3:Y:S01]  /*136e0*/  S2UR UR16, SR_SWINHI ;  /* 0x00000000001079c3 */ /* 0x000ee20000002f00 */
[----:B------:R-:W-:Y:S02]  /*136f0*/  USHF.L.U32 UR14, UR7, 0xf, URZ ;  /* 0x0000000f070e7899 */ /* 0x000fe4000800063f */
[----:B-1----:R-:W4:Y:S02]  /*13700*/  LDL.LU R198, [R1+0x100] ;  /* 0x0001000001c67983 */ /* 0x002f240000300800 */
[----:B------:R-:W-:Y:S02]  /*13710*/  USHF.R.S32.HI UR17, URZ, 0x1f, UR14 ;  /* 0x0000001f3f117899 */ /* 0x000fe4000801140e */
        /* <DEDUP_REMOVED lines=57> */
[----:B-----5:R1:W-:Y:S04]  /*13ab0*/  STL.64 [R1+0x710], R150 ;  /* 0x0007109601007387 */ /* 0x0203e80000100a00 */
[----:B------:R-:W4:Y:S04]  /*13ac0*/  LDL.LU R156, [R1+0x1e8] ;  /* 0x0001e800019c7983 */ /* 0x000f280000300800 */
[----:B------:R-:W4:Y:S04]  /*13ad0*/  LDL.LU R155, [R1+0x1ec] ;  /* 0x0001ec00019b7983 */ /* 0x000f280000300800 */
[----:B------:R3:W-:Y:S04]  /*13ae0*/  STL.64 [R1+0x718], R148 ;  /* 0x0007189401007387 */ /* 0x0007e80000100a00 */
[----:B------:R-:W4:Y:S04]  /*13af0*/  LDL.LU R154, [R1+0x1f0] ;  /* 0x0001f000019a7983 */ /* 0x000f280000300800 */
[----:B-1----:R-:W4:Y:S04]  /*13b00*/  LDL.LU R151, [R1+0x1f4] ;  /* 0x0001f40001977983 */ /* 0x002f280000300800 */
[----:B------:R-:W4:Y:S04]  /*13b10*/  LDL.LU R150, [R1+0x1f8] ;  /* 0x0001f80001967983 */ /* 0x000f280000300800 */
[----:B---3--:R-:W3:Y:S04]  /*13b20*/  LDL.LU R149, [R1+0x1fc] ;  /* 0x0001fc0001957983 */ /* 0x008ee80000300800 */
[----:B------:R1:W-:Y:S04]  /*13b30*/  STL.64 [R1+0x720], R146 ;  /* 0x0007209201007387 */ /* 0x0003e80000100a00 */
[----:B------:R-:W3:Y:S04]  /*13b40*/  LDL.LU R148, [R1+0x200] ;  /* 0x0002000001947983 */ /* 0x000ee80000300800 */
[----:B------:R1:W-:Y:S04]  /*13b50*/  STL.64 [R1+0x738], R140 ;  /* 0x0007388c01007387 */ /* 0x0003e80000100a00 */
[----:B-1----:R-:W3:Y:S04]  /*13b60*/  LDL.LU R147, [R1+0x204] ;  /* 0x0002040001937983 */ /* 0x002ee80000300800 */
[----:B------:R1:W-:Y:S04]  /*13b70*/  STL.64 [R1+0x740], R138 ;  /* 0x0007408a01007387 */ /* 0x0003e80000100a00 */
[----:B------:R-:W3:Y:S04]  /*13b80*/  LDL.LU R146, [R1+0x208] ;  /* 0x0002080001927983 */ /* 0x000ee80000300800 */
[----:B------:R-:W3:Y:S04]  /*13b90*/  LDL.LU R141, [R1+0x20c] ;  /* 0x00020c00018d7983 */ /* 0x000ee80000300800 */
[----:B------:R-:W3:Y:S01]  /*13ba0*/  LDL.LU R140, [R1+0x210] ;  /* 0x00021000018c7983 */ /* 0x000ee20000300800 */
[C---:B--2---:R-:W-:Y:S01]  /*13bb0*/  IADD3 R0, P2, R2.reuse, UR14, RZ ;  /* 0x0000000e02007c10 */ /* 0x044fe2000ff5e0ff */
[----:B------:R-:W-:Y:S01]  /*13bc0*/  UMOV UR14, UR36 ;  /* 0x00000024000e7c82 */ /* 0x000fe20008000000 */
[----:B------:R-:W-:Y:S01]  /*13bd0*/  UMOV UR15, UR16 ;  /* 0x00000010000f7c82 */ /* 0x000fe20008000000 */
[----:B-1----:R-:W2:Y:S01]  /*13be0*/  LDL.LU R139, [R1+0x214] ;  /* 0x00021400018b7983 */ /* 0x002ea20000300800 */
[----:B------:R-:W-:-:S02]  /*13bf0*/  LEA.HI.X.SX32 R3, R2, UR17, 0x1, P2 ;  /* 0x0000001102037c11 */ /* 0x000fc400090f0eff */
[C---:B------:R-:W-:Y:S01]  /*13c00*/  LEA R2, P2, R0.reuse, UR14, 0x2 ;  /* 0x0000000e00027c11 */ /* 0x040fe2000f8410ff */
[----:B------:R1:W-:Y:S03]  /*13c10*/  STL.64 [R1+0x758], R132 ;  /* 0x0007588401007387 */ /* 0x0003e60000100a00 */
[----:B------:R-:W-:Y:S01]  /*13c20*/  LEA.HI.X R0, R0, UR15, R3, 0x2, P2 ;  /* 0x0000000f00007c11 */ /* 0x000fe200090f1403 */
[----:B------:R4:W-:Y:S01]  /*13c30*/  STL.64 [R1+0x760], R130 ;  /* 0x0007608201007387 */ /* 0x0009e20000100a00 */
[----:B------:R-:W-:-:S03]  /*13c40*/  IADD3 R4, P2, R2, 0x68000, RZ ;  /* 0x0006800002047810 */ /* 0x000fc60007f5e0ff */
[----:B------:R-:W2:Y:S01]  /*13c50*/  LDL.LU R138, [R1+0x218] ;  /* 0x00021800018a7983 */ /* 0x000ea20000300800 */
[----:B------:R-:W-:-:S03]  /*13c60*/  LOP3.LUT R5, R4, 0x380, RZ, 0xc0, !PT ;  /* 0x0000038004057812 */ /* 0x000fc600078ec0ff */
[----:B-1----:R-:W2:Y:S01]  /*13c70*/  LDL.LU R133, [R1+0x21c] ;  /* 0x00021c0001857983 */ /* 0x002ea20000300800 */
[----:B------:R-:W-:-:S03]  /*13c80*/  SHF.R.U64 R5, R5, 0x3, RZ ;  /* 0x0000000305057819 */ /* 0x000fc600000012ff */
[----:B------:R-:W-:Y:S01]  /*13c90*/  STL.64 [R1+0x778], R124 ;  /* 0x0007787c01007387 */ /* 0x000fe20000100a00 */
[----:B------:R-:W-:Y:S02]  /*13ca0*/  LOP3.LUT R4, R5, R4, RZ, 0x3c, !PT ;  /* 0x0000000405047212 */ /* 0x000fe400078e3cff */
[----:B------:R-:W-:Y:S01]  /*13cb0*/  IADD3.X R5, RZ, R0, RZ, P2, !PT ;  /* 0x00000000ff057210 */ /* 0x000fe200017fe4ff */
[----:B------:R-:W2:Y:S04]  /*13cc0*/  LDL.LU R132, [R1+0x220] ;  /* 0x0002200001847983 */ /* 0x000ea80000300800 */
[----:B----4-:R-:W-:Y:S04]  /*13cd0*/  ST.E desc[UR30][R4.64], R198 ;  /* 0x000000c604007985 */ /* 0x010fe8000c10191e */
[----:B------:R1:W-:Y:S04]  /*13ce0*/  ST.E desc[UR30][R4.64+0x4], R197 ;  /* 0x000004c504007985 */ /* 0x0003e8000c10191e */
[----:B------:R-:W4:Y:S04]  /*13cf0*/  LDL.LU R131, [R1+0x224] ;  /* 0x0002240001837983 */ /* 0x000f280000300800 */
[----:B------:R-:W4:Y:S01]  /*13d00*/  LDL.LU R130, [R1+0x228] ;  /* 0x0002280001827983 */ /* 0x000f220000300800 */
[----:B-1----:R-:W-:-:S03]  /*13d10*/  IADD3 R4, P2, R2, 0x6a000, RZ ;  /* 0x0006a00002047810 */ /* 0x002fc60007f5e0ff */
[----:B------:R-:W4:Y:S01]  /*13d20*/  LDL.LU R125, [R1+0x22c] ;  /* 0x00022c00017d7983 */ /* 0x000f220000300800 */
[----:B------:R-:W-:-:S03]  /*13d30*/  LOP3.LUT R5, R4, 0x380, RZ, 0xc0, !PT ;  /* 0x0000038004057812 */ /* 0x000fc600078ec0ff */
[----:B------:R-:W4:Y:S01]  /*13d40*/  LDL.LU R21, [R1+0x234] ;  /* 0x0002340001157983 */ /* 0x000f220000300800 */
[----:B------:R-:W-:-:S03]  /*13d50*/  SHF.R.U64 R5, R5, 0x3, RZ ;  /* 0x0000000305057819 */ /* 0x000fc600000012ff */
[----:B------:R-:W4:Y:S01]  /*13d60*/  LDL.LU R124, [R1+0x230] ;  /* 0x00023000017c7983 */ /* 0x000f220000300800 */
[----:B------:R-:W-:Y:S01]  /*13d70*/  LOP3.LUT R4, R5, R4, RZ, 0x3c, !PT ;  /* 0x0000000405047212 */ /* 0x000fe200078e3cff */
[----:B------:R-:W-:Y:S02]  /*13d80*/  IMAD.X R5, RZ, RZ, R0, P2 ;  /* 0x000000ffff057224 */ /* 0x000fe400010e0600 */
[----:B------:R1:W-:Y:S04]  /*13d90*/  STL.64 [R1+0x768], R128 ;  /* 0x0007688001007387 */ /* 0x0003e80000100a00 */
[----:B------:R-:W-:Y:S04]  /*13da0*/  ST.E desc[UR30][R4.64], R196 ;  /* 0x000000c404007985 */ /* 0x000fe8000c10191e */
[----:B------:R1:W-:Y:S04]  /*13db0*/  ST.E desc[UR30][R4.64+0x4], R195 ;  /* 0x000004c304007985 */ /* 0x0003e8000c10191e */
[----:B-1----:R-:W4:Y:S04]  /*13dc0*/  LDL.LU R129, [R1+0x238] ;  /* 0x0002380001817983 */ /* 0x002f280000300800 */
[----:B------:R-:W4:Y:S01]  /*13dd0*/  LDL.LU R128, [R1+0x23c] ;  /* 0x00023c0001807983 */ /* 0x000f220000300800 */
[----:B------:R-:W-:-:S03]  /*13de0*/  IADD3 R4, P2, R2, 0x68020, RZ ;  /* 0x0006802002047810 */ /* 0x000fc60007f5e0ff */
[----:B------:R1:W-:Y:S01]  /*13df0*/  STL.64 [R1+0x770], R126 ;  /* 0x0007707e01007387 */ /* 0x0003e20000100a00 */
[----:B------:R-:W-:-:S03]  /*13e00*/  LOP3.LUT R5, R4, 0x380, RZ, 0xc0, !PT ;  /* 0x0000038004057812 */ /* 0x000fc600078ec0ff */
[----:B------:R1:W-:Y:S01]  /*13e10*/  STL.64 [R1+0x748], R136 ;  /* 0x0007488801007387 */ /* 0x0003e20000100a00 */
[----:B------:R-:W-:-:S03]  /*13e20*/  SHF.R.U64 R5, R5, 0x3, RZ ;  /* 0x0000000305057819 */ /* 0x000fc600000012ff */
[----:B------:R-:W-:Y:S01]  /*13e30*/  STL.64 [R1+0x750], R134 ;  /* 0x0007508601007387 */ /* 0x000fe20000100a00 */
[----:B------:R-:W-:Y:S01]  /*13e40*/  LOP3.LUT R4, R5, R4, RZ, 0x3c, !PT ;  /* 0x0000000405047212 */ /* 0x000fe200078e3cff */
[----:B------:R-:W-:Y:S02]  /*13e50*/  IMAD.X R5, RZ, RZ, R0, P2 ;  /* 0x000000ffff057224 */ /* 0x000fe400010e0600 */
[----:B-1----:R-:W4:Y:S04]  /*13e60*/  LDL.LU R126, [R1+0x244] ;  /* 0x00024400017e7983 */ /* 0x002f280000300800 */
[----:B------:R-:W-:Y:S04]  /*13e70*/  ST.E desc[UR30][R4.64], R194 ;  /* 0x000000c204007985 */ /* 0x000fe8000c10191e */
        /* <DEDUP_REMOVED lines=8> */
[----:B------:R1:W-:Y:S01]  /*13f00*/  STL.64 [R1+0x728], R144 ;  /* 0x0007289001007387 */ /* 0x0003e20000100a00 */
[----:B------:R-:W-:Y:S01]  /*13f10*/  LOP3.LUT R4, R5, R4, RZ, 0x3c, !PT ;  /* 0x0000000405047212 */ /* 0x000fe200078e3cff */
[----:B------:R-:W-:Y:S02]  /*13f20*/  IMAD.X R5, RZ, RZ, R0, P2 ;  /* 0x000000ffff057224 */ /* 0x000fe400010e0600 */
[----:B------:R-:W4:Y:S04]  /*13f30*/  LDL.LU R135, [R1+0x250] ;  /* 0x0002500001877983 */ /* 0x000f280000300800 */
[----:B------:R-:W-:Y:S04]  /*13f40*/  ST.E desc[UR30][R4.64], R192 ;  /* 0x000000c004007985 */ /* 0x000fe8000c10191e */
[----:B------:R1:W-:Y:S04]  /*13f50*/  ST.E desc[UR30][R4.64+0x4], R191 ;  /* 0x000004bf04007985 */ /* 0x0003e8000c10191e */
[----:B-1----:R-:W4:Y:S04]  /*13f60*/  LDL.LU R145, [R1+0x258] ;  /* 0x0002580001917983 */ /* 0x002f280000300800 */
[----:B------:R-:W4:Y:S01]  /*13f70*/  LDL.LU R144, [R1+0x25c] ;  /* 0x00025c0001907983 */ /* 0x000f220000300800 */
[----:B------:R-:W-:-:S03]  /*13f80*/  IADD3 R4, P2, R2, 0x68040, RZ ;  /* 0x0006804002047810 */ /* 0x000fc60007f5e0ff */
[----:B------:R1:W-:Y:S01]  /*13f90*/  STL.64 [R1+0x730], R142 ;  /* 0x0007308e01007387 */ /* 0x0003e20000100a00 */
[----:B------:R-:W-:-:S03]  /*13fa0*/  LOP3.LUT R5, R4, 0x380, RZ, 0xc0, !PT ;  /* 0x0000038004057812 */ /* 0x000fc600078ec0ff */
[----:B------:R-:W4:Y:S01]  /*13fb0*/  LDL.LU R183, [R1+0x268] ;  /* 0x0002680001b77983 */ /* 0x000f220000300800 */
[----:B------:R-:W-:-:S03]  /*13fc0*/  SHF.R.U64 R5, R5, 0x3, RZ ;  /* 0x0000000305057819 */ /* 0x000fc600000012ff */
[----:B------:R-:W4:Y:S01]  /*13fd0*/  LDL.LU R182, [R1+0x26c] ;  /* 0x00026c0001b67983 */ /* 0x000f220000300800 */
[----:B------:R-:W-:Y:S01]  /*13fe0*/  LOP3.LUT R4, R5, R4, RZ, 0x3c, !PT ;  /* 0x0000000405047212 */ /* 0x000fe200078e3cff */
[----:B------:R-:W-:Y:S02]  /*13ff0*/  IMAD.X R5, RZ, RZ, R0, P2 ;  /* 0x000000ffff057224 */ /* 0x000fe400010e0600 */
[----:B-1----:R-:W4:Y:S04]  /*14000*/  LDL.LU R142, [R1+0x264] ;  /* 0x00026400018e7983 */ /* 0x002f280000300800 */
[----:B------:R-:W-:Y:S04]  /*14010*/  ST.E desc[UR30][R4.64], R190 ;  /* 0x000000be04007985 */ /* 0x000fe8000c10191e */
[----:B------:R1:W-:Y:S04]  /*14020*/  ST.E desc[UR30][R4.64+0x4], R189 ;  /* 0x000004bd04007985 */ /* 0x0003e8000c10191e */
[----:B------:R-:W4:Y:S01]  /*14030*/  LDL.LU R143, [R1+0x260] ;  /* 0x00026000018f7983 */ /* 0x000f220000300800 */
[----:B------:R-:W-:-:S03]  /*14040*/  IADD3 R3, P6, R2, 0x68840, RZ ;  /* 0x0006884002037810 */ /* 0x000fc60007fde0ff */
[----:B------:R-:W4:Y:S01]  /*14050*/  LDL.LU R194, [R1+0x278] ;  /* 0x0002780001c27983 */ /* 0x000f220000300800 */
[----:B-1----:R-:W-:-:S03]  /*14060*/  IADD3 R4, P2, R2, 0x6a040, RZ ;  /* 0x0006a04002047810 */ /* 0x002fc60007f5e0ff */
[----:B------:R-:W4:Y:S01]  /*14070*/  LDL.LU R193, [R1+0x280] ;  /* 0x0002800001c17983 */ /* 0x000f220000300800 */
[----:B------:R-:W-:-:S03]  /*14080*/  LOP3.LUT R5, R4, 0x380, RZ, 0xc0, !PT ;  /* 0x0000038004057812 */ /* 0x000fc600078ec0ff */
[----:B------:R-:W4:Y:S01]  /*14090*/  LDL.LU R192, [R1+0x284] ;  /* 0x0002840001c07983 */ /* 0x000f220000300800 */
[----:B------:R-:W-:-:S03]  /*140a0*/  SHF.R.U64 R5, R5, 0x3, RZ ;  /* 0x0000000305057819 */ /* 0x000fc600000012ff */
[----:B------:R-:W4:Y:S01]  /*140b0*/  LDL.LU R191, [R1+0x288] ;  /* 0x0002880001bf7983 */ /* 0x000f220000300800 */
[----:B------:R-:W-:-:S03]  /*140c0*/  LOP3.LUT R4, R5, R4, RZ, 0x3c, !PT ;  /* 0x0000000405047212 */ /* 0x000fc600078e3cff */
[----:B------:R-:W4:Y:S01]  /*140d0*/  LDL.LU R190, [R1+0x28c] ;  /* 0x00028c0001be7983 */ /* 0x000f220000300800 */
[----:B------:R-:W-:-:S03]  /*140e0*/  IADD3.X R5, RZ, R0, RZ, P2, !PT ;  /* 0x00000000ff057210 */ /* 0x000fc600017fe4ff */
[----:B------:R-:W4:Y:S04]  /*140f0*/  LDL.LU R189, [R1+0x290] ;  /* 0x0002900001bd7983 */ /* 0x000f280000300800 */
[----:B------:R1:W-:Y:S04]  /*14100*/  ST.E desc[UR30][R4.64], R188 ;  /* 0x000000bc04007985 */ /* 0x0003e8000c10191e */
[----:B------:R1:W-:Y:S04]  /*14110*/  ST.E desc[UR30][R4.64+0x4], R187 ;  /* 0x000004bb04007985 */ /* 0x0003e8000c10191e */
[----:B-1----:R-:W4:Y:S01]  /*14120*/  LDL.LU R188, [R1+0x294] ;  /* 0x0002940001bc7983 */ /* 0x002f220000300800 */
[----:B------:R-:W-:-:S03]  /*14130*/  IADD3 R4, P2, R2, 0x68060, RZ ;  /* 0x0006806002047810 */ /* 0x000fc60007f5e0ff */
[----:B------:R-:W4:Y:S01]  /*14140*/  LDL.LU R187, [R1+0x298] ;  /* 0x0002980001bb7983 */ /* 0x000f220000300800 */
[----:B------:R-:W-:-:S04]  /*14150*/  LOP3.LUT R5, R4, 0x380, RZ, 0xc0, !PT ;  /* 0x0000038004057812 */ /* 0x000fc800078ec0ff */
[----:B------:R-:W-:-:S04]  /*14160*/  SHF.R.U64 R5, R5, 0x3, RZ ;  /* 0x0000000305057819 */ /* 0x000fc800000012ff */
[----:B------:R-:W-:Y:S01]  /*14170*/  LOP3.LUT R4, R5, R4, RZ, 0x3c, !PT ;  /* 0x0000000405047212 */ /* 0x000fe200078e3cff */
[----:B------:R-:W-:-:S05]  /*14180*/  IMAD.X R5, RZ, RZ, R0, P2 ;  /* 0x000000ffff057224 */ /* 0x000fca00010e0600 */
        /* <DEDUP_REMOVED lines=12> */
[----:B---3--:R-:W-:-:S04]  /*14250*/  IADD3 R4, P2, R2, 0x68400, RZ ;  /* 0x0006840002047810 */ /* 0x008fc80007f5e0ff */
[----:B------:R-:W-:-:S04]  /*14260*/  LOP3.LUT R5, R4, 0x380, RZ, 0xc0, !PT ;  /* 0x0000038004057812 */ /* 0x000fc800078ec0ff */
[----:B------:R-:W-:-:S04]  /*14270*/  SHF.R.U64 R5, R5, 0x3, RZ ;  /* 0x0000000305057819 */ /* 0x000fc800000012ff */
[----:B------:R-:W-:Y:S01]  /*14280*/  LOP3.LUT R4, R5, R4, RZ, 0x3c, !PT ;  /* 0x0000000405047212 */ /* 0x000fe200078e3cff */
[----:B------:R-:W-:-:S05]  /*14290*/  IMAD.X R5, RZ, RZ, R0, P2 ;  /* 0x000000ffff057224 */ /* 0x000fca00010e0600 */
[----:B------:R-:W-:Y:S04]  /*142a0*/  ST.E desc[UR30][R4.64], R180 ;  /* 0x000000b404007985 */ /* 0x000fe8000c10191e */
[----:B------:R1:W-:Y:S02]  /*142b0*/  ST.E desc[UR30][R4.64+0x4], R179 ;  /* 0x000004b304007985 */ /* 0x0003e4000c10191e */
[----:B-1----:R-:W-:-:S04]  /*142c0*/  IADD3 R4, P2, R2, 0x6a400, RZ ;  /* 0x0006a40002047810 */ /* 0x002fc80007f5e0ff */
        /* <DEDUP_REMOVED lines=9> */
[----:B------:R-:W-:Y:S02]  /*14360*/  LOP3.LUT R4, R5, R4, RZ, 0x3c, !PT ;  /* 0x0000000405047212 */ /* 0x000fe400078e3cff */
[----:B------:R-:W-:-:S05]  /*14370*/  IADD3.X R5, RZ, R0, RZ, P2, !PT ;  /* 0x00000000ff057210 */ /* 0x000fca00017fe4ff */
        /* <DEDUP_REMOVED lines=35> */
[----:B------:R1:W-:Y:S04]  /*145b0*/  ST.E desc[UR30][R4.64], R6 ;  /* 0x0000000604007985 */ /* 0x0003e8000c10191e */
[----:B------:R3:W-:Y:S01]  /*145c0*/  ST.E desc[UR30][R4.64+0x4], R7 ;  /* 0x0000040704007985 */ /* 0x0007e2000c10191e */
[----:B-1----:R-:W-:-:S04]  /*145d0*/  IADD3 R6, P2, R2, 0x68800, RZ ;  /* 0x0006880002067810 */ /* 0x002fc80007f5e0ff */
[----:B---3--:R-:W-:-:S04]  /*145e0*/  LOP3.LUT R7, R6, 0x380, RZ, 0xc0, !PT ;  /* 0x0000038006077812 */ /* 0x008fc800078ec0ff */
[----:B------:R-:W-:-:S04]  /*145f0*/  SHF.R.U64 R7, R7, 0x3, RZ ;  /* 0x0000000307077819 */ /* 0x000fc800000012ff */
[----:B------:R-:W-:Y:S01]  /*14600*/  LOP3.LUT R6, R7, R6, RZ, 0x3c, !PT ;  /* 0x0000000607067212 */ /* 0x000fe200078e3cff */
[----:B------:R-:W-:Y:S01]  /*14610*/  IMAD.X R7, RZ, RZ, R0, P2 ;  /* 0x000000ffff077224 */ /* 0x000fe200010e0600 */
[----:B------:R-:W-:-:S04]  /*14620*/  IADD3 R4, P3, R2, 0x6a800, RZ ;  /* 0x0006a80002047810 */ /* 0x000fc80007f7e0ff */
[----:B------:R-:W-:Y:S04]  /*14630*/  ST.E desc[UR30][R6.64], R8 ;  /* 0x0000000806007985 */ /* 0x000fe8000c10191e */
[----:B------:R1:W-:Y:S01]  /*14640*/  ST.E desc[UR30][R6.64+0x4], R9 ;  /* 0x0000040906007985 */ /* 0x0003e2000c10191e */
[----:B------:R-:W-:Y:S02]  /*14650*/  LOP3.LUT R5, R4, 0x380, RZ, 0xc0, !PT ;  /* 0x0000038004057812 */ /* 0x000fe400078ec0ff */
[----:B-1----:R-:W-:-:S04]  /*14660*/  IADD3 R6, P2, R2, 0x6a820, RZ ;  /* 0x0006a82002067810 */ /* 0x002fc80007f5e0ff */
[----:B------:R-:W-:Y:S02]  /*14670*/  LOP3.LUT R7, R6, 0x380, RZ, 0xc0, !PT ;  /* 0x0000038006077812 */ /* 0x000fe400078ec0ff */
[----:B------:R-:W-:Y:S02]  /*14680*/  IADD3 R8, P4, R2, 0x68820, RZ ;  /* 0x0006882002087810 */ /* 0x000fe40007f9e0ff */
[----:B------:R-:W-:Y:S02]  /*14690*/  SHF.R.U64 R7, R7, 0x3, RZ ;  /* 0x0000000307077819 */ /* 0x000fe400000012ff */
[----:B------:R-:W-:Y:S02]  /*146a0*/  SHF.R.U64 R5, R5, 0x3, RZ ;  /* 0x0000000305057819 */ /* 0x000fe400000012ff */
[----:B------:R-:W-:Y:S02]  /*146b0*/  LOP3.LUT R9, R8, 0x380, RZ, 0xc0, !PT ;  /* 0x0000038008097812 */ /* 0x000fe400078ec0ff */
[----:B------:R-:W-:Y:S01]  /*146c0*/  LOP3.LUT R6, R7, R6, RZ, 0x3c, !PT ;  /* 0x0000000607067212 */ /* 0x000fe200078e3cff */
[--C-:B------:R-:W-:Y:S01]  /*146d0*/  IMAD.X R7, RZ, RZ, R0.reuse, P2 ;  /* 0x000000ffff077224 */ /* 0x100fe200010e0600 */
[----:B------:R-:W-:Y:S01]  /*146e0*/  LOP3.LUT R4, R5, R4, RZ, 0x3c, !PT ;  /* 0x0000000405047212 */ /* 0x000fe200078e3cff */
[----:B------:R-:W-:Y:S01]  /*146f0*/  IMAD.X R5, RZ, RZ, R0, P3 ;  /* 0x000000ffff057224 */ /* 0x000fe200018e0600 */
[----:B------:R-:W-:-:S02]  /*14700*/  IADD3 R22, P2, R2, 0x68c00, RZ ;  /* 0x00068c0002167810 */ /* 0x000fc40007f5e0ff */
[----:B------:R-:W-:Y:S02]  /*14710*/  SHF.R.U64 R9, R9, 0x3, RZ ;  /* 0x0000000309097819 */ /* 0x000fe400000012ff */
[----:B------:R-:W-:Y:S01]  /*14720*/  LOP3.LUT R23, R22, 0x380, RZ, 0xc0, !PT ;  /* 0x0000038016177812 */ /* 0x000fe200078ec0ff */
[----:B------:R1:W-:Y:S01]  /*14730*/  ST.E desc[UR30][R4.64+0x4], R16 ;  /* 0x0000041004007985 */ /* 0x0003e2000c10191e */
[----:B------:R-:W-:Y:S01]  /*14740*/  LOP3.LUT R8, R9, R8, RZ, 0x3c, !PT ;  /* 0x0000000809087212 */ /* 0x000fe200078e3cff */
[----:B------:R-:W-:Y:S01]  /*14750*/  IMAD.X R9, RZ, RZ, R0, P4 ;  /* 0x000000ffff097224 */ /* 0x000fe200020e0600 */
[C---:B------:R-:W-:Y:S01]  /*14760*/  IADD3 R18, P5, R2.reuse, 0x6a840, RZ ;  /* 0x0006a84002127810 */ /* 0x040fe20007fbe0ff */
[----:B------:R3:W-:Y:S01]  /*14770*/  ST.E desc[UR30][R4.64], R17 ;  /* 0x0000001104007985 */ /* 0x0007e2000c10191e */
[----:B------:R-:W-:Y:S02]  /*14780*/  IADD3 R152, P3, R2, 0x6a860, RZ ;  /* 0x0006a86002987810 */ /* 0x000fe40007f7e0ff */
[----:B------:R-:W-:-:S02]  /*14790*/  SHF.R.U64 R23, R23, 0x3, RZ ;  /* 0x0000000317177819 */ /* 0x000fc400000012ff */
[----:B------:R-:W-:Y:S02]  /*147a0*/  LOP3.LUT R19, R18, 0x380, RZ, 0xc0, !PT ;  /* 0x0000038012137812 */ /* 0x000fe400078ec0ff */
[----:B-1----:R-:W-:Y:S01]  /*147b0*/  IADD3 R16, P4, R2, 0x68860, RZ ;  /* 0x0006886002107810 */ /* 0x002fe20007f9e0ff */
[----:B------:R-:W-:Y:S01]  /*147c0*/  ST.E desc[UR30][R8.64], R15 ;  /* 0x0000000f08007985 */ /* 0x000fe2000c10191e */
[----:B------:R-:W-:Y:S02]  /*147d0*/  LOP3.LUT R153, R152, 0x380, RZ, 0xc0, !PT ;  /* 0x0000038098997812 */ /* 0x000fe400078ec0ff */
[----:B---3--:R-:W-:Y:S01]  /*147e0*/  LOP3.LUT R4, R3, 0x380, RZ, 0xc0, !PT ;  /* 0x0000038003047812 */ /* 0x008fe200078ec0ff */
[----:B------:R1:W-:Y:S01]  /*147f0*/  ST.E desc[UR30][R8.64+0x4], R14 ;  /* 0x0000040e08007985 */ /* 0x0003e2000c10191e */
[----:B------:R-:W-:Y:S02]  /*14800*/  LOP3.LUT R17, R16, 0x380, RZ, 0xc0, !PT ;  /* 0x0000038010117812 */ /* 0x000fe400078ec0ff */
[----:B------:R-:W-:Y:S01]  /*14810*/  LOP3.LUT R22, R23, R22, RZ, 0x3c, !PT ;  /* 0x0000001617167212 */ /* 0x000fe200078e3cff */
[----:B------:R-:W-:Y:S01]  /*14820*/  ST.E desc[UR30][R6.64], R13 ;  /* 0x0000000d06007985 */ /* 0x000fe2000c10191e */
[----:B------:R-:W-:Y:S01]  /*14830*/  IADD3.X R5, RZ, R0, RZ, P6, !PT ;  /* 0x00000000ff057210 */ /* 0x000fe200037fe4ff */
[----:B------:R-:W-:Y:S01]  /*14840*/  IMAD.X R23, RZ, RZ, R0, P2 ;  /* 0x000000ffff177224 */ /* 0x000fe200010e0600 */
[----:B------:R-:W-:Y:S01]  /*14850*/  SHF.R.U64 R4, R4, 0x3, RZ ;  /* 0x0000000304047819 */ /* 0x000fe200000012ff */
[----:B------:R3:W-:Y:S01]  /*14860*/  ST.E desc[UR30][R6.64+0x4], R12 ;  /* 0x0000040c06007985 */ /* 0x0007e2000c10191e */
[----:B------:R-:W-:-:S02]  /*14870*/  SHF.R.U64 R19, R19, 0x3, RZ ;  /* 0x0000000313137819 */ /* 0x000fc400000012ff */
[C---:B-1----:R-:W-:Y:S02]  /*14880*/  IADD3 R14, P6, R2.reuse, 0x6ac00, RZ ;  /* 0x0006ac00020e7810 */ /* 0x042fe40007fde0ff */
[----:B------:R-:W-:Y:S02]  /*14890*/  SHF.R.U64 R17, R17, 0x3, RZ ;  /* 0x0000000311117819 */ /* 0x000fe400000012ff */
[----:B------:R-:W-:Y:S02]  /*148a0*/  SHF.R.U64 R153, R153, 0x3, RZ ;  /* 0x0000000399997819 */ /* 0x000fe400000012ff */
[----:B---3--:R-:W-:Y:S02]  /*148b0*/  IADD3 R6, P2, R2, 0x6ac40, RZ ;  /* 0x0006ac4002067810 */ /* 0x008fe40007f5e0ff */
[----:B------:R-:W-:Y:S02]  /*148c0*/  LOP3.LUT R15, R14, 0x380, RZ, 0xc0, !PT ;  /* 0x000003800e0f7812 */ /* 0x000fe400078ec0ff */
[----:B------:R-:W-:-:S02]  /*148d0*/  LOP3.LUT R4, R4, R3, RZ, 0x3c, !PT ;  /* 0x0000000304047212 */ /* 0x000fc400078e3cff */
[----:B------:R-:W-:Y:S01]  /*148e0*/  LOP3.LUT R18, R19, R18, RZ, 0x3c, !PT ;  /* 0x0000001213127212 */ /* 0x000fe200078e3cff */
[--C-:B------:R-:W-:Y:S01]  /*148f0*/  IMAD.X R19, RZ, RZ, R0.reuse, P5 ;  /* 0x000000ffff137224 */ /* 0x100fe200028e0600 */
[----:B------:R-:W-:Y:S02]  /*14900*/  LOP3.LUT R7, R6, 0x380, RZ, 0xc0, !PT ;  /* 0x0000038006077812 */ /* 0x000fe400078ec0ff */
[----:B------:R-:W-:Y:S01]  /*14910*/  LOP3.LUT R16, R17, R16, RZ, 0x3c, !PT ;  /* 0x0000001011107212 */ /* 0x000fe200078e3cff */
[--C-:B------:R-:W-:Y:S01]  /*14920*/  IMAD.X R17, RZ, RZ, R0.reuse, P4 ;  /* 0x000000ffff117224 */ /* 0x100fe200020e0600 */
[----:B------:R-:W-:Y:S01]  /*14930*/  LOP3.LUT R152, R153, R152, RZ, 0x3c, !PT ;  /* 0x0000009899987212 */ /* 0x000fe200078e3cff */
[----:B------:R-:W-:Y:S01]  /*14940*/  IMAD.X R153, RZ, RZ, R0, P3 ;  /* 0x000000ffff997224 */ /* 0x000fe200018e0600 */
[----:B------:R-:W-:Y:S01]  /*14950*/  SHF.R.U64 R15, R15, 0x3, RZ ;  /* 0x000000030f0f7819 */ /* 0x000fe200000012ff */
[----:B------:R-:W-:Y:S01]  /*14960*/  ST.E desc[UR30][R4.64], R11 ;  /* 0x0000000b04007985 */ /* 0x000fe2000c10191e */
[----:B------:R-:W-:-:S02]  /*14970*/  IADD3 R12, P5, R2, 0x68c20, RZ ;  /* 0x00068c20020c7810 */ /* 0x000fc40007fbe0ff */
[----:B------:R-:W-:Y:S01]  /*14980*/  SHF.R.U64 R7, R7, 0x3, RZ ;  /* 0x0000000307077819 */ /* 0x000fe200000012ff */
[----:B------:R1:W-:Y:S01]  /*14990*/  ST.E desc[UR30][R4.64+0x4], R10 ;  /* 0x0000040a04007985 */ /* 0x0003e2000c10191e */
[----:B------:R-:W-:Y:S02]  /*149a0*/  IADD3 R8, P3, R2, 0x68c40, RZ ;  /* 0x00068c4002087810 */ /* 0x000fe40007f7e0ff */
[----:B------:R-:W-:Y:S01]  /*149b0*/  LOP3.LUT R14, R15, R14, RZ, 0x3c, !PT ;  /* 0x0000000e0f0e7212 */ /* 0x000fe200078e3cff */
[----:B------:R-:W-:Y:S01]  /*149c0*/  ST.E desc[UR30][R18.64], R172 ;  /* 0x000000ac12007985 */ /* 0x000fe2000c10191e */
[----:B------:R-:W-:-:S03]  /*149d0*/  LOP3.LUT R13, R12, 0x380, RZ, 0xc0, !PT ;  /* 0x000003800c0d7812 */ /* 0x000fc600078ec0ff */
[----:B------:R-:W-:Y:S01]  /*149e0*/  ST.E desc[UR30][R18.64+0x4], R171 ;  /* 0x000004ab12007985 */ /* 0x000fe2000c10191e */
[----:B------:R-:W-:Y:S02]  /*149f0*/  IADD3.X R15, RZ, R0, RZ, P6, !PT ;  /* 0x00000000ff0f7210 */ /* 0x000fe400037fe4ff */
[----:B------:R-:W-:Y:S01]  /*14a00*/  LOP3.LUT R6, R7, R6, RZ, 0x3c, !PT ;  /* 0x0000000607067212 */ /* 0x000fe200078e3cff */
[----:B------:R-:W-:Y:S01]  /*14a10*/  ST.E desc[UR30][R16.64], R170 ;  /* 0x000000aa10007985 */ /* 0x000fe2000c10191e */
[----:B------:R-:W-:Y:S01]  /*14a20*/  LOP3.LUT R9, R8, 0x380, RZ, 0xc0, !PT ;  /* 0x0000038008097812 */ /* 0x000fe200078ec0ff */
[----:B------:R-:W-:Y:S02]  /*14a30*/  IMAD.X R7, RZ, RZ, R0, P2 ;  /* 0x000000ffff077224 */ /* 0x000fe400010e0600 */
[----:B------:R-:W-:Y:S01]  /*14a40*/  ST.E desc[UR30][R16.64+0x4], R169 ;  /* 0x000004a910007985 */ /* 0x000fe2000c10191e */
[----:B-1----:R-:W-:-:S03]  /*14a50*/  IADD3 R4, P6, R2, 0x68c60, RZ ;  /* 0x00068c6002047810 */ /* 0x002fc60007fde0ff */
[----:B------:R-:W-:Y:S04]  /*14a60*/  ST.E desc[UR30][R152.64], R168 ;  /* 0x000000a898007985 */ /* 0x000fe8000c10191e */
[----:B------:R-:W-:Y:S01]  /*14a70*/  ST.E desc[UR30][R152.64+0x4], R167 ;  /* 0x000004a798007985 */ /* 0x000fe2000c10191e */
[----:B------:R-:W-:-:S03]  /*14a80*/  SHF.R.U64 R13, R13, 0x3, RZ ;  /* 0x000000030d0d7819 */ /* 0x000fc600000012ff */
[----:B------:R1:W-:Y:S01]  /*14a90*/  ST.E desc[UR30][R22.64], R166 ;  /* 0x000000a616007985 */ /* 0x0003e2000c10191e */
[----:B------:R-:W-:Y:S02]  /*14aa0*/  SHF.R.U64 R9, R9, 0x3, RZ ;  /* 0x0000000309097819 */ /* 0x000fe400000012ff */
[----:B------:R-:W-:Y:S02]  /*14ab0*/  LOP3.LUT R5, R4, 0x380, RZ, 0xc0, !PT ;  /* 0x0000038004057812 */ /* 0x000fe400078ec0ff */
[----:B------:R-:W-:Y:S02]  /*14ac0*/  LOP3.LUT R12, R13, R12, RZ, 0x3c, !PT ;  /* 0x0000000c0d0c7212 */ /* 0x000fe400078e3cff */
[----:B-1----:R-:W-:Y:S01]  /*14ad0*/  IADD3 R166, P2, R2, 0x69020, RZ ;  /* 0x0006902002a67810 */ /* 0x002fe20007f5e0ff */
[----:B------:R-:W-:-:S03]  /*14ae0*/  IMAD.X R13, RZ, RZ, R0, P5 ;  /* 0x000000ffff0d7224 */ /* 0x000fc600028e0600 */
[----:B------:R-:W-:Y:S02]  /*14af0*/  LOP3.LUT R167, R166, 0x380, RZ, 0xc0, !PT ;  /* 0x00000380a6a77812 */ /* 0x000fe400078ec0ff */
[----:B------:R-:W-:Y:S01]  /*14b00*/  LOP3.LUT R8, R9, R8, RZ, 0x3c, !PT ;  /* 0x0000000809087212 */ /* 0x000fe200078e3cff */
[----:B------:R-:W-:Y:S01]  /*14b10*/  IMAD.X R9, RZ, RZ, R0, P3 ;  /* 0x000000ffff097224 */ /* 0x000fe200018e0600 */
[----:B------:R-:W-:Y:S02]  /*14b20*/  SHF.R.U64 R5, R5, 0x3, RZ ;  /* 0x0000000305057819 */ /* 0x000fe400000012ff */
[C---:B------:R-:W-:Y:S02]  /*14b30*/  IADD3 R10, P4, R2.reuse, 0x6ac20, RZ ;  /* 0x0006ac20020a7810 */ /* 0x040fe40007f9e0ff */
[----:B------:R-:W-:Y:S02]  /*14b40*/  IADD3 R18, P5, R2, 0x6ac60, RZ ;  /* 0x0006ac6002127810 */ /* 0x000fe40007fbe0ff */
[----:B------:R-:W-:-:S02]  /*14b50*/  SHF.R.U64 R167, R167, 0x3, RZ ;  /* 0x00000003a7a77819 */ /* 0x000fc400000012ff */
[----:B------:R-:W-:Y:S02]  /*14b60*/  IADD3 R168, P3, R2, 0x6b000, RZ ;  /* 0x0006b00002a87810 */ /* 0x000fe40007f7e0ff */
[----:B------:R-:W-:Y:S02]  /*14b70*/  LOP3.LUT R4, R5, R4, RZ, 0x3c, !PT ;  /* 0x0000000405047212 */ /* 0x000fe400078e3cff */
[----:B------:R-:W-:Y:S02]  /*14b80*/  LOP3.LUT R11, R10, 0x380, RZ, 0xc0, !PT ;  /* 0x000003800a0b7812 */ /* 0x000fe400078ec0ff */
[----:B------:R-:W-:Y:S02]  /*14b90*/  LOP3.LUT R19, R18, 0x380, RZ, 0xc0, !PT ;  /* 0x0000038012137812 */ /* 0x000fe400078ec0ff */
[----:B------:R-:W-:Y:S02]  /*14ba0*/  IADD3.X R5, RZ, R0, RZ, P6, !PT ;  /* 0x00000000ff057210 */ /* 0x000fe400037fe4ff */
[----:B------:R-:W-:Y:S01]  /*14bb0*/  LOP3.LUT R166, R167, R166, RZ, 0x3c, !PT ;  /* 0x000000a6a7a67212 */ /* 0x000fe200078e3cff */
[----:B------:R-:W-:Y:S01]  /*14bc0*/  IMAD.X R167, RZ, RZ, R0, P2 ;  /* 0x000000ffffa77224 */ /* 0x000fe200010e0600 */
[----:B------:R-:W-:-:S02]  /*14bd0*/  LOP3.LUT R169, R168, 0x380, RZ, 0xc0, !PT ;  /* 0x00000380a8a97812 */ /* 0x000fc400078ec0ff */
[C---:B------:R-:W-:Y:S02]  /*14be0*/  IADD3 R180, P6, R2.reuse, 0x6b020, RZ ;  /* 0x0006b02002b47810 */ /* 0x040fe40007fde0ff */
[----:B------:R-:W-:Y:S02]  /*14bf0*/  IADD3 R172, P2, R2, 0x6b060, RZ ;  /* 0x0006b06002ac7810 */ /* 0x000fe40007f5e0ff */
[----:B------:R-:W-:Y:S02]  /*14c00*/  SHF.R.U64 R11, R11, 0x3, RZ ;  /* 0x000000030b0b7819 */ /* 0x000fe400000012ff */
[----:B------:R-:W-:Y:S02]  /*14c10*/  SHF.R.U64 R19, R19, 0x3, RZ ;  /* 0x0000000313137819 */ /* 0x000fe400000012ff */
[----:B------:R-:W-:Y:S02]  /*14c20*/  SHF.R.U64 R169, R169, 0x3, RZ ;  /* 0x00000003a9a97819 */ /* 0x000fe400000012ff */
[----:B------:R-:W-:-:S02]  /*14c30*/  LOP3.LUT R181, R180, 0x380, RZ, 0xc0, !PT ;  /* 0x00000380b4b57812 */ /* 0x000fc400078ec0ff */
[----:B------:R-:W-:Y:S02]  /*14c40*/  LOP3.LUT R173, R172, 0x380, RZ, 0xc0, !PT ;  /* 0x00000380acad7812 */ /* 0x000fe400078ec0ff */
[----:B------:R-:W-:Y:S01]  /*14c50*/  LOP3.LUT R10, R11, R10, RZ, 0x3c, !PT ;  /* 0x0000000a0b0a7212 */ /* 0x000fe200078e3cff */
[--C-:B------:R-:W-:Y:S01]  /*14c60*/  IMAD.X R11, RZ, RZ, R0.reuse, P4 ;  /* 0x000000ffff0b7224 */ /* 0x100fe200020e0600 */
        /* <DEDUP_REMOVED lines=8> */
[----:B------:R-:W-:Y:S01]  /*14cf0*/  ST.E desc[UR30][R14.64], R164 ;  /* 0x000000a40e007985 */ /* 0x000fe2000c10191e */
[----:B------:R-:W-:Y:S02]  /*14d00*/  IADD3 R174, P3, R2, 0x69060, RZ ;  /* 0x0006906002ae7810 */ /* 0x000fe40007f7e0ff */
[----:B------:R-:W-:Y:S01]  /*14d10*/  LOP3.LUT R180, R181, R180, RZ, 0x3c, !PT ;  /* 0x000000b4b5b47212 */ /* 0x000fe200078e3cff */
[----:B------:R-:W-:Y:S01]  /*14d20*/  ST.E desc[UR30][R14.64+0x4], R163 ;  /* 0x000004a30e007985 */ /* 0x000fe2000c10191e */
[----:B------:R-:W-:Y:S02]  /*14d30*/  LOP3.LUT R179, R178, 0x380, RZ, 0xc0, !PT ;  /* 0x00000380b2b37812 */ /* 0x000fe400078ec0ff */
[----:B------:R-:W-:Y:S01]  /*14d40*/  IADD3.X R181, RZ, R0, RZ, P6, !PT ;  /* 0x00000000ffb57210 */ /* 0x000fe200037fe4ff */
[----:B------:R-:W-:Y:S01]  /*14d50*/  ST.E desc[UR30][R12.64], R162 ;  /* 0x000000a20c007985 */ /* 0x000fe2000c10191e */
[----:B------:R-:W-:Y:S01]  /*14d60*/  LOP3.LUT R172, R173, R172, RZ, 0x3c, !PT ;  /* 0x000000acadac7212 */ /* 0x000fe200078e3cff */
[----:B------:R-:W-:-:S02]  /*14d70*/  IMAD.X R173, RZ, RZ, R0, P2 ;  /* 0x000000ffffad7224 */ /* 0x000fc400010e0600 */
[----:B------:R-:W-:Y:S01]  /*14d80*/  ST.E desc[UR30][R12.64+0x4], R161 ;  /* 0x000004a10c007985 */ /* 0x000fe2000c10191e */
[----:B------:R-:W-:Y:S02]  /*14d90*/  IADD3 R170, P6, R2, 0x69400, RZ ;  /* 0x0006940002aa7810 */ /* 0x000fe40007fde0ff */
[----:B------:R-:W-:Y:S01]  /*14da0*/  LOP3.LUT R175, R174, 0x380, RZ, 0xc0, !PT ;  /* 0x00000380aeaf7812 */ /* 0x000fe200078ec0ff */
[----:B------:R-:W-:Y:S04]  /*14db0*/  ST.E desc[UR30][R10.64], R160 ;  /* 0x000000a00a007985 */ /* 0x000fe8000c10191e */
[----:B------:R-:W-:Y:S01]  /*14dc0*/  ST.E desc[UR30][R10.64+0x4], R159 ;  /* 0x0000049f0a007985 */ /* 0x000fe2000c10191e */
[----:B------:R-:W-:-:S03]  /*14dd0*/  SHF.R.U64 R179, R179, 0x3, RZ ;  /* 0x00000003b3b37819 */ /* 0x000fc600000012ff */
[----:B------:R1:W-:Y:S01]  /*14de0*/  ST.E desc[UR30][R8.64], R158 ;  /* 0x0000009e08007985 */ /* 0x0003e2000c10191e */
[----:B------:R-:W-:Y:S02]  /*14df0*/  LOP3.LUT R171, R170, 0x380, RZ, 0xc0, !PT ;  /* 0x00000380aaab7812 */ /* 0x000fe400078ec0ff */
[----:B------:R-:W-:Y:S02]  /*14e00*/  SHF.R.U64 R175, R175, 0x3, RZ ;  /* 0x00000003afaf7819 */ /* 0x000fe400000012ff */
[----:B------:R-:W-:Y:S02]  /*14e10*/  LOP3.LUT R178, R179, R178, RZ, 0x3c, !PT ;  /* 0x000000b2b3b27212 */ /* 0x000fe400078e3cff */
[----:B-1----:R-:W-:Y:S01]  /*14e20*/  IADD3 R158, P2, R2, 0x69440, RZ ;  /* 0x00069440029e7810 */ /* 0x002fe20007f5e0ff */
[----:B------:R-:W-:-:S03]  /*14e30*/  IMAD.X R179, RZ, RZ, R0, P5 ;  /* 0x000000ffffb37224 */ /* 0x000fc600028e0600 */
[----:B------:R-:W-:Y:S02]  /*14e40*/  LOP3.LUT R159, R158, 0x380, RZ, 0xc0, !PT ;  /* 0x000003809e9f7812 */ /* 0x000fe400078ec0ff */
[----:B------:R-:W-:Y:S02]  /*14e50*/  SHF.R.U64 R171, R171, 0x3, RZ ;  /* 0x00000003abab7819 */ /* 0x000fe400000012ff */
[----:B------:R-:W-:Y:S01]  /*14e60*/  LOP3.LUT R174, R175, R174, RZ, 0x3c, !PT ;  /* 0x000000aeafae7212 */ /* 0x000fe200078e3cff */
[----:B------:R-:W-:Y:S01]  /*14e70*/  IMAD.X R175, RZ, RZ, R0, P3 ;  /* 0x000000ffffaf7224 */ /* 0x000fe200018e0600 */
[C---:B------:R-:W-:Y:S02]  /*14e80*/  IADD3 R16, P4, R2.reuse, 0x69000, RZ ;  /* 0x0006900002107810 */ /* 0x040fe40007f9e0ff */
[C---:B------:R-:W-:Y:S02]  /*14e90*/  IADD3 R164, P5, R2.reuse, 0x6b400, RZ ;  /* 0x0006b40002a47810 */ /* 0x040fe40007fbe0ff */
[----:B------:R-:W-:Y:S01]  /*14ea0*/  SHF.R.U64 R159, R159, 0x3, RZ ;  /* 0x000000039f9f7819 */ /* 0x000fe200000012ff */
[----:B------:R-:W-:Y:S01]  /*14eb0*/  ST.E desc[UR30][R8.64+0x4], R157 ;  /* 0x0000049d08007985 */ /* 0x000fe2000c10191e */
[----:B------:R-:W-:-:S02]  /*14ec0*/  IADD3 R160, P3, R2, 0x6b420, RZ ;  /* 0x0006b42002a07810 */ /* 0x000fc40007f7e0ff */
[----:B------:R-:W-:Y:S01]  /*14ed0*/  LOP3.LUT R170, R171, R170, RZ, 0x3c, !PT ;  /* 0x000000aaabaa7212 */ /* 0x000fe200078e3cff */
[----:B------:R1:W-:Y:S01]  /*14ee0*/  ST.E desc[UR30][R6.64], R156 ;  /* 0x0000009c06007985 */ /* 0x0003e2000c10191e */
[----:B------:R-:W-:Y:S02]  /*14ef0*/  LOP3.LUT R17, R16, 0x380, RZ, 0xc0, !PT ;  /* 0x0000038010117812 */ /* 0x000fe400078ec0ff */
[----:B------:R-:W-:Y:S01]  /*14f00*/  LOP3.LUT R165, R164, 0x380, RZ, 0xc0, !PT ;  /* 0x00000380a4a57812 */ /* 0x000fe200078ec0ff */
[----:B------:R-:W-:Y:S01]  /*14f10*/  ST.E desc[UR30][R6.64+0x4], R155 ;  /* 0x0000049b06007985 */ /* 0x000fe2000c10191e */
[----:B------:R-:W-:Y:S01]  /*14f20*/  LOP3.LUT R158, R159, R158, RZ, 0x3c, !PT ;  /* 0x0000009e9f9e7212 */ /* 0x000fe200078e3cff */
[----:B------:R-:W-:Y:S01]  /*14f30*/  IMAD.X R159, RZ, RZ, R0, P2 ;  /* 0x000000ffff9f7224 */ /* 0x000fe200010e0600 */
[----:B------:R-:W-:Y:S01]  /*14f40*/  IADD3.X R171, RZ, R0, RZ, P6, !PT ;  /* 0x00000000ffab7210 */ /* 0x000fe200037fe4ff */
[----:B------:R-:W-:Y:S01]  /*14f50*/  ST.E desc[UR30][R4.64], R154 ;  /* 0x0000009a04007985 */ /* 0x000fe2000c10191e */
[----:B------:R-:W-:-:S03]  /*14f60*/  LOP3.LUT R161, R160, 0x380, RZ, 0xc0, !PT ;  /* 0x00000380a0a17812 */ /* 0x000fc600078ec0ff */
[----:B------:R-:W-:Y:S01]  /*14f70*/  ST.E desc[UR30][R4.64+0x4], R151 ;  /* 0x0000049704007985 */ /* 0x000fe2000c10191e */
[----:B-1----:R-:W-:-:S03]  /*14f80*/  IADD3 R156, P6, R2, 0x6b440, RZ ;  /* 0x0006b440029c7810 */ /* 0x002fc60007fde0ff */
[----:B------:R-:W-:Y:S01]  /*14f90*/  ST.E desc[UR30][R18.64], R150 ;  /* 0x0000009612007985 */ /* 0x000fe2000c10191e */
[----:B------:R-:W-:-:S03]  /*14fa0*/  SHF.R.U64 R17, R17, 0x3, RZ ;  /* 0x0000000311117819 */ /* 0x000fc600000012ff */
[----:B------:R1:W-:Y:S01]  /*14fb0*/  ST.E desc[UR30][R18.64+0x4], R149 ;  /* 0x0000049512007985 */ /* 0x0003e2000c10191e */
[----:B------:R-:W-:Y:S02]  /*14fc0*/  SHF.R.U64 R165, R165, 0x3, RZ ;  /* 0x00000003a5a57819 */ /* 0x000fe400000012ff */
[----:B------:R-:W-:Y:S02]  /*14fd0*/  SHF.R.U64 R161, R161, 0x3, RZ ;  /* 0x00000003a1a17819 */ /* 0x000fe400000012ff */
[----:B------:R-:W-:Y:S02]  /*14fe0*/  LOP3.LUT R157, R156, 0x380, RZ, 0xc0, !PT ;  /* 0x000003809c9d7812 */ /* 0x000fe400078ec0ff */
[----:B-1----:R-:W-:Y:S01]  /*14ff0*/  IADD3 R18, P2, R2, 0x6b800, RZ ;  /* 0x0006b80002127810 */ /* 0x002fe20007f5e0ff */
[----:B------:R-:W3:Y:S01]  /*15000*/  LDL.LU R149, [R1+0x27c] ;  /* 0x00027c0001957983 */ /* 0x000ee20000300800 */
[----:B------:R-:W-:Y:S02]  /*15010*/  LOP3.LUT R16, R17, R16, RZ, 0x3c, !PT ;  /* 0x0000001011107212 */ /* 0x000fe400078e3cff */
[----:B------:R-:W-:Y:S01]  /*15020*/  LOP3.LUT R19, R18, 0x380, RZ, 0xc0, !PT ;  /* 0x0000038012137812 */ /* 0x000fe200078ec0ff */
[--C-:B------:R-:W-:Y:S01]  /*15030*/  IMAD.X R17, RZ, RZ, R0.reuse, P4 ;  /* 0x000000ffff117224 */ /* 0x100fe200020e0600 */
[----:B------:R-:W-:Y:S01]  /*15040*/  LOP3.LUT R164, R165, R164, RZ, 0x3c, !PT ;  /* 0x000000a4a5a47212 */ /* 0x000fe200078e3cff */
[--C-:B------:R-:W-:Y:S01]  /*15050*/  IMAD.X R165, RZ, RZ, R0.reuse, P5 ;  /* 0x000000ffffa57224 */ /* 0x100fe200028e0600 */
[----:B------:R-:W-:Y:S01]  /*15060*/  LOP3.LUT R160, R161, R160, RZ, 0x3c, !PT ;  /* 0x000000a0a1a07212 */ /* 0x000fe200078e3cff */
[----:B------:R-:W-:Y:S01]  /*15070*/  IMAD.X R161, RZ, RZ, R0, P3 ;  /* 0x000000ffffa17224 */ /* 0x000fe200018e0600 */
[----:B------:R-:W-:-:S02]  /*15080*/  SHF.R.U64 R157, R157, 0x3, RZ ;  /* 0x000000039d9d7819 */ /* 0x000fc400000012ff */
[C---:B------:R-:W-:Y:S02]  /*15090*/  IADD3 R154, P5, R2.reuse, 0x69460, RZ ;  /* 0x00069460029a7810 */ /* 0x040fe40007fbe0ff */
[----:B------:R-:W-:Y:S02]  /*150a0*/  SHF.R.U64 R19, R19, 0x3, RZ ;  /* 0x0000000313137819 */ /* 0x000fe400000012ff */
[----:B------:R-:W-:Y:S01]  /*150b0*/  IADD3 R22, P3, R2, 0x69800, RZ ;  /* 0x0006980002167810 */ /* 0x000fe20007f7e0ff */
[----:B------:R-:W-:Y:S01]  /*150c0*/  ST.E desc[UR30][R16.64], R148 ;  /* 0x0000009410007985 */ /* 0x000fe2000c10191e */
[----:B------:R-:W-:Y:S02]  /*150d0*/  LOP3.LUT R156, R157, R156, RZ, 0x3c, !PT ;  /* 0x0000009c9d9c7212 */ /* 0x000fe400078e3cff */
[----:B------:R-:W-:Y:S01]  /*150e0*/  LOP3.LUT R155, R154, 0x380, RZ, 0xc0, !PT ;  /* 0x000003809a9b7812 */ /* 0x000fe200078ec0ff */
[----:B------:R1:W-:Y:S01]  /*150f0*/  ST.E desc[UR30][R16.64+0x4], R147 ;  /* 0x0000049310007985 */ /* 0x0003e2000c10191e */
[----:B------:R-:W-:-:S02]  /*15100*/  IADD3.X R157, RZ, R0, RZ, P6, !PT ;  /* 0x00000000ff9d7210 */ /* 0x000fc400037fe4ff */
[----:B------:R-:W-:Y:S01]  /*15110*/  LOP3.LUT R18, R19, R18, RZ, 0x3c, !PT ;  /* 0x0000001213127212 */ /* 0x000fe200078e3cff */
[----:B------:R-:W-:Y:S01]  /*15120*/  IMAD.X R19, RZ, RZ, R0, P2 ;  /* 0x000000ffff137224 */ /* 0x000fe200010e0600 */
[----:B------:R-:W-:Y:S02]  /*15130*/  LOP3.LUT R23, R22, 0x380, RZ, 0xc0, !PT ;  /* 0x0000038016177812 */ /* 0x000fe400078ec0ff */
[C---:B------:R-:W-:Y:S02]  /*15140*/  IADD3 R8, P2, R2.reuse, 0x69860, RZ ;  /* 0x0006986002087810 */ /* 0x040fe40007f5e0ff */
[----:B------:R-:W-:Y:S02]  /*15150*/  SHF.R.U64 R155, R155, 0x3, RZ ;  /* 0x000000039b9b7819 */ /* 0x000fe400000012ff */
[----:B-1----:R-:W-:Y:S02]  /*15160*/  IADD3 R16, P6, R2, 0x69820, RZ ;  /* 0x0006982002107810 */ /* 0x002fe40007fde0ff */
[----:B------:R-:W-:-:S02]  /*15170*/  SHF.R.U64 R23, R23, 0x3, RZ ;  /* 0x0000000317177819 */ /* 0x000fc400000012ff */
[----:B------:R-:W-:Y:S02]  /*15180*/  LOP3.LUT R17, R16, 0x380, RZ, 0xc0, !PT ;  /* 0x0000038010117812 */ /* 0x000fe400078ec0ff */
[----:B------:R-:W-:Y:S02]  /*15190*/  LOP3.LUT R9, R8, 0x380, RZ, 0xc0, !PT ;  /* 0x0000038008097812 */ /* 0x000fe400078ec0ff */
[----:B------:R-:W-:Y:S01]  /*151a0*/  LOP3.LUT R154, R155, R154, RZ, 0x3c, !PT ;  /* 0x0000009a9b9a7212 */ /* 0x000fe200078e3cff */
[--C-:B------:R-:W-:Y:S01]  /*151b0*/  IMAD.X R155, RZ, RZ, R0.reuse, P5 ;  /* 0x000000ffff9b7224 */ /* 0x100fe200028e0600 */
[----:B------:R-:W-:Y:S01]  /*151c0*/  LOP3.LUT R22, R23, R22, RZ, 0x3c, !PT ;  /* 0x0000001617167212 */ /* 0x000fe200078e3cff */
[----:B------:R-:W-:Y:S01]  /*151d0*/  IMAD.X R23, RZ, RZ, R0, P3 ;  /* 0x000000ffff177224 */ /* 0x000fe200018e0600 */
[----:B------:R-:W-:Y:S02]  /*151e0*/  SHF.R.U64 R17, R17, 0x3, RZ ;  /* 0x0000000311117819 */ /* 0x000fe400000012ff */
[----:B------:R-:W-:-:S02]  /*151f0*/  IADD3 R176, P4, R2, 0x6b040, RZ ;  /* 0x0006b04002b07810 */ /* 0x000fc40007f9e0ff */
[C---:B------:R-:W-:Y:S02]  /*15200*/  IADD3 R14, P5, R2.reuse, 0x6b820, RZ ;  /* 0x0006b820020e7810 */ /* 0x040fe40007fbe0ff */
[----:B------:R-:W-:Y:S02]  /*15210*/  SHF.R.U64 R9, R9, 0x3, RZ ;  /* 0x0000000309097819 */ /* 0x000fe400000012ff */
[----:B------:R-:W-:Y:S02]  /*15220*/  IADD3 R10, P3, R2, 0x6b840, RZ ;  /* 0x0006b840020a7810 */ /* 0x000fe40007f7e0ff */
[----:B------:R-:W-:Y:S02]  /*15230*/  LOP3.LUT R16, R17, R16, RZ, 0x3c, !PT ;  /* 0x0000001011107212 */ /* 0x000fe400078e3cff */
[----:B------:R-:W-:Y:S02]  /*15240*/  LOP3.LUT R177, R176, 0x380, RZ, 0xc0, !PT ;  /* 0x00000380b0b17812 */ /* 0x000fe400078ec0ff */
[----:B------:R-:W-:-:S02]  /*15250*/  LOP3.LUT R15, R14, 0x380, RZ, 0xc0, !PT ;  /* 0x000003800e0f7812 */ /* 0x000fc400078ec0ff */
[----:B------:R-:W-:Y:S02]  /*15260*/  IADD3.X R17, RZ, R0, RZ, P6, !PT ;  /* 0x00000000ff117210 */ /* 0x000fe400037fe4ff */
[----:B------:R-:W-:Y:S01]  /*15270*/  LOP3.LUT R8, R9, R8, RZ, 0x3c, !PT ;  /* 0x0000000809087212 */ /* 0x000fe200078e3cff */
[----:B------:R-:W-:Y:S01]  /*15280*/  IMAD.X R9, RZ, RZ, R0, P2 ;  /* 0x000000ffff097224 */ /* 0x000fe200010e0600 */
[----:B------:R-:W-:Y:S02]  /*15290*/  LOP3.LUT R11, R10, 0x380, RZ, 0xc0, !PT ;  /* 0x000003800a0b7812 */ /* 0x000fe400078ec0ff */
[C---:B------:R-:W-:Y:S02]  /*152a0*/  IADD3 R6, P6, R2.reuse, 0x6b860, RZ ;  /* 0x0006b86002067810 */ /* 0x040fe40007fde0ff */
[----:B------:R-:W-:Y:S02]  /*152b0*/  IADD3 R230, P2, R2, 0x6bc20, RZ ;  /* 0x0006bc2002e67810 */ /* 0x000fe40007f5e0ff */
[----:B------:R-:W-:-:S02]  /*152c0*/  SHF.R.U64 R177, R177, 0x3, RZ ;  /* 0x00000003b1b17819 */ /* 0x000fc400000012ff */
[----:B------:R-:W-:Y:S02]  /*152d0*/  SHF.R.U64 R15, R15, 0x3, RZ ;  /* 0x000000030f0f7819 */ /* 0x000fe400000012ff */
[----:B------:R-:W-:Y:S02]  /*152e0*/  SHF.R.U64 R11, R11, 0x3, RZ ;  /* 0x000000030b0b7819 */ /* 0x000fe400000012ff */
[----:B------:R-:W-:Y:S02]  /*152f0*/  LOP3.LUT R7, R6, 0x380, RZ, 0xc0, !PT ;  /* 0x0000038006077812 */ /* 0x000fe400078ec0ff */
[----:B------:R-:W-:Y:S01]  /*15300*/  LOP3.LUT R231, R230, 0x380, RZ, 0xc0, !PT ;  /* 0x00000380e6e77812 */ /* 0x000fe200078ec0ff */
[----:B------:R-:W-:Y:S01]  /*15310*/  ST.E desc[UR30][R168.64], R146 ;  /* 0x00000092a8007985 */ /* 0x000fe2000c10191e */
[----:B------:R-:W-:Y:S01]  /*15320*/  LOP3.LUT R176, R177, R176, RZ, 0x3c, !PT ;  /* 0x000000b0b1b07212 */ /* 0x000fe200078e3cff */
[--C-:B------:R-:W-:Y:S01]  /*15330*/  IMAD.X R177, RZ, RZ, R0.reuse, P4 ;  /* 0x000000ffffb17224 */ /* 0x100fe200020e0600 */
[----:B------:R-:W-:Y:S01]  /*15340*/  LOP3.LUT R14, R15, R14, RZ, 0x3c, !PT ;  /* 0x0000000e0f0e7212 */ /* 0x000fe200078e3cff */
[----:B------:R-:W-:Y:S01]  /*15350*/  ST.E desc[UR30][R168.64+0x4], R141 ;  /* 0x0000048da8007985 */ /* 0x000fe2000c10191e */
[--C-:B------:R-:W-:Y:S01]  /*15360*/  IMAD.X R15, RZ, RZ, R0.reuse, P5 ;  /* 0x000000ffff0f7224 */ /* 0x100fe200028e0600 */
[----:B------:R-:W-:Y:S01]  /*15370*/  LOP3.LUT R10, R11, R10, RZ, 0x3c, !PT ;  /* 0x0000000a0b0a7212 */ /* 0x000fe200078e3cff */
[----:B------:R-:W-:Y:S01]  /*15380*/  IMAD.X R11, RZ, RZ, R0, P3 ;  /* 0x000000ffff0b7224 */ /* 0x000fe200018e0600 */
[----:B------:R-:W-:Y:S01]  /*15390*/  SHF.R.U64 R7, R7, 0x3, RZ ;  /* 0x0000000307077819 */ /* 0x000fe200000012ff */
[----:B------:R-:W-:Y:S01]  /*153a0*/  ST.E desc[UR30][R166.64], R140 ;  /* 0x0000008ca6007985 */ /* 0x000fe2000c10191e */
[----:B------:R-:W-:-:S02]  /*153b0*/  IADD3 R4, P5, R2, 0x69c00, RZ ;  /* 0x00069c0002047810 */ /* 0x000fc40007fbe0ff */
[----:B------:R-:W-:Y:S01]  /*153c0*/  SHF.R.U64 R231, R231, 0x3, RZ ;  /* 0x00000003e7e77819 */ /* 0x000fe200000012ff */
[----:B--2---:R1:W-:Y:S01]  /*153d0*/  ST.E desc[UR30][R166.64+0x4], R139 ;  /* 0x0000048ba6007985 */ /* 0x0043e2000c10191e */
[----:B------:R-:W-:-:S03]  /*153e0*/  LOP3.LUT R6, R7, R6, RZ, 0x3c, !PT ;  /* 0x0000000607067212 */ /* 0x000fc600078e3cff */
[----:B------:R-:W-:Y:S01]  /*153f0*/  ST.E desc[UR30][R180.64], R138 ;  /* 0x0000008ab4007985 */ /* 0x000fe2000c10191e */
[----:B------:R-:W-:-:S03]  /*15400*/  LOP3.LUT R5, R4, 0x380, RZ, 0xc0, !PT ;  /* 0x0000038004057812 */ /* 0x000fc600078ec0ff */
[----:B------:R2:W-:Y:S01]  /*15410*/  ST.E desc[UR30][R180.64+0x4], R133 ;  /* 0x00000485b4007985 */ /* 0x0005e2000c10191e */
[----:B------:R-:W-:Y:S02]  /*15420*/  IADD3.X R7, RZ, R0, RZ, P6, !PT ;  /* 0x00000000ff077210 */ /* 0x000fe400037fe4ff */
[C---:B-1----:R-:W-:Y:S01]  /*15430*/  IADD3 R166, P3, R2.reuse, 0x69c20, RZ ;  /* 0x00069c2002a67810 */ /* 0x042fe20007f7e0ff */
[----:B------:R-:W-:Y:S01]  /*15440*/  ST.E desc[UR30][R178.64], R132 ;  /* 0x00000084b2007985 */ /* 0x000fe2000c10191e */
[----:B------:R-:W-:Y:S01]  /*15450*/  LOP3.LUT R230, R231, R230, RZ, 0x3c, !PT ;  /* 0x000000e6e7e67212 */ /* 0x000fe200078e3cff */
[----:B------:R-:W-:Y:S02]  /*15460*/  IMAD.X R231, RZ, RZ, R0, P2 ;  /* 0x000000ffffe77224 */ /* 0x000fe400010e0600 */
[----:B----4-:R-:W-:Y:S01]  /*15470*/  ST.E desc[UR30][R178.64+0x4], R131 ;  /* 0x00000483b2007985 */ /* 0x010fe2000c10191e */
[----:B------:R-:W-:Y:S02]  /*15480*/  IADD3 R228, P6, R2, 0x69c40, RZ ;  /* 0x00069c4002e47810 */ /* 0x000fe40007fde0ff */
[----:B------:R-:W-:Y:S01]  /*15490*/  LOP3.LUT R167, R166, 0x380, RZ, 0xc0, !PT ;  /* 0x00000380a6a77812 */ /* 0x000fe200078ec0ff */
[----:B------:R-:W-:Y:S04]  /*154a0*/  ST.E desc[UR30][R176.64], R130 ;  /* 0x00000082b0007985 */ /* 0x000fe8000c10191e */
[----:B------:R-:W-:Y:S01]  /*154b0*/  ST.E desc[UR30][R176.64+0x4], R125 ;  /* 0x0000047db0007985 */ /* 0x000fe2000c10191e */
[----:B------:R-:W-:-:S03]  /*154c0*/  SHF.R.U64 R5, R5, 0x3, RZ ;  /* 0x0000000305057819 */ /* 0x000fc600000012ff */
[----:B------:R1:W-:Y:S01]  /*154d0*/  ST.E desc[UR30][R174.64+0x4], R21 ;  /* 0x00000415ae007985 */ /* 0x0003e2000c10191e */
[----:B------:R-:W-:Y:S02]  /*154e0*/  LOP3.LUT R229, R228, 0x380, RZ, 0xc0, !PT ;  /* 0x00000380e4e57812 */ /* 0x000fe400078ec0ff */
[----:B------:R-:W-:Y:S01]  /*154f0*/  SHF.R.U64 R167, R167, 0x3, RZ ;  /* 0x00000003a7a77819 */ /* 0x000fe200000012ff */
[----:B------:R4:W-:Y:S01]  /*15500*/  ST.E desc[UR30][R174.64], R124 ;  /* 0x0000007cae007985 */ /* 0x0009e2000c10191e */
[----:B------:R-:W-:-:S03]  /*15510*/  IADD3 R162, P4, R2, 0x69420, RZ ;  /* 0x0006942002a27810 */ /* 0x000fc60007f9e0ff */
[----:B--2---:R-:W2:Y:S01]  /*15520*/  LDL.LU R181, [R1+0x2b0] ;  /* 0x0002b00001b57983 */ /* 0x004ea20000300800 */
[----:B-1----:R-:W-:-:S03]  /*15530*/  IADD3 R21, P2, R2, 0x78000, RZ ;  /* 0x0007800002157810 */ /* 0x002fc60007f5e0ff */
[----:B------:R-:W2:Y:S01]  /*15540*/  LDL.LU R180, [R1+0x2b4] ;  /* 0x0002b40001b47983 */ /* 0x000ea20000300800 */
[----:B------:R-:W-:Y:S02]  /*15550*/  LOP3.LUT R4, R5, R4, RZ, 0x3c, !PT ;  /* 0x0000000405047212 */ /* 0x000fe400078e3cff */
[----:B----4-:R-:W-:Y:S01]  /*15560*/  LOP3.LUT R175, R21, 0x380, RZ, 0xc0, !PT ;  /* 0x0000038015af7812 */ /* 0x010fe200078ec0ff */
[--C-:B------:R-:W-:Y:S01]  /*15570*/  IMAD.X R5, RZ, RZ, R0.reuse, P5 ;  /* 0x000000ffff057224 */ /* 0x100fe200028e0600 */
[----:B------:R-:W-:Y:S01]  /*15580*/  SHF.R.U64 R229, R229, 0x3, RZ ;  /* 0x00000003e5e57819 */ /* 0x000fe200000012ff */
[----:B------:R-:W4:Y:S01]  /*15590*/  LDL.LU R179, [R1+0x2b8] ;  /* 0x0002b80001b37983 */ /* 0x000f220000300800 */
[----:B------:R-:W-:Y:S01]  /*155a0*/  LOP3.LUT R166, R167, R166, RZ, 0x3c, !PT ;  /* 0x000000a6a7a67212 */ /* 0x000fe200078e3cff */
[----:B------:R-:W-:Y:S01]  /*155b0*/  IMAD.X R167, RZ, RZ, R0, P3 ;  /* 0x000000ffffa77224 */ /* 0x000fe200018e0600 */
[----:B------:R-:W-:Y:S01]  /*155c0*/  LOP3.LUT R163, R162, 0x380, RZ, 0xc0, !PT ;  /* 0x00000380a2a37812 */ /* 0x000fe200078ec0ff */
[----:B------:R-:W4:Y:S01]  /*155d0*/  LDL.LU R178, [R1+0x2bc] ;  /* 0x0002bc0001b27983 */ /* 0x000f220000300800 */
[----:B------:R-:W-:-:S02]  /*155e0*/  IADD3 R226, P5, R2, 0x6bc40, RZ ;  /* 0x0006bc4002e27810 */ /* 0x000fc40007fbe0ff */
[----:B------:R-:W-:Y:S01]  /*155f0*/  SHF.R.U64 R175, R175, 0x3, RZ ;  /* 0x00000003afaf7819 */ /* 0x000fe200000012ff */
[----:B------:R-:W4:Y:S01]  /*15600*/  LDL.LU R177, [R1+0x2c0] ;  /* 0x0002c00001b17983 */ /* 0x000f220000300800 */
[----:B------:R-:W-:Y:S02]  /*15610*/  IADD3 R3, P3, R2, 0x6bc60, RZ ;  /* 0x0006bc6002037810 */ /* 0x000fe40007f7e0ff */
[----:B------:R-:W-:Y:S01]  /*15620*/  LOP3.LUT R228, R229, R228, RZ, 0x3c, !PT ;  /* 0x000000e4e5e47212 */ /* 0x000fe200078e3cff */
[----:B------:R-:W4:Y:S01]  /*15630*/  LDL.LU R176, [R1+0x2c4] ;  /* 0x0002c40001b07983 */ /* 0x000f220000300800 */
[----:B------:R-:W-:Y:S02]  /*15640*/  SHF.R.U64 R163, R163, 0x3, RZ ;  /* 0x00000003a3a37819 */ /* 0x000fe400000012ff */
[----:B------:R-:W-:Y:S02]  /*15650*/  LOP3.LUT R227, R226, 0x380, RZ, 0xc0, !PT ;  /* 0x00000380e2e37812 */ /* 0x000fe400078ec0ff */
[----:B------:R-:W-:-:S02]  /*15660*/  LOP3.LUT R124, R175, R21, RZ, 0x3c, !PT ;  /* 0x00000015af7c7212 */ /* 0x000fc400078e3cff */
[----:B------:R-:W-:Y:S01]  /*15670*/  IADD3.X R229, RZ, R0, RZ, P6, !PT ;  /* 0x00000000ffe57210 */ /* 0x000fe200037fe4ff */
[----:B------:R-:W-:Y:S01]  /*15680*/  ST.E desc[UR30][R172.64], R129 ;  /* 0x00000081ac007985 */ /* 0x000fe2000c10191e */
[----:B------:R-:W-:Y:S02]  /*15690*/  LOP3.LUT R174, R3, 0x380, RZ, 0xc0, !PT ;  /* 0x0000038003ae7812 */ /* 0x000fe400078ec0ff */
[----:B------:R-:W-:Y:S01]  /*156a0*/  IADD3 R21, P6, R2, 0x7a000, RZ ;  /* 0x0007a00002157810 */ /* 0x000fe20007fde0ff */
[----:B------:R1:W-:Y:S01]  /*156b0*/  ST.E desc[UR30][R172.64+0x4], R128 ;  /* 0x00000480ac007985 */ /* 0x0003e2000c10191e */
[----:B------:R-:W-:Y:S01]  /*156c0*/  LOP3.LUT R162, R163, R162, RZ, 0x3c, !PT ;  /* 0x000000a2a3a27212 */ /* 0x000fe200078e3cff */
[--C-:B------:R-:W-:Y:S01]  /*156d0*/  IMAD.X R163, RZ, RZ, R0.reuse, P4 ;  /* 0x000000ffffa37224 */ /* 0x100fe200020e0600 */
[----:B------:R-:W-:Y:S01]  /*156e0*/  SHF.R.U64 R227, R227, 0x3, RZ ;  /* 0x00000003e3e37819 */ /* 0x000fe200000012ff */
[--C-:B------:R-:W-:Y:S01]  /*156f0*/  IMAD.X R125, RZ, RZ, R0.reuse, P2 ;  /* 0x000000ffff7d7224 */ /* 0x100fe200010e0600 */
[----:B------:R-:W-:Y:S01]  /*15700*/  SHF.R.U64 R174, R174, 0x3, RZ ;  /* 0x00000003aeae7819 */ /* 0x000fe200000012ff */
[----:B------:R-:W-:Y:S01]  /*15710*/  IMAD.X R151, RZ, RZ, R0, P3 ;  /* 0x000000ffff977224 */ /* 0x000fe200018e0600 */
[----:B------:R-:W-:Y:S01]  /*15720*/  IADD3 R152, P4, R2, 0x6b460, RZ ;  /* 0x0006b46002987810 */ /* 0x000fe20007f9e0ff */
[----:B------:R-:W4:Y:S01]  /*15730*/  LDL.LU R175, [R1+0x2c8] ;  /* 0x0002c80001af7983 */ /* 0x000f220000300800 */
[----:B------:R-:W-:-:S02]  /*15740*/  LOP3.LUT R226, R227, R226, RZ, 0x3c, !PT ;  /* 0x000000e2e3e27212 */ /* 0x000fc400078e3cff */
[----:B-1----:R-:W-:Y:S01]  /*15750*/  LOP3.LUT R172, R21, 0x380, RZ, 0xc0, !PT ;  /* 0x0000038015ac7812 */ /* 0x002fe200078ec0ff */
[----:B------:R-:W-:Y:S01]  /*15760*/  IMAD.X R227, RZ, RZ, R0, P5 ;  /* 0x000000ffffe37224 */ /* 0x000fe200028e0600 */
[----:B------:R-:W-:Y:S02]  /*15770*/  LOP3.LUT R150, R174, R3, RZ, 0x3c, !PT ;  /* 0x00000003ae967212 */ /* 0x000fe400078e3cff */
[----:B------:R-:W-:Y:S01]  /*15780*/  SHF.R.U64 R172, R172, 0x3, RZ ;  /* 0x00000003acac7819 */ /* 0x000fe200000012ff */
[----:B------:R1:W-:Y:S01]  /*15790*/  ST.E desc[UR30][R170.64+0x4], R126 ;  /* 0x0000047eaa007985 */ /* 0x0003e2000c10191e */
[----:B------:R-:W-:Y:S02]  /*157a0*/  LOP3.LUT R153, R152, 0x380, RZ, 0xc0, !PT ;  /* 0x0000038098997812 */ /* 0x000fe400078ec0ff */
[----:B------:R-:W-:Y:S01]  /*157b0*/  IADD3 R3, P5, R2, 0x78020, RZ ;  /* 0x0007802002037810 */ /* 0x000fe20007fbe0ff */
[----:B------:R1:W-:Y:S01]  /*157c0*/  ST.E desc[UR30][R170.64], R127 ;  /* 0x0000007faa007985 */ /* 0x0003e2000c10191e */
[----:B------:R-:W-:-:S03]  /*157d0*/  SHF.R.U64 R153, R153, 0x3, RZ ;  /* 0x0000000399997819 */ /* 0x000fc600000012ff */
[----:B------:R-:W4:Y:S01]  /*157e0*/  LDL.LU R174, [R1+0x2cc] ;  /* 0x0002cc0001ae7983 */ /* 0x000f220000300800 */
[----:B-1----:R-:W-:Y:S02]  /*157f0*/  LOP3.LUT R126, R172, R21, RZ, 0x3c, !PT ;  /* 0x00000015ac7e7212 */ /* 0x002fe400078e3cff */
[----:B------:R-:W-:Y:S02]  /*15800*/  LOP3.LUT R21, R3, 0x380, RZ, 0xc0, !PT ;  /* 0x0000038003157812 */ /* 0x000fe400078ec0ff */
[----:B------:R-:W-:Y:S01]  /*15810*/  LOP3.LUT R152, R153, R152, RZ, 0x3c, !PT ;  /* 0x0000009899987212 */ /* 0x000fe200078e3cff */
[----:B------:R-:W-:Y:S01]  /*15820*/  IMAD.X R153, RZ, RZ, R0, P4 ;  /* 0x000000ffff997224 */ /* 0x000fe200020e0600 */
[----:B------:R-:W-:Y:S02]  /*15830*/  SHF.R.U64 R21, R21, 0x3, RZ ;  /* 0x0000000315157819 */ /* 0x000fe400000012ff */
[----:B------:R-:W-:Y:S02]  /*15840*/  IADD3 R12, P4, R2, 0x69840, RZ ;  /* 0x00069840020c7810 */ /* 0x000fe40007f9e0ff */
[----:B------:R-:W-:-:S02]  /*15850*/  LOP3.LUT R128, R21, R3, RZ, 0x3c, !PT ;  /* 0x0000000315807212 */ /* 0x000fc400078e3cff */
[----:B------:R-:W-:Y:S02]  /*15860*/  IADD3 R21, P2, R2, 0x7a040, RZ ;  /* 0x0007a04002157810 */ /* 0x000fe40007f5e0ff */
[----:B------:R-:W-:Y:S01]  /*15870*/  LOP3.LUT R13, R12, 0x380, RZ, 0xc0, !PT ;  /* 0x000003800c0d7812 */ /* 0x000fe200078ec0ff */
[----:B------:R-:W-:Y:S04]  /*15880*/  ST.E desc[UR30][R164.64], R137 ;  /* 0x00000089a4007985 */ /* 0x000fe8000c10191e */
[----:B------:R1:W-:Y:S01]  /*15890*/  ST.E desc[UR30][R164.64+0x4], R136 ;  /* 0x00000488a4007985 */ /* 0x0003e2000c10191e */
[----:B------:R-:W-:Y:S02]  /*158a0*/  SHF.R.U64 R13, R13, 0x3, RZ ;  /* 0x000000030d0d7819 */ /* 0x000fe400000012ff */
[----:B------:R-:W-:-:S02]  /*158b0*/  IADD3.X R127, RZ, R0, RZ, P6, !PT ;  /* 0x00000000ff7f7210 */ /* 0x000fc400037fe4ff */
[----:B------:R-:W-:Y:S01]  /*158c0*/  LOP3.LUT R12, R13, R12, RZ, 0x3c, !PT ;  /* 0x0000000c0d0c7212 */ /* 0x000fe200078e3cff */
[----:B------:R-:W-:Y:S01]  /*158d0*/  IMAD.X R13, RZ, RZ, R0, P4 ;  /* 0x000000ffff0d7224 */ /* 0x000fe200020e0600 */
[----:B------:R-:W-:Y:S02]  /*158e0*/  IADD3 R3, P6, R2, 0x78060, RZ ;  /* 0x0007806002037810 */ /* 0x000fe40007fde0ff */
[----:B-1----:R-:W-:Y:S01]  /*158f0*/  LOP3.LUT R164, R21, 0x380, RZ, 0xc0, !PT ;  /* 0x0000038015a47812 */ /* 0x002fe200078ec0ff */
[----:B------:R1:W-:Y:S03]  /*15900*/  ST.E desc[UR30][R162.64+0x4], R134 ;  /* 0x00000486a2007985 */ /* 0x0003e6000c10191e */
[----:B------:R-:W-:Y:S02]  /*15910*/  SHF.R.U64 R164, R164, 0x3, RZ ;  /* 0x00000003a4a47819 */ /* 0x000fe400000012ff */
[----:B------:R-:W-:-:S02]  /*15920*/  IADD3 R168, P4, R2, 0x6bc00, RZ ;  /* 0x0006bc0002a87810 */ /* 0x000fc40007f9e0ff */
[----:B------:R-:W-:Y:S02]  /*15930*/  IADD3 R171, P3, R2, 0x78040, RZ ;  /* 0x0007804002ab7810 */ /* 0x000fe40007f7e0ff */
[----:B------:R-:W-:Y:S02]  /*15940*/  LOP3.LUT R169, R168, 0x380, RZ, 0xc0, !PT ;  /* 0x00000380a8a97812 */ /* 0x000fe400078ec0ff */
[----:B-1----:R-:W-:Y:S02]  /*15950*/  LOP3.LUT R134, R164, R21, RZ, 0x3c, !PT ;  /* 0x00000015a4867212 */ /* 0x002fe400078e3cff */
[----:B------:R-:W-:Y:S02]  /*15960*/  LOP3.LUT R21, R3, 0x380, RZ, 0xc0, !PT ;  /* 0x0000038003157812 */ /* 0x000fe400078ec0ff */
[----:B------:R-:W-:Y:S02]  /*15970*/  SHF.R.U64 R169, R169, 0x3, RZ ;  /* 0x00000003a9a97819 */ /* 0x000fe400000012ff */
[----:B------:R-:W-:Y:S01]  /*15980*/  SHF.R.U64 R21, R21, 0x3, RZ ;  /* 0x0000000315157819 */ /* 0x000fe200000012ff */
[----:B------:R-:W-:Y:S01]  /*15990*/  IMAD.X R133, RZ, RZ, R0, P3 ;  /* 0x000000ffff857224 */ /* 0x000fe200018e0600 */
[----:B------:R-:W-:-:S02]  /*159a0*/  LOP3.LUT R168, R169, R168, RZ, 0x3c, !PT ;  /* 0x000000a8a9a87212 */ /* 0x000fc400078e3cff */
[----:B------:R-:W-:Y:S02]  /*159b0*/  LOP3.LUT R136, R21, R3, RZ, 0x3c, !PT ;  /* 0x0000000315887212 */ /* 0x000fe400078e3cff */
[C---:B------:R-:W-:Y:S01]  /*159c0*/  IADD3 R21, P3, R2.reuse, 0x7a400, RZ ;  /* 0x0007a40002157810 */ /* 0x040fe20007f7e0ff */
[----:B------:R-:W-:Y:S01]  /*159d0*/  IMAD.X R169, RZ, RZ, R0, P4 ;  /* 0x000000ffffa97224 */ /* 0x000fe200020e0600 */
[----:B------:R1:W-:Y:S01]  /*159e0*/  ST.E desc[UR30][R162.64], R135 ;  /* 0x00000087a2007985 */ /* 0x0003e2000c10191e */
[----:B------:R-:W-:-:S03]  /*159f0*/  IADD3 R224, P4, R2, 0x69c60, RZ ;  /* 0x00069c6002e07810 */ /* 0x000fc60007f9e0ff */
[----:B------:R-:W-:Y:S04]  /*15a00*/  ST.E desc[UR30][R160.64], R145 ;  /* 0x00000091a0007985 */ /* 0x000fe8000c10191e */
[----:B------:R1:W-:Y:S01]  /*15a10*/  ST.E desc[UR30][R160.64+0x4], R144 ;  /* 0x00000490a0007985 */ /* 0x0003e2000c10191e */
[----:B------:R-:W-:Y:S01]  /*15a20*/  LOP3.LUT R225, R224, 0x380, RZ, 0xc0, !PT ;  /* 0x00000380e0e17812 */ /* 0x000fe200078ec0ff */
[----:B-1----:R-:W-:Y:S01]  /*15a30*/  IMAD.X R135, RZ, RZ, R0, P2 ;  /* 0x000000ffff877224 */ /* 0x002fe200010e0600 */
[----:B------:R-:W-:Y:S02]  /*15a40*/  IADD3 R3, P2, R2, 0x78420, RZ ;  /* 0x0007842002037810 */ /* 0x000fe40007f5e0ff */
[----:B------:R-:W-:Y:S01]  /*15a50*/  LOP3.LUT R160, R21, 0x380, RZ, 0xc0, !PT ;  /* 0x0000038015a07812 */ /* 0x000fe200078ec0ff */
[----:B------:R1:W-:Y:S03]  /*15a60*/  ST.E desc[UR30][R158.64+0x4], R142 ;  /* 0x0000048e9e007985 */ /* 0x0003e6000c10191e */
[----:B------:R-:W-:-:S02]  /*15a70*/  SHF.R.U64 R160, R160, 0x3, RZ ;  /* 0x00000003a0a07819 */ /* 0x000fc400000012ff */
[----:B------:R-:W-:Y:S01]  /*15a80*/  SHF.R.U64 R225, R225, 0x3, RZ ;  /* 0x00000003e1e17819 */ /* 0x000fe200000012ff */
[----:B------:R-:W-:-:S03]  /*15a90*/  IMAD.X R129, RZ, RZ, R0, P5 ;  /* 0x000000ffff817224 */ /* 0x000fc600028e0600 */
[----:B------:R-:W-:Y:S02]  /*15aa0*/  LOP3.LUT R224, R225, R224, RZ, 0x3c, !PT ;  /* 0x000000e0e1e07212 */ /* 0x000fe400078e3cff */
[----:B-1----:R-:W-:Y:S02]  /*15ab0*/  LOP3.LUT R142, R160, R21, RZ, 0x3c, !PT ;  /* 0x00000015a08e7212 */ /* 0x002fe400078e3cff */
[----:B------:R-:W-:Y:S01]  /*15ac0*/  LOP3.LUT R21, R3, 0x380, RZ, 0xc0, !PT ;  /* 0x0000038003157812 */ /* 0x000fe200078ec0ff */
[--C-:B------:R-:W-:Y:S01]  /*15ad0*/  IMAD.X R225, RZ, RZ, R0.reuse, P4 ;  /* 0x000000ffffe17224 */ /* 0x100fe200020e0600 */
[C---:B------:R-:W-:Y:S02]  /*15ae0*/  IADD3 R170, P4, R2.reuse, 0x7a020, RZ ;  /* 0x0007a02002aa7810 */ /* 0x040fe40007f9e0ff */
[----:B------:R-:W-:Y:S02]  /*15af0*/  SHF.R.U64 R21, R21, 0x3, RZ ;  /* 0x0000000315157819 */ /* 0x000fe400000012ff */
[----:B------:R-:W-:Y:S01]  /*15b00*/  IADD3 R162, P5, R2, 0x7a060, RZ ;  /* 0x0007a06002a27810 */ /* 0x000fe20007fbe0ff */
[----:B------:R-:W-:Y:S01]  /*15b10*/  IMAD.X R131, RZ, RZ, R0, P4 ;  /* 0x000000ffff837224 */ /* 0x000fe200020e0600 */
[----:B------:R1:W-:Y:S01]  /*15b20*/  ST.E desc[UR30][R158.64], R143 ;  /* 0x0000008f9e007985 */ /* 0x0003e2000c10191e */
[----:B------:R-:W-:-:S02]  /*15b30*/  LOP3.LUT R144, R21, R3, RZ, 0x3c, !PT ;  /* 0x0000000315907212 */ /* 0x000fc400078e3cff */
[----:B------:R-:W-:Y:S01]  /*15b40*/  IADD3 R163, P4, R2, 0x78400, RZ ;  /* 0x0007840002a37810 */ /* 0x000fe20007f9e0ff */
[----:B------:R-:W3:Y:S01]  /*15b50*/  LDL.LU R21, [R1+0x274] ;  /* 0x0002740001157983 */ /* 0x000ee20000300800 */
[----:B------:R-:W-:Y:S01]  /*15b60*/  IADD3.X R137, RZ, R0, RZ, P6, !PT ;  /* 0x00000000ff897210 */ /* 0x000fe200037fe4ff */
[----:B------:R-:W-:Y:S01]  /*15b70*/  IMAD.X R139, RZ, RZ, R0, P5 ;  /* 0x000000ffff8b7224 */ /* 0x000fe200028e0600 */
[----:B------:R-:W-:Y:S02]  /*15b80*/  LOP3.LUT R172, R170, 0x380, RZ, 0xc0, !PT ;  /* 0x00000380aaac7812 */ /* 0x000fe400078ec0ff */
[----:B------:R-:W-:Y:S01]  /*15b90*/  LOP3.LUT R173, R171, 0x380, RZ, 0xc0, !PT ;  /* 0x00000380abad7812 */ /* 0x000fe200078ec0ff */
[----:B-1----:R-:W2:Y:S01]  /*15ba0*/  LDL.LU R143, [R1+0x270] ;  /* 0x00027000018f7983 */ /* 0x002ea20000300800 */
[C---:B------:R-:W-:Y:S02]  /*15bb0*/  IADD3 R158, P6, R2.reuse, 0x7a420, RZ ;  /* 0x0007a420029e7810 */ /* 0x040fe40007fde0ff */
[----:B------:R-:W-:-:S02]  /*15bc0*/  IADD3 R159, P5, R2, 0x78440, RZ ;  /* 0x00078440029f7810 */ /* 0x000fc40007fbe0ff */
[----:B------:R-:W-:Y:S02]  /*15bd0*/  LOP3.LUT R164, R162, 0x380, RZ, 0xc0, !PT ;  /* 0x00000380a2a47812 */ /* 0x000fe400078ec0ff */
[----:B------:R-:W-:Y:S01]  /*15be0*/  LOP3.LUT R165, R163, 0x380, RZ, 0xc0, !PT ;  /* 0x00000380a3a57812 */ /* 0x000fe200078ec0ff */
[----:B------:R1:W-:Y:S01]  /*15bf0*/  ST.E desc[UR30][R156.64], R183 ;  /* 0x000000b79c007985 */ /* 0x0003e2000c10191e */
[----:B------:R-:W-:Y:S02]  /*15c00*/  SHF.R.U64 R172, R172, 0x3, RZ ;  /* 0x00000003acac7819 */ /* 0x000fe400000012ff */
[----:B------:R-:W-:Y:S01]  /*15c10*/  SHF.R.U64 R173, R173, 0x3, RZ ;  /* 0x00000003adad7819 */ /* 0x000fe200000012ff */
[----:B------:R1:W-:Y:S01]  /*15c20*/  ST.E desc[UR30][R156.64+0x4], R182 ;  /* 0x000004b69c007985 */ /* 0x0003e2000c10191e */
[----:B------:R-:W-:Y:S02]  /*15c30*/  LOP3.LUT R160, R158, 0x380, RZ, 0xc0, !PT ;  /* 0x000003809ea07812 */ /* 0x000fe400078ec0ff */
[----:B------:R-:W-:-:S02]  /*15c40*/  LOP3.LUT R161, R159, 0x380, RZ, 0xc0, !PT ;  /* 0x000003809fa17812 */ /* 0x000fc400078ec0ff */
[----:B------:R-:W-:Y:S02]  /*15c50*/  SHF.R.U64 R164, R164, 0x3, RZ ;  /* 0x00000003a4a47819 */ /* 0x000fe400000012ff */
[----:B------:R-:W-:Y:S01]  /*15c60*/  SHF.R.U64 R165, R165, 0x3, RZ ;  /* 0x00000003a5a57819 */ /* 0x000fe200000012ff */
[----:B-1----:R-:W4:Y:S01]  /*15c70*/  LDL.LU R183, [R1+0x2a8] ;  /* 0x0002a80001b77983 */ /* 0x002f220000300800 */
[----:B------:R-:W-:-:S03]  /*15c80*/  SHF.R.U64 R160, R160, 0x3, RZ ;  /* 0x00000003a0a07819 */ /* 0x000fc600000012ff */
[----:B------:R-:W4:Y:S01]  /*15c90*/  LDL.LU R182, [R1+0x2ac] ;  /* 0x0002ac0001b67983 */ /* 0x000f220000300800 */
[----:B------:R-:W-:Y:S02]  /*15ca0*/  SHF.R.U64 R161, R161, 0x3, RZ ;  /* 0x00000003a1a17819 */ /* 0x000fe400000012ff */
[----:B------:R-:W-:Y:S02]  /*15cb0*/  LOP3.LUT R130, R172, R170, RZ, 0x3c, !PT ;  /* 0x000000aaac827212 */ /* 0x000fe400078e3cff */
[----:B------:R-:W-:Y:S01]  /*15cc0*/  LOP3.LUT R132, R173, R171, RZ, 0x3c, !PT ;  /* 0x000000abad847212 */ /* 0x000fe200078e3cff */
[----:B------:R-:W4:Y:S01]  /*15cd0*/  LDL.LU R172, [R1+0x2d4] ;  /* 0x0002d40001ac7983 */ /* 0x000f220000300800 */
[----:B------:R-:W-:Y:S02]  /*15ce0*/  LOP3.LUT R138, R164, R162, RZ, 0x3c, !PT ;  /* 0x000000a2a48a7212 */ /* 0x000fe400078e3cff */
[----:B------:R-:W-:Y:S01]  /*15cf0*/  LOP3.LUT R140, R165, R163, RZ, 0x3c, !PT ;  /* 0x000000a3a58c7212 */ /* 0x000fe200078e3cff */
[----:B------:R-:W4:Y:S01]  /*15d00*/  LDL.LU R173, [R1+0x2d0] ;  /* 0x0002d00001ad7983 */ /* 0x000f220000300800 */
[----:B------:R-:W-:-:S03]  /*15d10*/  LOP3.LUT R146, R160, R158, RZ, 0x3c, !PT ;  /* 0x0000009ea0927212 */ /* 0x000fc600078e3cff */
[----:B------:R-:W4:Y:S01]  /*15d20*/  LDL.LU R171, [R1+0x2d8] ;  /* 0x0002d80001ab7983 */ /* 0x000f220000300800 */
[----:B------:R-:W-:-:S03]  /*15d30*/  LOP3.LUT R148, R161, R159, RZ, 0x3c, !PT ;  /* 0x0000009fa1947212 */ /* 0x000fc600078e3cff */
        /* <DEDUP_REMOVED lines=9> */
[----:B------:R-:W-:-:S02]  /*15dd0*/  IMAD.MOV.U32 R156, RZ, RZ, R150 ;  /* 0x000000ffff9c7224 */ /* 0x000fc400078e0096 */
[----:B------:R-:W-:Y:S02]  /*15de0*/  IMAD.MOV.U32 R157, RZ, RZ, R151 ;  /* 0x000000ffff9d7224 */ /* 0x000fe400078e0097 */
[--C-:B------:R-:W-:Y:S01]  /*15df0*/  IMAD.X R141, RZ, RZ, R0.reuse, P4 ;  /* 0x000000ffff8d7224 */ /* 0x100fe200020e0600 */
[C---:B------:R-:W-:Y:S01]  /*15e00*/  IADD3 R3, P4, R2.reuse, 0x7a440, RZ ;  /* 0x0007a44002037810 */ /* 0x040fe20007f9e0ff */
[--C-:B------:R-:W-:Y:S02]  /*15e10*/  IMAD.X R145, RZ, RZ, R0.reuse, P2 ;  /* 0x000000ffff917224 */ /* 0x100fe400010e0600 */
[--C-:B------:R-:W-:Y:S02]  /*15e20*/  IMAD.X R147, RZ, RZ, R0.reuse, P6 ;  /* 0x000000ffff937224 */ /* 0x100fe400030e0600 */
[----:B------:R-:W-:Y:S01]  /*15e30*/  IMAD.X R151, RZ, RZ, R0, P4 ;  /* 0x000000ffff977224 */ /* 0x000fe200020e0600 */
[C---:B------:R-:W-:Y:S02]  /*15e40*/  IADD3 R234, P2, R2.reuse, 0x7a460, RZ ;  /* 0x0007a46002ea7810 */ /* 0x040fe40007f5e0ff */
[----:B------:R-:W-:-:S02]  /*15e50*/  IADD3 R232, P6, R2, 0x78800, RZ ;  /* 0x0007880002e87810 */ /* 0x000fc40007fde0ff */
[----:B------:R-:W-:Y:S01]  /*15e60*/  IADD3 R220, P4, R2, 0x78820, RZ ;  /* 0x0007882002dc7810 */ /* 0x000fe20007f9e0ff */
[----:B---3--:R1:W-:Y:S04]  /*15e70*/  ST.E desc[UR30][R154.64+0x4], R21 ;  /* 0x000004159a007985 */ /* 0x0083e8000c10191e */
[----:B--2---:R2:W-:Y:S04]  /*15e80*/  ST.E desc[UR30][R154.64], R143 ;  /* 0x0000008f9a007985 */ /* 0x0045e8000c10191e */
[----:B------:R-:W-:Y:S04]  /*15e90*/  ST.E desc[UR30][R152.64], R194 ;  /* 0x000000c298007985 */ /* 0x000fe8000c10191e */
        /* <DEDUP_REMOVED lines=11> */
[----:B----4-:R-:W-:Y:S04]  /*15f50*/  ST.E desc[UR30][R10.64], R183 ;  /* 0x000000b70a007985 */ /* 0x010fe8000c10191e */
        /* <DEDUP_REMOVED lines=22> */
[----:B------:R3:W-:Y:S04]  /*160c0*/  ST.E desc[UR30][R124.64+0x4], R25 ;  /* 0x000004197c007985 */ /* 0x0007e8000c10191e */
[----:B------:R-:W-:Y:S04]  /*160d0*/  ST.E desc[UR30][R126.64], R26 ;  /* 0x0000001a7e007985 */ /* 0x000fe8000c10191e */
[----:B------:R4:W-:Y:S04]  /*160e0*/  ST.E desc[UR30][R126.64+0x4], R27 ;  /* 0x0000041b7e007985 */ /* 0x0009e8000c10191e */
[----:B------:R-:W-:Y:S04]  /*160f0*/  ST.E desc[UR30][R128.64], R28 ;  /* 0x0000001c80007985 */ /* 0x000fe8000c10191e */
[----:B------:R4:W-:Y:S04]  /*16100*/  ST.E desc[UR30][R128.64+0x4], R29 ;  /* 0x0000041d80007985 */ /* 0x0009e8000c10191e */
[----:B------:R-:W-:Y:S04]  /*16110*/  ST.E desc[UR30][R130.64], R30 ;  /* 0x0000001e82007985 */ /* 0x000fe8000c10191e */
[----:B------:R4:W-:Y:S04]  /*16120*/  ST.E desc[UR30][R130.64+0x4], R31 ;  /* 0x0000041f82007985 */ /* 0x0009e8000c10191e */
[----:B------:R-:W-:Y:S04]  /*16130*/  ST.E desc[UR30][R132.64], R32 ;  /* 0x0000002084007985 */ /* 0x000fe8000c10191e */
[----:B------:R4:W-:Y:S01]  /*16140*/  ST.E desc[UR30][R132.64+0x4], R33 ;  /* 0x0000042184007985 */ /* 0x0009e2000c10191e */
[----:B-1----:R-:W-:-:S03]  /*16150*/  LOP3.LUT R21, R3, 0x380, RZ, 0xc0, !PT ;  /* 0x0000038003157812 */ /* 0x002fc600078ec0ff */
[----:B------:R-:W-:Y:S01]  /*16160*/  ST.E desc[UR30][R134.64], R34 ;  /* 0x0000002286007985 */ /* 0x000fe2000c10191e */
[----:B--2---:R-:W-:-:S03]  /*16170*/  IADD3.X R143, RZ, R0, RZ, P3, !PT ;  /* 0x00000000ff8f7210 */ /* 0x004fc60001ffe4ff */
[----:B------:R1:W-:Y:S04]  /*16180*/  ST.E desc[UR30][R134.64+0x4], R35 ;  /* 0x0000042386007985 */ /* 0x0003e8000c10191e */
[----:B------:R-:W-:Y:S04]  /*16190*/  ST.E desc[UR30][R136.64], R36 ;  /* 0x0000002488007985 */ /* 0x000fe8000c10191e */
[----:B------:R2:W-:Y:S01]  /*161a0*/  ST.E desc[UR30][R136.64+0x4], R37 ;  /* 0x0000042588007985 */ /* 0x0005e2000c10191e */
[----:B------:R-:W-:-:S03]  /*161b0*/  SHF.R.U64 R21, R21, 0x3, RZ ;  /* 0x0000000315157819 */ /* 0x000fc600000012ff */
[----:B------:R-:W-:Y:S04]  /*161c0*/  ST.E desc[UR30][R138.64], R38 ;  /* 0x000000268a007985 */ /* 0x000fe8000c10191e */
[----:B---3--:R-:W3:Y:S04]  /*161d0*/  LDL.LU.64 R124, [R1+0x778] ;  /* 0x00077800017c7983 */ /* 0x008ee80000300a00 */
[----:B------:R2:W-:Y:S01]  /*161e0*/  ST.E desc[UR30][R138.64+0x4], R39 ;  /* 0x000004278a007985 */ /* 0x0005e2000c10191e */
[----:B------:R-:W-:-:S03]  /*161f0*/  IMAD.X R149, RZ, RZ, R0, P5 ;  /* 0x000000ffff957224 */ /* 0x000fc600028e0600 */
[----:B----4-:R-:W4:Y:S04]  /*16200*/  LDL.LU.64 R126, [R1+0x770] ;  /* 0x00077000017e7983 */ /* 0x010f280000300a00 */
[----:B------:R-:W-:Y:S04]  /*16210*/  ST.E desc[UR30][R140.64], R40 ;  /* 0x000000288c007985 */ /* 0x000fe8000c10191e */
[----:B------:R-:W4:Y:S04]  /*16220*/  LDL.LU.64 R128, [R1+0x768] ;  /* 0x0007680001807983 */ /* 0x000f280000300a00 */
[----:B------:R2:W-:Y:S01]  /*16230*/  ST.E desc[UR30][R140.64+0x4], R41 ;  /* 0x000004298c007985 */ /* 0x0005e2000c10191e */
[----:B------:R-:W-:-:S03]  /*16240*/  LOP3.LUT R150, R21, R3, RZ, 0x3c, !PT ;  /* 0x0000000315967212 */ /* 0x000fc600078e3cff */
[----:B------:R-:W4:Y:S04]  /*16250*/  LDL.LU.64 R130, [R1+0x760] ;  /* 0x0007600001827983 */ /* 0x000f280000300a00 */
[----:B------:R-:W-:Y:S04]  /*16260*/  ST.E desc[UR30][R142.64], R42 ;  /* 0x0000002a8e007985 */ /* 0x000fe8000c10191e */
[----:B------:R-:W4:Y:S04]  /*16270*/  LDL.LU.64 R132, [R1+0x758] ;  /* 0x0007580001847983 */ /* 0x000f280000300a00 */
[----:B------:R2:W-:Y:S04]  /*16280*/  ST.E desc[UR30][R142.64+0x4], R43 ;  /* 0x0000042b8e007985 */ /* 0x0005e8000c10191e */
[----:B-1----:R-:W4:Y:S04]  /*16290*/  LDL.LU.64 R134, [R1+0x750] ;  /* 0x0007500001867983 */ /* 0x002f280000300a00 */
[----:B------:R-:W-:Y:S04]  /*162a0*/  ST.E desc[UR30][R144.64], R44 ;  /* 0x0000002c90007985 */ /* 0x000fe8000c10191e */
[----:B--2---:R-:W2:Y:S04]  /*162b0*/  LDL.LU.64 R136, [R1+0x748] ;  /* 0x0007480001887983 */ /* 0x004ea80000300a00 */
[----:B------:R1:W-:Y:S04]  /*162c0*/  ST.E desc[UR30][R144.64+0x4], R45 ;  /* 0x0000042d90007985 */ /* 0x0003e8000c10191e */
[----:B------:R-:W2:Y:S04]  /*162d0*/  LDL.LU.64 R138, [R1+0x740] ;  /* 0x00074000018a7983 */ /* 0x000ea80000300a00 */
[----:B------:R-:W-:Y:S04]  /*162e0*/  ST.E desc[UR30][R146.64], R46 ;  /* 0x0000002e92007985 */ /* 0x000fe8000c10191e */
[----:B------:R-:W2:Y:S04]  /*162f0*/  LDL.LU.64 R140, [R1+0x738] ;  /* 0x00073800018c7983 */ /* 0x000ea80000300a00 */
[----:B------:R1:W-:Y:S04]  /*16300*/  ST.E desc[UR30][R146.64+0x4], R47 ;  /* 0x0000042f92007985 */ /* 0x0003e8000c10191e */
[----:B------:R-:W2:Y:S04]  /*16310*/  LDL.LU.64 R142, [R1+0x730] ;  /* 0x00073000018e7983 */ /* 0x000ea80000300a00 */
[----:B------:R-:W-:Y:S04]  /*16320*/  ST.E desc[UR30][R148.64], R48 ;  /* 0x0000003094007985 */ /* 0x000fe8000c10191e */
[----:B-1----:R-:W2:Y:S04]  /*16330*/  LDL.LU.64 R144, [R1+0x728] ;  /* 0x0007280001907983 */ /* 0x002ea80000300a00 */
[----:B------:R1:W-:Y:S04]  /*16340*/  ST.E desc[UR30][R148.64+0x4], R49 ;  /* 0x0000043194007985 */ /* 0x0003e8000c10191e */
[----:B------:R-:W2:Y:S04]  /*16350*/  LDL.LU.64 R146, [R1+0x720] ;  /* 0x0007200001927983 */ /* 0x000ea80000300a00 */
[----:B------:R-:W-:Y:S04]  /*16360*/  ST.E desc[UR30][R150.64], R50 ;  /* 0x0000003296007985 */ /* 0x000fe8000c10191e */
[----:B-1----:R-:W2:Y:S04]  /*16370*/  LDL.LU.64 R148, [R1+0x718] ;  /* 0x0007180001947983 */ /* 0x002ea80000300a00 */
[----:B------:R1:W-:Y:S04]  /*16380*/  ST.E desc[UR30][R150.64+0x4], R51 ;  /* 0x0000043396007985 */ /* 0x0003e8000c10191e */
[----:B-1----:R-:W2:Y:S01]  /*16390*/  LDL.LU.64 R150, [R1+0x710] ;  /* 0x0007100001967983 */ /* 0x002ea20000300a00 */
[----:B------:R-:W-:-:S02]  /*163a0*/  IADD3 R236, P3, R2, 0x78460, RZ ;  /* 0x0007846002ec7810 */ /* 0x000fc40007f7e0ff */
[----:B------:R-:W-:Y:S02]  /*163b0*/  IADD3 R222, P5, R2, 0x7a800, RZ ;  /* 0x0007a80002de7810 */ /* 0x000fe40007fbe0ff */
[----:B------:R-:W-:Y:S02]  /*163c0*/  LOP3.LUT R237, R236, 0x380, RZ, 0xc0, !PT ;  /* 0x00000380eced7812 */ /* 0x000fe400078ec0ff */
[----:B------:R-:W-:Y:S02]  /*163d0*/  LOP3.LUT R235, R234, 0x380, RZ, 0xc0, !PT ;  /* 0x00000380eaeb7812 */ /* 0x000fe400078ec0ff */
[----:B------:R-:W-:Y:S02]  /*163e0*/  LOP3.LUT R233, R232, 0x380, RZ, 0xc0, !PT ;  /* 0x00000380e8e97812 */ /* 0x000fe400078ec0ff */
[----:B------:R-:W-:Y:S02]  /*163f0*/  LOP3.LUT R221, R220, 0x380, RZ, 0xc0, !PT ;  /* 0x00000380dcdd7812 */ /* 0x000fe400078ec0ff */
[----:B------:R-:W-:-:S02]  /*16400*/  SHF.R.U64 R237, R237, 0x3, RZ ;  /* 0x00000003eded7819 */ /* 0x000fc400000012ff */
[----:B------:R-:W-:Y:S02]  /*16410*/  LOP3.LUT R223, R222, 0x380, RZ, 0xc0, !PT ;  /* 0x00000380dedf7812 */ /* 0x000fe400078ec0ff */
[----:B------:R-:W-:Y:S02]  /*16420*/  SHF.R.U64 R235, R235, 0x3, RZ ;  /* 0x00000003ebeb7819 */ /* 0x000fe400000012ff */
[----:B------:R-:W-:Y:S02]  /*16430*/  SHF.R.U64 R233, R233, 0x3, RZ ;  /* 0x00000003e9e97819 */ /* 0x000fe400000012ff */
[----:B------:R-:W-:Y:S02]  /*16440*/  SHF.R.U64 R221, R221, 0x3, RZ ;  /* 0x00000003dddd7819 */ /* 0x000fe400000012ff */
[----:B------:R-:W-:Y:S02]  /*16450*/  LOP3.LUT R236, R237, R236, RZ, 0x3c, !PT ;  /* 0x000000ecedec7212 */ /* 0x000fe400078e3cff */
[----:B------:R-:W-:-:S02]  /*16460*/  SHF.R.U64 R223, R223, 0x3, RZ ;  /* 0x00000003dfdf7819 */ /* 0x000fc400000012ff */
[----:B------:R-:W-:Y:S01]  /*16470*/  LOP3.LUT R234, R235, R234, RZ, 0x3c, !PT ;  /* 0x000000eaebea7212 */ /* 0x000fe200078e3cff */
[--C-:B------:R-:W-:Y:S01]  /*16480*/  IMAD.X R235, RZ, RZ, R0.reuse, P2 ;  /* 0x000000ffffeb7224 */ /* 0x100fe200010e0600 */
[----:B------:R-:W-:Y:S02]  /*16490*/  IADD3.X R237, RZ, R0, RZ, P3, !PT ;  /* 0x00000000ffed7210 */ /* 0x000fe40001ffe4ff */
[----:B------:R-:W-:Y:S01]  /*164a0*/  LOP3.LUT R232, R233, R232, RZ, 0x3c, !PT ;  /* 0x000000e8e9e87212 */ /* 0x000fe200078e3cff */
[--C-:B------:R-:W-:Y:S01]  /*164b0*/  IMAD.X R233, RZ, RZ, R0.reuse, P6 ;  /* 0x000000ffffe97224 */ /* 0x100fe200030e0600 */
[C---:B------:R-:W-:Y:S02]  /*164c0*/  IADD3 R218, P3, R2.reuse, 0x7a820, RZ ;  /* 0x0007a82002da7810 */ /* 0x040fe40007f7e0ff */
[C---:B------:R-:W-:Y:S02]  /*164d0*/  IADD3 R216, P2, R2.reuse, 0x78840, RZ ;  /* 0x0007884002d87810 */ /* 0x040fe40007f5e0ff */
[----:B------:R-:W-:Y:S01]  /*164e0*/  LOP3.LUT R220, R221, R220, RZ, 0x3c, !PT ;  /* 0x000000dcdddc7212 */ /* 0x000fe200078e3cff */
[--C-:B------:R-:W-:Y:S01]  /*164f0*/  IMAD.X R221, RZ, RZ, R0.reuse, P4 ;  /* 0x000000ffffdd7224 */ /* 0x100fe200020e0600 */
[----:B------:R-:W-:Y:S01]  /*16500*/  LOP3.LUT R222, R223, R222, RZ, 0x3c, !PT ;  /* 0x000000dedfde7212 */ /* 0x000fe200078e3cff */
[----:B------:R-:W-:Y:S01]  /*16510*/  IMAD.X R223, RZ, RZ, R0, P5 ;  /* 0x000000ffffdf7224 */ /* 0x000fe200028e0600 */
[----:B------:R-:W-:-:S02]  /*16520*/  IADD3 R214, P6, R2, 0x7a840, RZ ;  /* 0x0007a84002d67810 */ /* 0x000fc40007fde0ff */
[----:B------:R-:W-:Y:S02]  /*16530*/  IADD3 R210, P4, R2, 0x7a860, RZ ;  /* 0x0007a86002d27810 */ /* 0x000fe40007f9e0ff */
[----:B------:R-:W-:Y:S02]  /*16540*/  LOP3.LUT R219, R218, 0x380, RZ, 0xc0, !PT ;  /* 0x00000380dadb7812 */ /* 0x000fe400078ec0ff */
[----:B------:R-:W-:Y:S02]  /*16550*/  IADD3 R212, P5, R2, 0x78860, RZ ;  /* 0x0007886002d47810 */ /* 0x000fe40007fbe0ff */
[----:B------:R-:W-:Y:S02]  /*16560*/  LOP3.LUT R217, R216, 0x380, RZ, 0xc0, !PT ;  /* 0x00000380d8d97812 */ /* 0x000fe400078ec0ff */
[----:B------:R-:W-:Y:S02]  /*16570*/  LOP3.LUT R215, R214, 0x380, RZ, 0xc0, !PT ;  /* 0x00000380d6d77812 */ /* 0x000fe400078ec0ff */
[----:B------:R-:W-:-:S02]  /*16580*/  LOP3.LUT R211, R210, 0x380, RZ, 0xc0, !PT ;  /* 0x00000380d2d37812 */ /* 0x000fc400078ec0ff */
[----:B------:R-:W-:Y:S02]  /*16590*/  SHF.R.U64 R219, R219, 0x3, RZ ;  /* 0x00000003dbdb7819 */ /* 0x000fe400000012ff */
[----:B------:R-:W-:Y:S02]  /*165a0*/  LOP3.LUT R213, R212, 0x380, RZ, 0xc0, !PT ;  /* 0x00000380d4d57812 */ /* 0x000fe400078ec0ff */
[----:B------:R-:W-:Y:S02]  /*165b0*/  SHF.R.U64 R217, R217, 0x3, RZ ;  /* 0x00000003d9d97819 */ /* 0x000fe400000012ff */
[----:B------:R-:W-:Y:S02]  /*165c0*/  SHF.R.U64 R215, R215, 0x3, RZ ;  /* 0x00000003d7d77819 */ /* 0x000fe400000012ff */
[----:B------:R-:W-:Y:S02]  /*165d0*/  SHF.R.U64 R211, R211, 0x3, RZ ;  /* 0x00000003d3d37819 */ /* 0x000fe400000012ff */
[----:B------:R-:W-:-:S02]  /*165e0*/  LOP3.LUT R218, R219, R218, RZ, 0x3c, !PT ;  /* 0x000000dadbda7212 */ /* 0x000fc400078e3cff */
[----:B------:R-:W-:Y:S02]  /*165f0*/  SHF.R.U64 R213, R213, 0x3, RZ ;  /* 0x00000003d5d57819 */ /* 0x000fe400000012ff */
[----:B------:R-:W-:Y:S01]  /*16600*/  LOP3.LUT R216, R217, R216, RZ, 0x3c, !PT ;  /* 0x000000d8d9d87212 */ /* 0x000fe200078e3cff */
[--C-:B------:R-:W-:Y:S01]  /*16610*/  IMAD.X R217, RZ, RZ, R0.reuse, P2 ;  /* 0x000000ffffd97224 */ /* 0x100fe200010e0600 */
[----:B------:R-:W-:Y:S02]  /*16620*/  IADD3.X R219, RZ, R0, RZ, P3, !PT ;  /* 0x00000000ffdb7210 */ /* 0x000fe40001ffe4ff */
[C---:B------:R-:W-:Y:S02]  /*16630*/  IADD3 R208, P3, R2.reuse, 0x78c00, RZ ;  /* 0x00078c0002d07810 */ /* 0x040fe40007f7e0ff */
[----:B------:R-:W-:Y:S01]  /*16640*/  LOP3.LUT R214, R215, R214, RZ, 0x3c, !PT ;  /* 0x000000d6d7d67212 */ /* 0x000fe200078e3cff */
[--C-:B------:R-:W-:Y:S01]  /*16650*/  IMAD.X R215, RZ, RZ, R0.reuse, P6 ;  /* 0x000000ffffd77224 */ /* 0x100fe200030e0600 */
[----:B------:R-:W-:Y:S01]  /*16660*/  LOP3.LUT R210, R211, R210, RZ, 0x3c, !PT ;  /* 0x000000d2d3d27212 */ /* 0x000fe200078e3cff */
[----:B------:R-:W-:Y:S01]  /*16670*/  IMAD.X R211, RZ, RZ, R0, P4 ;  /* 0x000000ffffd37224 */ /* 0x000fe200020e0600 */
[----:B------:R-:W-:-:S02]  /*16680*/  IADD3 R206, P2, R2, 0x7ac00, RZ ;  /* 0x0007ac0002ce7810 */ /* 0x000fc40007f5e0ff */
[----:B------:R-:W-:Y:S01]  /*16690*/  LOP3.LUT R212, R213, R212, RZ, 0x3c, !PT ;  /* 0x000000d4d5d47212 */ /* 0x000fe200078e3cff */
[----:B------:R-:W-:Y:S01]  /*166a0*/  IMAD.X R213, RZ, RZ, R0, P5 ;  /* 0x000000ffffd57224 */ /* 0x000fe200028e0600 */
[C---:B------:R-:W-:Y:S02]  /*166b0*/  IADD3 R204, P6, R2.reuse, 0x78c20, RZ ;  /* 0x00078c2002cc7810 */ /* 0x040fe40007fde0ff */
[----:B------:R-:W-:Y:S02]  /*166c0*/  IADD3 R200, P4, R2, 0x78c40, RZ ;  /* 0x00078c4002c87810 */ /* 0x000fe40007f9e0ff */
[----:B------:R-:W-:Y:S02]  /*166d0*/  LOP3.LUT R209, R208, 0x380, RZ, 0xc0, !PT ;  /* 0x00000380d0d17812 */ /* 0x000fe400078ec0ff */
[----:B------:R-:W-:Y:S02]  /*166e0*/  IADD3 R202, P5, R2, 0x7ac20, RZ ;  /* 0x0007ac2002ca7810 */ /* 0x000fe40007fbe0ff */
[----:B------:R-:W-:-:S02]  /*166f0*/  LOP3.LUT R207, R206, 0x380, RZ, 0xc0, !PT ;  /* 0x00000380cecf7812 */ /* 0x000fc400078ec0ff */
[----:B------:R-:W-:Y:S02]  /*16700*/  LOP3.LUT R205, R204, 0x380, RZ, 0xc0, !PT ;  /* 0x00000380cccd7812 */ /* 0x000fe400078ec0ff */
[----:B------:R-:W-:Y:S02]  /*16710*/  LOP3.LUT R201, R200, 0x380, RZ, 0xc0, !PT ;  /* 0x00000380c8c97812 */ /* 0x000fe400078ec0ff */
[----:B------:R-:W-:Y:S02]  /*16720*/  SHF.R.U64 R209, R209, 0x3, RZ ;  /* 0x00000003d1d17819 */ /* 0x000fe400000012ff */
[----:B------:R-:W-:Y:S02]  /*16730*/  LOP3.LUT R203, R202, 0x380, RZ, 0xc0, !PT ;  /* 0x00000380cacb7812 */ /* 0x000fe400078ec0ff */
[----:B------:R-:W-:Y:S02]  /*16740*/  SHF.R.U64 R207, R207, 0x3, RZ ;  /* 0x00000003cfcf7819 */ /* 0x000fe400000012ff */
[----:B------:R-:W-:-:S02]  /*16750*/  SHF.R.U64 R205, R205, 0x3, RZ ;  /* 0x00000003cdcd7819 */ /* 0x000fc400000012ff */
[----:B------:R-:W-:Y:S02]  /*16760*/  SHF.R.U64 R201, R201, 0x3, RZ ;  /* 0x00000003c9c97819 */ /* 0x000fe400000012ff */
[----:B------:R-:W-:Y:S02]  /*16770*/  LOP3.LUT R208, R209, R208, RZ, 0x3c, !PT ;  /* 0x000000d0d1d07212 */ /* 0x000fe400078e3cff */
[----:B------:R-:W-:Y:S02]  /*16780*/  SHF.R.U64 R203, R203, 0x3, RZ ;  /* 0x00000003cbcb7819 */ /* 0x000fe400000012ff */
[----:B------:R-:W-:Y:S01]  /*16790*/  LOP3.LUT R206, R207, R206, RZ, 0x3c, !PT ;  /* 0x000000cecfce7212 */ /* 0x000fe200078e3cff */
[--C-:B------:R-:W-:Y:S01]  /*167a0*/  IMAD.X R207, RZ, RZ, R0.reuse, P2 ;  /* 0x000000ffffcf7224 */ /* 0x100fe200010e0600 */
[----:B------:R-:W-:Y:S02]  /*167b0*/  IADD3.X R209, RZ, R0, RZ, P3, !PT ;  /* 0x00000000ffd17210 */ /* 0x000fe40001ffe4ff */
[----:B------:R-:W-:Y:S01]  /*167c0*/  LOP3.LUT R204, R205, R204, RZ, 0x3c, !PT ;  /* 0x000000cccdcc7212 */ /* 0x000fe200078e3cff */
[----:B------:R-:W-:Y:S01]  /*167d0*/  IMAD.X R205, RZ, RZ, R0, P6 ;  /* 0x000000ffffcd7224 */ /* 0x000fe200030e0600 */
[----:B------:R-:W-:-:S02]  /*167e0*/  IADD3 R198, P3, R2, 0x7ac40, RZ ;  /* 0x0007ac4002c67810 */ /* 0x000fc40007f7e0ff */
[----:B------:R-:W-:Y:S01]  /*167f0*/  LOP3.LUT R200, R201, R200, RZ, 0x3c, !PT ;  /* 0x000000c8c9c87212 */ /* 0x000fe200078e3cff */
[--C-:B------:R-:W-:Y:S01]  /*16800*/  IMAD.X R201, RZ, RZ, R0.reuse, P4 ;  /* 0x000000ffffc97224 */ /* 0x100fe200020e0600 */
[C---:B------:R-:W-:Y:S02]  /*16810*/  IADD3 R196, P2, R2.reuse, 0x78c60, RZ ;  /* 0x00078c6002c47810 */ /* 0x040fe40007f5e0ff */
[----:B------:R-:W-:Y:S01]  /*16820*/  LOP3.LUT R202, R203, R202, RZ, 0x3c, !PT ;  /* 0x000000cacbca7212 */ /* 0x000fe200078e3cff */
[----:B------:R-:W-:Y:S01]  /*16830*/  IMAD.X R203, RZ, RZ, R0, P5 ;  /* 0x000000ffffcb7224 */ /* 0x000fe200028e0600 */
[C---:B------:R-:W-:Y:S02]  /*16840*/  IADD3 R194, P6, R2.reuse, 0x7ac60, RZ ;  /* 0x0007ac6002c27810 */ /* 0x040fe40007fde0ff */
[----:B------:R-:W-:Y:S02]  /*16850*/  IADD3 R190, P4, R2, 0x7b000, RZ ;  /* 0x0007b00002be7810 */ /* 0x000fe40007f9e0ff */
[----:B------:R-:W-:-:S02]  /*16860*/  LOP3.LUT R199, R198, 0x380, RZ, 0xc0, !PT ;  /* 0x00000380c6c77812 */ /* 0x000fc400078ec0ff */
[----:B------:R-:W-:Y:S02]  /*16870*/  IADD3 R192, P5, R2, 0x79000, RZ ;  /* 0x0007900002c07810 */ /* 0x000fe40007fbe0ff */
[----:B------:R-:W-:Y:S02]  /*16880*/  LOP3.LUT R197, R196, 0x380, RZ, 0xc0, !PT ;  /* 0x00000380c4c57812 */ /* 0x000fe400078ec0ff */
[----:B------:R-:W-:Y:S02]  /*16890*/  LOP3.LUT R195, R194, 0x380, RZ, 0xc0, !PT ;  /* 0x00000380c2c37812 */ /* 0x000fe400078ec0ff */
[----:B------:R-:W-:Y:S02]  /*168a0*/  LOP3.LUT R191, R190, 0x380, RZ, 0xc0, !PT ;  /* 0x00000380bebf7812 */ /* 0x000fe400078ec0ff */
[----:B------:R-:W-:Y:S02]  /*168b0*/  SHF.R.U64 R199, R199, 0x3, RZ ;  /* 0x00000003c7c77819 */ /* 0x000fe400000012ff */
[----:B------:R-:W-:-:S02]  /*168c0*/  LOP3.LUT R193, R192, 0x380, RZ, 0xc0, !PT ;  /* 0x00000380c0c17812 */ /* 0x000fc400078ec0ff */
[----:B------:R-:W-:Y:S02]  /*168d0*/  SHF.R.U64 R197, R197, 0x3, RZ ;  /* 0x00000003c5c57819 */ /* 0x000fe400000012ff */
[----:B------:R-:W-:Y:S02]  /*168e0*/  SHF.R.U64 R195, R195, 0x3, RZ ;  /* 0x00000003c3c37819 */ /* 0x000fe400000012ff */
[----:B------:R-:W-:Y:S02]  /*168f0*/  SHF.R.U64 R191, R191, 0x3, RZ ;  /* 0x00000003bfbf7819 */ /* 0x000fe400000012ff */
[----:B------:R-:W-:Y:S02]  /*16900*/  LOP3.LUT R198, R199, R198, RZ, 0x3c, !PT ;  /* 0x000000c6c7c67212 */ /* 0x000fe400078e3cff */
[----:B------:R-:W-:Y:S02]  /*16910*/  SHF.R.U64 R193, R193, 0x3, RZ ;  /* 0x00000003c1c17819 */ /* 0x000fe400000012ff */
[----:B------:R-:W-:Y:S01]  /*16920*/  LOP3.LUT R196, R197, R196, RZ, 0x3c, !PT ;  /* 0x000000c4c5c47212 */ /* 0x000fe200078e3cff */
[----:B------:R-:W-:Y:S01]  /*16930*/  IMAD.X R197, RZ, RZ, R0, P2 ;  /* 0x000000ffffc57224 */ /* 0x000fe200010e0600 */
[----:B------:R-:W-:-:S02]  /*16940*/  IADD3.X R199, RZ, R0, RZ, P3, !PT ;  /* 0x00000000ffc77210 */ /* 0x000fc40001ffe4ff */
        /* <DEDUP_REMOVED lines=25> */
[----:B------:R-:W-:Y:S01]  /*16ae0*/  LOP3.LUT R184, R185, R184, RZ, 0x3c, !PT ;  /* 0x000000b8b9b87212 */ /* 0x000fe200078e3cff */
[----:B------:R-:W-:Y:S01]  /*16af0*/  IMAD.X R185, RZ, RZ, R0, P6 ;  /* 0x000000ffffb97224 */ /* 0x000fe200030e0600 */
[C---:B------:R-:W-:Y:S02]  /*16b00*/  IADD3 R178, P3, R2.reuse, 0x7b060, RZ ;  /* 0x0007b06002b27810 */ /* 0x040fe40007f7e0ff */
[----:B------:R-:W-:-:S02]  /*16b10*/  IADD3 R176, P2, R2, 0x79400, RZ ;  /* 0x0007940002b07810 */ /* 0x000fc40007f5e0ff */
[----:B------:R-:W-:Y:S01]  /*16b20*/  LOP3.LUT R180, R181, R180, RZ, 0x3c, !PT ;  /* 0x000000b4b5b47212 */ /* 0x000fe200078e3cff */
[--C-:B------:R-:W-:Y:S01]  /*16b30*/  IMAD.X R181, RZ, RZ, R0.reuse, P4 ;  /* 0x000000ffffb57224 */ /* 0x100fe200020e0600 */
[----:B------:R-:W-:Y:S01]  /*16b40*/  LOP3.LUT R182, R183, R182, RZ, 0x3c, !PT ;  /* 0x000000b6b7b67212 */ /* 0x000fe200078e3cff */
[----:B------:R-:W-:Y:S01]  /*16b50*/  IMAD.X R183, RZ, RZ, R0, P5 ;  /* 0x000000ffffb77224 */ /* 0x000fe200028e0600 */
[C---:B------:R-:W-:Y:S02]  /*16b60*/  IADD3 R174, P6, R2.reuse, 0x7b400, RZ ;  /* 0x0007b40002ae7810 */ /* 0x040fe40007fde0ff */
[----:B------:R-:W-:Y:S02]  /*16b70*/  IADD3 R170, P4, R2, 0x7b420, RZ ;  /* 0x0007b42002aa7810 */ /* 0x000fe40007f9e0ff */
[----:B------:R-:W-:Y:S02]  /*16b80*/  LOP3.LUT R179, R178, 0x380, RZ, 0xc0, !PT ;  /* 0x00000380b2b37812 */ /* 0x000fe400078ec0ff */
[----:B------:R-:W-:-:S02]  /*16b90*/  IADD3 R172, P5, R2, 0x79420, RZ ;  /* 0x0007942002ac7810 */ /* 0x000fc40007fbe0ff */
[----:B------:R-:W-:Y:S02]  /*16ba0*/  LOP3.LUT R177, R176, 0x380, RZ, 0xc0, !PT ;  /* 0x00000380b0b17812 */ /* 0x000fe400078ec0ff */
[----:B------:R-:W-:Y:S02]  /*16bb0*/  LOP3.LUT R175, R174, 0x380, RZ, 0xc0, !PT ;  /* 0x00000380aeaf7812 */ /* 0x000fe400078ec0ff */
[----:B------:R-:W-:Y:S02]  /*16bc0*/  LOP3.LUT R171, R170, 0x380, RZ, 0xc0, !PT ;  /* 0x00000380aaab7812 */ /* 0x000fe400078ec0ff */
[----:B------:R-:W-:Y:S02]  /*16bd0*/  SHF.R.U64 R179, R179, 0x3, RZ ;  /* 0x00000003b3b37819 */ /* 0x000fe400000012ff */
[----:B------:R-:W-:Y:S02]  /*16be0*/  LOP3.LUT R173, R172, 0x380, RZ, 0xc0, !PT ;  /* 0x00000380acad7812 */ /* 0x000fe400078ec0ff */
[----:B------:R-:W-:-:S02]  /*16bf0*/  SHF.R.U64 R177, R177, 0x3, RZ ;  /* 0x00000003b1b17819 */ /* 0x000fc400000012ff */
[----:B------:R-:W-:Y:S02]  /*16c00*/  SHF.R.U64 R175, R175, 0x3, RZ ;  /* 0x00000003afaf7819 */ /* 0x000fe400000012ff */
[----:B------:R-:W-:Y:S02]  /*16c10*/  SHF.R.U64 R171, R171, 0x3, RZ ;  /* 0x00000003abab7819 */ /* 0x000fe400000012ff */
[----:B------:R-:W-:Y:S02]  /*16c20*/  LOP3.LUT R178, R179, R178, RZ, 0x3c, !PT ;  /* 0x000000b2b3b27212 */ /* 0x000fe400078e3cff */
[----:B------:R-:W-:Y:S02]  /*16c30*/  SHF.R.U64 R173, R173, 0x3, RZ ;  /* 0x00000003adad7819 */ /* 0x000fe400000012ff */
[----:B------:R-:W-:Y:S01]  /*16c40*/  LOP3.LUT R176, R177, R176, RZ, 0x3c, !PT ;  /* 0x000000b0b1b07212 */ /* 0x000fe200078e3cff */
[----:B------:R-:W-:Y:S01]  /*16c50*/  IMAD.X R177, RZ, RZ, R0, P2 ;  /* 0x000000ffffb17224 */ /* 0x000fe200010e0600 */
[----:B------:R-:W-:-:S02]  /*16c60*/  IADD3.X R179, RZ, R0, RZ, P3, !PT ;  /* 0x00000000ffb37210 */ /* 0x000fc40001ffe4ff */
[C---:B------:R-:W-:Y:S02]  /*16c70*/  IADD3 R168, P3, R2.reuse, 0x79440, RZ ;  /* 0x0007944002a87810 */ /* 0x040fe40007f7e0ff */
[----:B------:R-:W-:Y:S01]  /*16c80*/  LOP3.LUT R174, R175, R174, RZ, 0x3c, !PT ;  /* 0x000000aeafae7212 */ /* 0x000fe200078e3cff */
[--C-:B------:R-:W-:Y:S01]  /*16c90*/  IMAD.X R175, RZ, RZ, R0.reuse, P6 ;  /* 0x000000ffffaf7224 */ /* 0x100fe200030e0600 */
[----:B------:R-:W-:Y:S01]  /*16ca0*/  LOP3.LUT R170, R171, R170, RZ, 0x3c, !PT ;  /* 0x000000aaabaa7212 */ /* 0x000fe200078e3cff */
[--C-:B------:R-:W-:Y:S01]  /*16cb0*/  IMAD.X R171, RZ, RZ, R0.reuse, P4 ;  /* 0x000000ffffab7224 */ /* 0x100fe200020e0600 */
[C---:B------:R-:W-:Y:S02]  /*16cc0*/  IADD3 R166, P2, R2.reuse, 0x7b440, RZ ;  /* 0x0007b44002a67810 */ /* 0x040fe40007f5e0ff */
        /* <DEDUP_REMOVED lines=18> */
[----:B------:R-:W-:Y:S01]  /*16df0*/  IADD3.X R169, RZ, R0, RZ, P3, !PT ;  /* 0x00000000ffa97210 */ /* 0x000fe20001ffe4ff */
[----:B------:R1:W-:Y:S01]  /*16e00*/  ST.E desc[UR30][R236.64], R52 ;  /* 0x00000034ec007985 */ /* 0x0003e2000c10191e */
[----:B------:R-:W-:Y:S01]  /*16e10*/  LOP3.LUT R164, R165, R164, RZ, 0x3c, !PT ;  /* 0x000000a4a5a47212 */ /* 0x000fe200078e3cff */
[--C-:B------:R-:W-:Y:S01]  /*16e20*/  IMAD.X R165, RZ, RZ, R0.reuse, P6 ;  /* 0x000000ffffa57224 */ /* 0x100fe200030e0600 */
[C---:B------:R-:W-:Y:S01]  /*16e30*/  IADD3 R158, P3, R2.reuse, 0x7b800, RZ ;  /* 0x0007b800029e7810 */ /* 0x040fe20007f7e0ff */
[----:B------:R1:W-:Y:S01]  /*16e40*/  ST.E desc[UR30][R236.64+0x4], R53 ;  /* 0x00000435ec007985 */ /* 0x0003e2000c10191e */
[----:B------:R-:W-:Y:S01]  /*16e50*/  LOP3.LUT R160, R161, R160, RZ, 0x3c, !PT ;  /* 0x000000a0a1a07212 */ /* 0x000fe200078e3cff */
[--C-:B------:R-:W-:Y:S01]  /*16e60*/  IMAD.X R161, RZ, RZ, R0.reuse, P4 ;  /* 0x000000ffffa17224 */ /* 0x100fe200020e0600 */
[C---:B------:R-:W-:Y:S01]  /*16e70*/  IADD3 R156, P2, R2.reuse, 0x79820, RZ ;  /* 0x00079820029c7810 */ /* 0x040fe20007f5e0ff */
[----:B------:R1:W-:Y:S01]  /*16e80*/  ST.E desc[UR30][R234.64], R54 ;  /* 0x00000036ea007985 */ /* 0x0003e2000c10191e */
[----:B------:R-:W-:Y:S01]  /*16e90*/  LOP3.LUT R162, R163, R162, RZ, 0x3c, !PT ;  /* 0x000000a2a3a27212 */ /* 0x000fe200078e3cff */
[----:B------:R-:W-:Y:S01]  /*16ea0*/  IMAD.X R163, RZ, RZ, R0, P5 ;  /* 0x000000ffffa37224 */ /* 0x000fe200028e0600 */
[C---:B------:R-:W-:Y:S01]  /*16eb0*/  IADD3 R154, P6, R2.reuse, 0x7b820, RZ ;  /* 0x0007b820029a7810 */ /* 0x040fe20007fde0ff */
[----:B------:R1:W-:Y:S01]  /*16ec0*/  ST.E desc[UR30][R234.64+0x4], R55 ;  /* 0x00000437ea007985 */ /* 0x0003e2000c10191e */
[----:B------:R-:W-:-:S02]  /*16ed0*/  IADD3 R24, P4, R2, 0x7b840, RZ ;  /* 0x0007b84002187810 */ /* 0x000fc40007f9e0ff */
[----:B------:R-:W-:Y:S01]  /*16ee0*/  LOP3.LUT R159, R158, 0x380, RZ, 0xc0, !PT ;  /* 0x000003809e9f7812 */ /* 0x000fe200078ec0ff */
[----:B------:R1:W-:Y:S01]  /*16ef0*/  ST.E desc[UR30][R232.64], R56 ;  /* 0x00000038e8007985 */ /* 0x0003e2000c10191e */
[----:B------:R-:W-:-:S03]  /*16f00*/  IADD3 R152, P5, R2, 0x79840, RZ ;  /* 0x0007984002987810 */ /* 0x000fc60007fbe0ff */
[----:B------:R1:W-:Y:S01]  /*16f10*/  ST.E desc[UR30][R232.64+0x4], R57 ;  /* 0x00000439e8007985 */ /* 0x0003e2000c10191e */
[----:B------:R-:W-:-:S03]  /*16f20*/  LOP3.LUT R157, R156, 0x380, RZ, 0xc0, !PT ;  /* 0x000003809c9d7812 */ /* 0x000fc600078ec0ff */
[----:B------:R1:W-:Y:S01]  /*16f30*/  ST.E desc[UR30][R222.64], R58 ;  /* 0x0000003ade007985 */ /* 0x0003e2000c10191e */
[----:B------:R-:W-:-:S03]  /*16f40*/  LOP3.LUT R155, R154, 0x380, RZ, 0xc0, !PT ;  /* 0x000003809a9b7812 */ /* 0x000fc600078ec0ff */
[----:B------:R1:W-:Y:S01]  /*16f50*/  ST.E desc[UR30][R222.64+0x4], R59 ;  /* 0x0000043bde007985 */ /* 0x0003e2000c10191e */
[----:B------:R-:W-:-:S03]  /*16f60*/  LOP3.LUT R25, R24, 0x380, RZ, 0xc0, !PT ;  /* 0x0000038018197812 */ /* 0x000fc600078ec0ff */
[----:B------:R1:W-:Y:S01]  /*16f70*/  ST.E desc[UR30][R220.64], R60 ;  /* 0x0000003cdc007985 */ /* 0x0003e2000c10191e */
[----:B------:R-:W-:-:S03]  /*16f80*/  SHF.R.U64 R159, R159, 0x3, RZ ;  /* 0x000000039f9f7819 */ /* 0x000fc600000012ff */
[----:B------:R1:W-:Y:S01]  /*16f90*/  ST.E desc[UR30][R220.64+0x4], R61 ;  /* 0x0000043ddc007985 */ /* 0x0003e2000c10191e */
[----:B------:R-:W-:-:S03]  /*16fa0*/  LOP3.LUT R153, R152, 0x380, RZ, 0xc0, !PT ;  /* 0x0000038098997812 */ /* 0x000fc600078ec0ff */
[----:B------:R1:W-:Y:S01]  /*16fb0*/  ST.E desc[UR30][R218.64], R62 ;  /* 0x0000003eda007985 */ /* 0x0003e2000c10191e */
[----:B------:R-:W-:-:S03]  /*16fc0*/  SHF.R.U64 R157, R157, 0x3, RZ ;  /* 0x000000039d9d7819 */ /* 0x000fc600000012ff */
[----:B------:R1:W-:Y:S01]  /*16fd0*/  ST.E desc[UR30][R218.64+0x4], R63 ;  /* 0x0000043fda007985 */ /* 0x0003e2000c10191e */
[----:B------:R-:W-:-:S03]  /*16fe0*/  SHF.R.U64 R155, R155, 0x3, RZ ;  /* 0x000000039b9b7819 */ /* 0x000fc600000012ff */
[----:B------:R1:W-:Y:S04]  /*16ff0*/  ST.E desc[UR30][R216.64], R64 ;  /* 0x00000040d8007985 */ /* 0x0003e8000c10191e */
[----:B------:R1:W-:Y:S01]  /*17000*/  ST.E desc[UR30][R216.64+0x4], R65 ;  /* 0x00000441d8007985 */ /* 0x0003e2000c10191e */
[----:B------:R-:W-:-:S03]  /*17010*/  SHF.R.U64 R25, R25, 0x3, RZ ;  /* 0x0000000319197819 */ /* 0x000fc600000012ff */
[----:B------:R1:W-:Y:S04]  /*17020*/  ST.E desc[UR30][R214.64], R66 ;  /* 0x00000042d6007985 */ /* 0x0003e8000c10191e */
[----:B------:R1:W-:Y:S01]  /*17030*/  ST.E desc[UR30][R214.64+0x4], R67 ;  /* 0x00000443d6007985 */ /* 0x0003e2000c10191e */
[----:B------:R-:W-:-:S03]  /*17040*/  LOP3.LUT R158, R159, R158, RZ, 0x3c, !PT ;  /* 0x0000009e9f9e7212 */ /* 0x000fc600078e3cff */
[----:B------:R1:W-:Y:S01]  /*17050*/  ST.E desc[UR30][R212.64], R68 ;  /* 0x00000044d4007985 */ /* 0x0003e2000c10191e */
[----:B------:R-:W-:-:S03]  /*17060*/  SHF.R.U64 R153, R153, 0x3, RZ ;  /* 0x0000000399997819 */ /* 0x000fc600000012ff */
[----:B------:R1:W-:Y:S01]  /*17070*/  ST.E desc[UR30][R212.64+0x4], R69 ;  /* 0x00000445d4007985 */ /* 0x0003e2000c10191e */
[----:B------:R-:W-:-:S03]  /*17080*/  LOP3.LUT R156, R157, R156, RZ, 0x3c, !PT ;  /* 0x0000009c9d9c7212 */ /* 0x000fc600078e3cff */
[----:B------:R1:W-:Y:S01]  /*17090*/  ST.E desc[UR30][R210.64], R70 ;  /* 0x00000046d2007985 */ /* 0x0003e2000c10191e */
[----:B------:R-:W-:-:S03]  /*170a0*/  IADD3.X R159, RZ, R0, RZ, P3, !PT ;  /* 0x00000000ff9f7210 */ /* 0x000fc60001ffe4ff */
[----:B------:R1:W-:Y:S01]  /*170b0*/  ST.E desc[UR30][R210.64+0x4], R71 ;  /* 0x00000447d2007985 */ /* 0x0003e2000c10191e */
[----:B------:R-:W-:-:S03]  /*170c0*/  LOP3.LUT R154, R155, R154, RZ, 0x3c, !PT ;  /* 0x0000009a9b9a7212 */ /* 0x000fc600078e3cff */
[----:B------:R1:W-:Y:S01]  /*170d0*/  ST.E desc[UR30][R208.64], R72 ;  /* 0x00000048d0007985 */ /* 0x0003e2000c10191e */
[----:B------:R-:W-:-:S03]  /*170e0*/  IADD3 R22, P3, R2, 0x79860, RZ ;  /* 0x0007986002167810 */ /* 0x000fc60007f7e0ff */
[----:B------:R1:W-:Y:S01]  /*170f0*/  ST.E desc[UR30][R208.64+0x4], R73 ;  /* 0x00000449d0007985 */ /* 0x0003e2000c10191e */
[----:B------:R-:W-:-:S03]  /*17100*/  IMAD.X R157, RZ, RZ, R0, P2 ;  /* 0x000000ffff9d7224 */ /* 0x000fc600010e0600 */
[----:B------:R1:W-:Y:S01]  /*17110*/  ST.E desc[UR30][R206.64], R74 ;  /* 0x0000004ace007985 */ /* 0x0003e2000c10191e */
[----:B------:R-:W-:-:S03]  /*17120*/  IADD3 R18, P2, R2, 0x7b860, RZ ;  /* 0x0007b86002127810 */ /* 0x000fc60007f5e0ff */
[----:B------:R1:W-:Y:S01]  /*17130*/  ST.E desc[UR30][R206.64+0x4], R75 ;  /* 0x0000044bce007985 */ /* 0x0003e2000c10191e */
[----:B------:R-:W-:Y:S01]  /*17140*/  IMAD.X R155, RZ, RZ, R0, P6 ;  /* 0x000000ffff9b7224 */ /* 0x000fe200030e0600 */
[----:B------:R-:W-:Y:S02]  /*17150*/  LOP3.LUT R24, R25, R24, RZ, 0x3c, !PT ;  /* 0x0000001819187212 */ /* 0x000fe400078e3cff */
[----:B------:R1:W-:Y:S01]  /*17160*/  ST.E desc[UR30][R204.64], R76 ;  /* 0x0000004ccc007985 */ /* 0x0003e2000c10191e */
[----:B------:R-:W-:-:S03]  /*17170*/  LOP3.LUT R152, R153, R152, RZ, 0x3c, !PT ;  /* 0x0000009899987212 */ /* 0x000fc600078e3cff */
[----:B------:R1:W-:Y:S01]  /*17180*/  ST.E desc[UR30][R204.64+0x4], R77 ;  /* 0x0000044dcc007985 */ /* 0x0003e2000c10191e */
[----:B------:R-:W-:Y:S01]  /*17190*/  IADD3 R16, P6, R2, 0x79c00, RZ ;  /* 0x00079c0002107810 */ /* 0x000fe20007fde0ff */
[--C-:B------:R-:W-:Y:S02]  /*171a0*/  IMAD.X R25, RZ, RZ, R0.reuse, P4 ;  /* 0x000000ffff197224 */ /* 0x100fe400020e0600 */
[----:B------:R1:W-:Y:S01]  /*171b0*/  ST.E desc[UR30][R202.64], R78 ;  /* 0x0000004eca007985 */ /* 0x0003e2000c10191e */
[----:B------:R-:W-:-:S03]  /*171c0*/  IMAD.X R153, RZ, RZ, R0, P5 ;  /* 0x000000ffff997224 */ /* 0x000fc600028e0600 */
[----:B------:R1:W-:Y:S01]  /*171d0*/  ST.E desc[UR30][R202.64+0x4], R79 ;  /* 0x0000044fca007985 */ /* 0x0003e2000c10191e */
[----:B------:R-:W-:-:S03]  /*171e0*/  IADD3 R12, P4, R2, 0x79c20, RZ ;  /* 0x00079c20020c7810 */ /* 0x000fc60007f9e0ff */
[----:B------:R1:W-:Y:S01]  /*171f0*/  ST.E desc[UR30][R200.64], R80 ;  /* 0x00000050c8007985 */ /* 0x0003e2000c10191e */
[----:B------:R-:W-:-:S03]  /*17200*/  LOP3.LUT R23, R22, 0x380, RZ, 0xc0, !PT ;  /* 0x0000038016177812 */ /* 0x000fc600078ec0ff */
[----:B------:R1:W-:Y:S01]  /*17210*/  ST.E desc[UR30][R200.64+0x4], R81 ;  /* 0x00000451c8007985 */ /* 0x0003e2000c10191e */
[----:B------:R-:W-:-:S03]  /*17220*/  IADD3 R14, P5, R2, 0x7bc00, RZ ;  /* 0x0007bc00020e7810 */ /* 0x000fc60007fbe0ff */
[----:B------:R1:W-:Y:S01]  /*17230*/  ST.E desc[UR30][R198.64], R82 ;  /* 0x00000052c6007985 */ /* 0x0003e2000c10191e */
[----:B------:R-:W-:-:S03]  /*17240*/  LOP3.LUT R19, R18, 0x380, RZ, 0xc0, !PT ;  /* 0x0000038012137812 */ /* 0x000fc600078ec0ff */
[----:B------:R1:W-:Y:S01]  /*17250*/  ST.E desc[UR30][R198.64+0x4], R83 ;  /* 0x00000453c6007985 */ /* 0x0003e2000c10191e */
[----:B------:R-:W-:-:S03]  /*17260*/  LOP3.LUT R17, R16, 0x380, RZ, 0xc0, !PT ;  /* 0x0000038010117812 */ /* 0x000fc600078ec0ff */
[----:B------:R1:W-:Y:S04]  /*17270*/  ST.E desc[UR30][R196.64], R84 ;  /* 0x00000054c4007985 */ /* 0x0003e8000c10191e */
[----:B------:R1:W-:Y:S01]  /*17280*/  ST.E desc[UR30][R196.64+0x4], R85 ;  /* 0x00000455c4007985 */ /* 0x0003e2000c10191e */
[----:B------:R-:W-:-:S03]  /*17290*/  LOP3.LUT R13, R12, 0x380, RZ, 0xc0, !PT ;  /* 0x000003800c0d7812 */ /* 0x000fc600078ec0ff */
[----:B------:R1:W-:Y:S04]  /*172a0*/  ST.E desc[UR30][R194.64], R86 ;  /* 0x00000056c2007985 */ /* 0x0003e8000c10191e */
[----:B------:R1:W-:Y:S01]  /*172b0*/  ST.E desc[UR30][R194.64+0x4], R87 ;  /* 0x00000457c2007985 */ /* 0x0003e2000c10191e */
[----:B------:R-:W-:-:S03]  /*172c0*/  SHF.R.U64 R23, R23, 0x3, RZ ;  /* 0x0000000317177819 */ /* 0x000fc600000012ff */
[----:B------:R1:W-:Y:S01]  /*172d0*/  ST.E desc[UR30][R192.64], R88 ;  /* 0x00000058c0007985 */ /* 0x0003e2000c10191e */
[----:B------:R-:W-:-:S03]  /*172e0*/  LOP3.LUT R15, R14, 0x380, RZ, 0xc0, !PT ;  /* 0x000003800e0f7812 */ /* 0x000fc600078ec0ff */
[----:B------:R1:W-:Y:S01]  /*172f0*/  ST.E desc[UR30][R192.64+0x4], R89 ;  /* 0x00000459c0007985 */ /* 0x0003e2000c10191e */
[----:B------:R-:W-:-:S03]  /*17300*/  SHF.R.U64 R19, R19, 0x3, RZ ;  /* 0x0000000313137819 */ /* 0x000fc600000012ff */
[----:B------:R1:W-:Y:S04]  /*17310*/  ST.E desc[UR30][R190.64], R90 ;  /* 0x0000005abe007985 */ /* 0x0003e8000c10191e */
        /* <DEDUP_REMOVED lines=23> */
[----:B------:R-:W-:Y:S01]  /*17490*/  LOP3.LUT R12, R13, R12, RZ, 0x3c, !PT ;  /* 0x0000000c0d0c7212 */ /* 0x000fe200078e3cff */
[----:B------:R-:W-:Y:S02]  /*174a0*/  IMAD.X R17, RZ, RZ, R0, P6 ;  /* 0x000000ffff117224 */ /* 0x000fe400030e0600 */
        /* <DEDUP_REMOVED lines=36> */
[----:B---3--:R1:W-:Y:S01]  /*176f0*/  ST.E desc[UR30][R156.64], R124 ;  /* 0x0000007c9c007985 */ /* 0x0083e2000c10191e */
[----:B------:R-:W-:-:S03]  /*17700*/  SHF.R.U64 R2, R2, 0x3, RZ ;  /* 0x0000000302027819 */ /* 0x000fc600000012ff */
[----:B------:R1:W-:Y:S01]  /*17710*/  ST.E desc[UR30][R156.64+0x4], R125 ;  /* 0x0000047d9c007985 */ /* 0x0003e2000c10191e */
[----:B------:R-:W-:-:S03]  /*17720*/  LOP3.LUT R8, R9, R8, RZ, 0x3c, !PT ;  /* 0x0000000809087212 */ /* 0x000fc600078e3cff */
[----:B----4-:R1:W-:Y:S01]  /*17730*/  ST.E desc[UR30][R154.64], R126 ;  /* 0x0000007e9a007985 */ /* 0x0103e2000c10191e */
[----:B------:R-:W-:-:S03]  /*17740*/  IADD3.X R11, RZ, R0, RZ, P3, !PT ;  /* 0x00000000ff0b7210 */ /* 0x000fc60001ffe4ff */
[----:B------:R1:W-:Y:S01]  /*17750*/  ST.E desc[UR30][R154.64+0x4], R127 ;  /* 0x0000047f9a007985 */ /* 0x0003e2000c10191e */
[----:B------:R-:W-:-:S03]  /*17760*/  LOP3.LUT R6, R7, R6, RZ, 0x3c, !PT ;  /* 0x0000000607067212 */ /* 0x000fc600078e3cff */
[----:B------:R1:W-:Y:S01]  /*17770*/  ST.E desc[UR30][R152.64], R128 ;  /* 0x0000008098007985 */ /* 0x0003e2000c10191e */
[----:B------:R-:W-:-:S03]  /*17780*/  IMAD.X R9, RZ, RZ, R0, P2 ;  /* 0x000000ffff097224 */ /* 0x000fc600010e0600 */
        /* <DEDUP_REMOVED lines=9> */
[----:B------:R-:W-:-:S03]  /*17820*/  IMAD.X R3, RZ, RZ, R0, P5 ;  /* 0x000000ffff037224 */ /* 0x000fc600028e0600 */
[----:B------:R1:W-:Y:S04]  /*17830*/  ST.E desc[UR30][R18.64], R134 ;  /* 0x0000008612007985 */ /* 0x0003e8000c10191e */
[----:B------:R1:W-:Y:S04]  /*17840*/  ST.E desc[UR30][R18.64+0x4], R135 ;  /* 0x0000048712007985 */ /* 0x0003e8000c10191e */
[----:B--2---:R1:W-:Y:S04]  /*17850*/  ST.E desc[UR30][R16.64], R136 ;  /* 0x0000008810007985 */ /* 0x0043e8000c10191e */
[----:B------:R1:W-:Y:S04]  /*17860*/  ST.E desc[UR30][R16.64+0x4], R137 ;  /* 0x0000048910007985 */ /* 0x0003e8000c10191e */
        /* <DEDUP_REMOVED lines=13> */
[----:B------:R1:W-:Y:S01]  /*17940*/  ST.E desc[UR30][R2.64+0x4], R151 ;  /* 0x0000049702007985 */ /* 0x0003e2000c10191e */
[----:B------:R-:W-:Y:S01]  /*17950*/  @!PT LDS RZ, [RZ] ;  /* 0x00000000fffff984 */ /* 0x000fe20000000800 */
[----:B------:R-:W-:Y:S01]  /*17960*/  @!PT LDS RZ, [RZ] ;  /* 0x00000000fffff984 */ /* 0x000fe20000000800 */
[----:B------:R-:W-:Y:S01]  /*17970*/  @!PT LDS RZ, [RZ] ;  /* 0x00000000fffff984 */ /* 0x000fe20000000800 */
[----:B------:R-:W-:Y:S01]  /*17980*/  @!PT LDS RZ, [RZ] ;  /* 0x00000000fffff984 */ /* 0x000fe20000000800 */
[----:B------:R2:W-:Y:S06]  /*17990*/  MEMBAR.ALL.CTA ;  /* 0x0000000000007992 */ /* 0x0005ec0000008000 */
[----:B--2---:R-:W2:Y:S01]  /*179a0*/  FENCE.VIEW.ASYNC.S ;  /* 0x00000000000073c6 */ /* 0x004ea20000000000 */
[----:B------:R-:W-:Y:S05]  /*179b0*/  @!P1 BRA `(.L_x_35) ;  /* 0x0000000000049947 */ /* 0x000fea0003800000 */
[----:B------:R-:W-:Y:S01]  /*179c0*/  BPT.TRAP 0x1 ;  /* 0x000000040000795c */ /* 0x000fe20000300000 */
.L_x_35:
[----:B--2---:R-:W-:Y:S01]  /*179d0*/  SYNCS.ARRIVE.TRANS64.A1T0 RZ, [UR18+0xa8880], RZ ;  /* 0x0a8880ffffff79a7 */ /* 0x004fe20008100012 */
[----:B------:R-:W-:-:S04]  /*179e0*/  UIADD3 UR37, UR37, 0x1, URZ ;  /* 0x0000000125257890 */ /* 0x000fc8000fffe03f */
[----:B------:R-:W-:-:S04]  /*179f0*/  UISETP.NE.AND UP0, UPT, UR37, 0x2, UPT ;  /* 0x000000022500788c */ /* 0x000fc8000bf05270 */
[----:B------:R-:W-:Y:S02]  /*17a00*/  USEL UR14, URZ, 0x1, UP0 ;  /* 0x000000013f0e7887 */ /* 0x000fe40008000000 */
[----:B------:R-:W-:Y:S02]  /*17a10*/  USEL UR37, UR37, URZ, UP0 ;  /* 0x0000003f25257287 */ /* 0x000fe40008000000 */
[----:B------:R-:W-:-:S12]  /*17a20*/  ULOP3.LUT UR23, UR23, UR14, URZ, 0x3c, !UPT ;  /* 0x0000000e17177292 */ /* 0x000fd8000f8e3c3f */
.L_x_31:
[----:B------:R-:W-:Y:S02]  /*17a30*/  UIADD3 UR14, UR7, 0x1, URZ ;  /* 0x00000001070e7890 */ /* 0x000fe4000fffe03f */
[----:B------:R-:W-:Y:S02]  /*17a40*/  UISETP.NE.AND UP1, UPT, UR7, 0x1, UPT ;  /* 0x000000010700788c */ /* 0x000fe4000bf25270 */
[----:B------:R-:W-:Y:S02]  /*17a50*/  UISETP.NE.AND UP0, UPT, UR14, 0x2, UPT ;  /* 0x000000020e00788c */ /* 0x000fe4000bf05270 */
[----:B------:R-:W-:Y:S02]  /*17a60*/  USEL UR15, URZ, 0x1, UP1 ;  /* 0x000000013f0f7887 */ /* 0x000fe40008800000 */
[----:B------:R-:W-:Y:S02]  /*17a70*/  USEL UR7, UR14, URZ, UP0 ;  /* 0x0000003f0e077287 */ /* 0x000fe40008000000 */
[----:B------:R-:W-:Y:S01]  /*17a80*/  ULOP3.LUT UR21, UR21, UR15, URZ, 0x3c, !UPT ;  /* 0x0000000f15157292 */ /* 0x000fe2000f8e3c3f */
[----:B------:R-:W-:Y:S11]  /*17a90*/  @!P0 BRA `(.L_x_36) ;  /* 0x0000000000048947 */ /* 0x000ff60003800000 */
[----:B------:R-:W-:Y:S01]  /*17aa0*/  BPT.TRAP 0x1 ;  /* 0x000000040000795c */ /* 0x000fe20000300000 */
.L_x_36:
[----:B------:R-:W-:Y:S02]  /*17ab0*/  UISETP.GT.U32.AND UP0, UPT, UR5, 0x1, UPT ;  /* 0x000000010500788c */ /* 0x000fe4000bf04070 */
[----:B------:R-:W-:-:S04]  /*17ac0*/  ULEA UR14, UR6, UR36, 0x3 ;  /* 0x00000024060e7291 */ /* 0x000fc8000f8e183f */
[----:B------:R-:W-:Y:S01]  /*17ad0*/  UIADD3 UR14, UR14, 0xa8820, URZ ;  /* 0x000a88200e0e7890 */ /* 0x000fe2000fffe03f */
[----:B------:R-:W-:-:S03]  /*17ae0*/  PLOP3.LUT P1, PT, PT, PT, UP0, 0x80, 0x0 ;  /* 0x000000000000781c */ /* 0x000fc60003f2f008 */
[----:B------:R-:W-:-:S09]  /*17af0*/  UPRMT UR14, URZ, 0x654, UR14 ;  /* 0x000006543f0e7896 */ /* 0x000fd2000800000e */
[----:B------:R-:W-:Y:S01]  /*17b00*/  SYNCS.ARRIVE.TRANS64.RED.A1T0 RZ, [UR14], RZ ;  /* 0x000000ffffff79a7 */ /* 0x000fe2000810040e */
[----:B------:R-:W-:Y:S05]  /*17b10*/  @P1 BRA `(.L_x_37) ;  /* 0x0000000000041947 */ /* 0x000fea0003800000 */
[----:B------:R-:W-:Y:S01]  /*17b20*/  BPT.TRAP 0x1 ;  /* 0x000000040000795c */ /* 0x000fe20000300000 */
.L_x_37:
[----:B------:R-:W-:-:S04]  /*17b30*/  UIADD3 UR6, UR6, 0x1, URZ ;  /* 0x0000000106067890 */ /* 0x000fc8000fffe03f */
[----:B------:R-:W-:-:S04]  /*17b40*/  UISETP.NE.AND UP0, UPT, UR6, 0x4, UPT ;  /* 0x000000040600788c */ /* 0x000fc8000bf05270 */
[----:B------:R-:W-:Y:S01]  /*17b50*/  USEL UR14, UR6, URZ, UP0 ;  /* 0x0000003f060e7287 */ /* 0x000fe20008000000 */
[----:B------:R-:W-:Y:S11]  /*17b60*/  @!P0 BRA `(.L_x_38) ;  /* 0x0000000000048947 */ /* 0x000ff60003800000 */
[----:B------:R-:W-:Y:S01]  /*17b70*/  BPT.TRAP 0x1 ;  /* 0x000000040000795c */ /* 0x000fe20000300000 */
.L_x_38:
[----:B------:R-:W-:-:S04]  /*17b80*/  ULEA UR6, UR14, UR36, 0x3 ;  /* 0x000000240e067291 */ /* 0x000fc8000f8e183f */
[----:B------:R-:W-:-:S04]  /*17b90*/  UIADD3 UR6, UR6, 0xa8820, URZ ;  /* 0x000a882006067890 */ /* 0x000fc8000fffe03f */
[----:B------:R-:W-:-:S09]  /*17ba0*/  UPRMT UR6, URZ, 0x654, UR6 ;  /* 0x000006543f067896 */ /* 0x000fd20008000006 */
[----:B------:R-:W-:Y:S01]  /*17bb0*/  SYNCS.ARRIVE.TRANS64.RED.A1T0 RZ, [UR6], RZ ;  /* 0x000000ffffff79a7 */ /* 0x000fe20008100406 */
[----:B------:R-:W-:Y:S05]  /*17bc0*/  @P1 BRA `(.L_x_39) ;  /* 0x0000000000041947 */ /* 0x000fea0003800000 */
[----:B------:R-:W-:Y:S01]  /*17bd0*/  BPT.TRAP 0x1 ;  /* 0x000000040000795c */ /* 0x000fe20000300000 */
.L_x_39:
[----:B------:R-:W-:Y:S02]  /*17be0*/  UISETP.GT.AND UP2, UPT, UR13, 0x1, UPT ;  /* 0x000000010d00788c */ /* 0x000fe4000bf44270 */
[----:B------:R-:W-:Y:S02]  /*17bf0*/  UIADD3 UR24, UR24, 0x1, URZ ;  /* 0x0000000118187890 */ /* 0x000fe4000fffe03f */
[----:B------:R-:W-:Y:S02]  /*17c00*/  UIADD3 UR6, UR14, 0x1, URZ ;  /* 0x000000010e067890 */ /* 0x000fe4000fffe03f */
[----:B------:R-:W-:Y:S01]  /*17c10*/  PLOP3.LUT P1, PT, PT, PT, UP2, 0x80, 0x0 ;  /* 0x000000000000781c */ /* 0x000fe20003f2f028 */
[----:B------:R-:W-:Y:S02]  /*17c20*/  UISETP.NE.AND UP0, UPT, UR24, 0x4, UPT ;  /* 0x000000041800788c */ /* 0x000fe4000bf05270 */
[----:B------:R-:W-:Y:S02]  /*17c30*/  UISETP.NE.AND UP1, UPT, UR6, 0x4, UPT ;  /* 0x000000040600788c */ /* 0x000fe4000bf25270 */
[----:B------:R-:W-:-:S02]  /*17c40*/  USEL UR14, URZ, 0x1, UP0 ;  /* 0x000000013f0e7887 */ /* 0x000fc40008000000 */
[----:B------:R-:W-:Y:S02]  /*17c50*/  UIADD3 UR13, UR13, -0x1, URZ ;  /* 0xffffffff0d0d7890 */ /* 0x000fe4000fffe03f */
[----:B------:R-:W-:Y:S02]  /*17c60*/  USEL UR6, UR6, URZ, UP1 ;  /* 0x0000003f06067287 */ /* 0x000fe40008800000 */
[----:B------:R-:W-:Y:S02]  /*17c70*/  USEL UR26, UR24, URZ, UP0 ;  /* 0x0000003f181a7287 */ /* 0x000fe40008000000 */
[----:B------:R-:W-:Y:S01]  /*17c80*/  ULOP3.LUT UR25, UR25, UR14, URZ, 0x3c, !UPT ;  /* 0x0000000e19197292 */ /* 0x000fe2000f8e3c3f */
[----:B------:R-:W-:Y:S11]  /*17c90*/  @P1 BRA `(.L_x_40) ;  /* 0xfffffea400581947 */ /* 0x000ff6000383ffff */
.L_x_18:
[----:B------:R-:W-:Y:S05]  /*17ca0*/  @!P0 BRA `(.L_x_41) ;  /* 0x0000000000048947 */ /* 0x000fea0003800000 */
[----:B------:R-:W-:Y:S01]  /*17cb0*/  BPT.TRAP 0x1 ;  /* 0x000000040000795c */ /* 0x000fe20000300000 */
.L_x_41:
[----:B------:R-:W-:Y:S02]  /*17cc0*/  UISETP.GT.U32.AND UP0, UPT, UR5, 0x1, UPT ;  /* 0x000000010500788c */ /* 0x000fe4000bf04070 */
[----:B------:R-:W-:-:S04]  /*17cd0*/  UIADD3 UR6, UR8, 0xa8860, URZ ;  /* 0x000a886008067890 */ /* 0x000fc8000fffe03f */
[----:B------:R-:W-:Y:S01]  /*17ce0*/  PLOP3.LUT P1, PT, PT, PT, UP0, 0x80, 0x0 ;  /* 0x000000000000781c */ /* 0x000fe20003f2f008 */
[----:B------:R-:W-:-:S09]  /*17cf0*/  UPRMT UR6, URZ, 0x654, UR6 ;  /* 0x000006543f067896 */ /* 0x000fd20008000006 */
[----:B------:R-:W-:Y:S03]  /*17d00*/  SYNCS.ARRIVE.TRANS64.RED.A1T0 RZ, [UR6], RZ ;  /* 0x000000ffffff79a7 */ /* 0x000fe60008100406 */
[----:B------:R-:W-:Y:S05]  /*17d10*/  @P1 BRA `(.L_x_42) ;  /* 0x0000000000041947 */ /* 0x000fea0003800000 */
[----:B------:R-:W-:Y:S01]  /*17d20*/  BPT.TRAP 0x1 ;  /* 0x000000040000795c */ /* 0x000fe20000300000 */
.L_x_42:
[----:B------:R-:W-:Y:S05]  /*17d30*/  @!P0 BRA `(.L_x_43) ;  /* 0x0000000000048947 */ /* 0x000fea0003800000 */
[----:B------:R-:W-:Y:S01]  /*17d40*/  BPT.TRAP 0x1 ;  /* 0x000000040000795c */ /* 0x000fe20000300000 */
.L_x_43:
[----:B------:R-:W-:-:S04]  /*17d50*/  UIADD3 UR8, UR8, 0xa8868, URZ ;  /* 0x000a886808087890 */ /* 0x000fc8000fffe03f */
[----:B------:R-:W-:-:S09]  /*17d60*/  UPRMT UR8, URZ, 0x654, UR8 ;  /* 0x000006543f087896 */ /* 0x000fd20008000008 */
[----:B------:R-:W-:Y:S01]  /*17d70*/  SYNCS.ARRIVE.TRANS64.RED.A1T0 RZ, [UR8], RZ ;  /* 0x000000ffffff79a7 */ /* 0x000fe20008100408 */
[----:B------:R-:W-:Y:S05]  /*17d80*/  @P1 BRA `(.L_x_44) ;  /* 0x0000000000041947 */ /* 0x000fea0003800000 */
[----:B------:R-:W-:Y:S01]  /*17d90*/  BPT.TRAP 0x1 ;  /* 0x000000040000795c */ /* 0x000fe20000300000 */
.L_x_44:
[----:B------:R-:W-:-:S04]  /*17da0*/  ULOP3.LUT UR4, UR4, 0x2, URZ, 0xfc, !UPT ;  /* 0x0000000204047892 */ /* 0x000fc8000f8efc3f */
[----:B------:R-:W-:-:S06]  /*17db0*/  UISETP.NE.AND UP0, UPT, UR4, 0x3, UPT ;  /* 0x000000030400788c */ /* 0x000fcc000bf05270 */
[----:B------:R-:W-:-:S13]  /*17dc0*/  PLOP3.LUT P1, PT, PT, PT, UP0, 0x80, 0x0 ;  /* 0x000000000000781c */ /* 0x000fda0003f2f008 */
[----:B------:R-:W-:Y:S05]  /*17dd0*/  @!P1 BRA `(.L_x_45) ;  /* 0x0000000000049947 */ /* 0x000fea0003800000 */
[----:B------:R-:W-:Y:S01]  /*17de0*/  BPT.TRAP 0x1 ;  /* 0x000000040000795c */ /* 0x000fe20000300000 */
.L_x_45:
[----:B------:R-:W-:Y:S01]  /*17df0*/  ULEA UR4, UR7, UR36, 0x3 ;  /* 0x0000002407047291 */ /* 0x000fe2000f8e183f */
[----:B---3--:R-:W-:-:S04]  /*17e00*/  MOV R0, UR21 ;  /* 0x0000001500007c02 */ /* 0x008fc80008000f00 */
[----:B------:R-:W-:-:S04]  /*17e10*/  SHF.L.U32 R0, R0, 0x1f, RZ ;  /* 0x0000001f00007819 */ /* 0x000fc800000006ff */
[----:B------:R-:W3:Y:S02]  /*17e20*/  SYNCS.PHASECHK.TRANS64.TRYWAIT P0, [UR4+0xa8890], R0 ;  /* 0x0a889000ff0075a7 */ /* 0x000ee40008000144 */
[----:B---3--:R-:W-:Y:S05]  /*17e30*/  @!P0 BRA `(.L_x_46) ;  /* 0x00000094004c8947 */ /* 0x008fea0003800000 */
.L_x_156:
[----:B------:R-:W-:Y:S05]  /*17e40*/  @!P1 BRA `(.L_x_47) ;  /* 0x0000000000049947 */ /* 0x000fea0003800000 */
[----:B------:R-:W-:Y:S01]  /*17e50*/  BPT.TRAP 0x1 ;  /* 0x000000040000795c */ /* 0x000fe20000300000 */
.L_x_47:
[----:B------:R-:W-:-:S04]  /*17e60*/  UIADD3 UR7, UR7, 0x1, URZ ;  /* 0x0000000107077890 */ /* 0x000fc8000fffe03f */
[----:B------:R-:W-:-:S04]  /*17e70*/  UISETP.NE.AND UP0, UPT, UR7, 0x2, UPT ;  /* 0x000000020700788c */ /* 0x000fc8000bf05270 */
[----:B------:R-:W-:Y:S02]  /*17e80*/  USEL UR4, URZ, 0x1, UP0 ;  /* 0x000000013f047887 */ /* 0x000fe40008000000 */
[----:B------:R-:W-:Y:S02]  /*17e90*/  USEL UR7, UR7, URZ, UP0 ;  /* 0x0000003f07077287 */ /* 0x000fe40008000000 */
[----:B------:R-:W-:Y:S02]  /*17ea0*/  ULOP3.LUT UR4, UR21, UR4, URZ, 0x3c, !UPT ;  /* 0x0000000415047292 */ /* 0x000fe4000f8e3c3f */
[----:B------:R-:W-:-:S04]  /*17eb0*/  ULEA UR7, UR7, UR36, 0x3 ;  /* 0x0000002407077291 */ /* 0x000fc8000f8e183f */
[----:B-1----:R-:W-:-:S05]  /*17ec0*/  IMAD.U32 R0, RZ, RZ, UR4 ;  /* 0x00000004ff007e24 */ /* 0x002fca000f8e00ff */
[----:B------:R-:W-:-:S04]  /*17ed0*/  SHF.L.U32 R0, R0, 0x1f, RZ ;  /* 0x0000001f00007819 */ /* 0x000fc800000006ff */
[----:B------:R-:W1:Y:S02]  /*17ee0*/  SYNCS.PHASECHK.TRANS64.TRYWAIT P0, [UR7+0xa8890], R0 ;  /* 0x0a889000ff0075a7 */ /* 0x000e640008000147 */
[----:B-1----:R-:W-:Y:S05]  /*17ef0*/  @!P0 BRA `(.L_x_48) ;  /* 0x0000009400348947 */ /* 0x002fea0003800000 */
.L_x_157:
[----:B------:R-:W-:Y:S01]  /*17f00*/  ULEA UR4, UR37, UR38, 0x1 ;  /* 0x0000002625047291 */ /* 0x000fe2000f8e083f */
[----:B-1----:R-:W-:-:S03]  /*17f10*/  IMAD.U32 R0, RZ, RZ, UR23 ;  /* 0x00000017ff007e24 */ /* 0x002fc6000f8e00ff */
[----:B------:R-:W-:Y:S02]  /*17f20*/  ULEA UR4, UR4, UR36, 0x3 ;  /* 0x0000002404047291 */ /* 0x000fe4000f8e183f */
[----:B------:R-:W-:-:S07]  /*17f30*/  SHF.L.U32 R0, R0, 0x1f, RZ ;  /* 0x0000001f00007819 */ /* 0x000fce00000006ff */
[----:B------:R-:W1:Y:S02]  /*17f40*/  SYNCS.PHASECHK.TRANS64.TRYWAIT P0, [UR4+0xa88a0], R0 ;  /* 0x0a88a000ff0075a7 */ /* 0x000e640008000144 */
[----:B-1----:R-:W-:Y:S05]  /*17f50*/  @!P0 BRA `(.L_x_49) ;  /* 0x0000009400348947 */ /* 0x002fea0003800000 */
.L_x_158:
[----:B-1----:R-:W-:-:S04]  /*17f60*/  MOV R0, RZ ;  /* 0x000000ff00007202 */ /* 0x002fc80000000f00 */
[----:B------:R-:W-:-:S13]  /*17f70*/  LOP3.LUT P0, RZ, R0, 0x1bf, RZ, 0xc0, !PT ;  /* 0x000001bf00ff7812 */ /* 0x000fda000780c0ff */
[----:B------:R-:W-:Y:S05]  /*17f80*/  @!P0 BRA `(.L_x_50) ;  /* 0x0000000000408947 */ /* 0x000fea0003800000 */
[----:B--2---:R-:W-:Y:S01]  /*17f90*/  MOV R2, 0x0 ;  /* 0x0000000000027802 */ /* 0x004fe20000000f00 */
[----:B------:R-:W-:Y:S01]  /*17fa0*/  ULDC.64 UR4, c[0x4][0x70] ;  /* 0x01001c0000047ab9 */ /* 0x000fe20000000a00 */
[----:B------:R-:W-:Y:S01]  /*17fb0*/  ULDC.64 UR6, c[0x4][0x78] ;  /* 0x01001e0000067ab9 */ /* 0x000fe20000000a00 */
[----:B------:R-:W-:Y:S01]  /*17fc0*/  ULDC.64 UR8, c[0x4][0x8] ;  /* 0x0100020000087ab9 */ /* 0x000fe20000000a00 */
[----:B------:R-:W-:Y:S01]  /*17fd0*/  IMAD.U32 R4, RZ, RZ, UR4 ;  /* 0x00000004ff047e24 */ /* 0x000fe2000f8e00ff */
[----:B------:R-:W-:Y:S01]  /*17fe0*/  MOV R6, UR6 ;  /* 0x0000000600067c02 */ /* 0x000fe20008000f00 */
[----:B------:R-:W1:Y:S01]  /*17ff0*/  LDC.64 R2, c[0x4][R2] ;  /* 0x0100000002027b82 */ /* 0x000e620000000a00 */
[----:B------:R-:W-:Y:S01]  /*18000*/  IMAD.U32 R5, RZ, RZ, UR5 ;  /* 0x00000005ff057e24 */ /* 0x000fe2000f8e00ff */
[----:B------:R-:W-:Y:S01]  /*18010*/  MOV R12, 0x1 ;  /* 0x00000001000c7802 */ /* 0x000fe20000000f00 */
[----:B------:R-:W-:Y:S02]  /*18020*/  IMAD.U32 R7, RZ, RZ, UR7 ;  /* 0x00000007ff077e24 */ /* 0x000fe4000f8e00ff */
[----:B------:R-:W-:-:S02]  /*18030*/  IMAD.U32 R10, RZ, RZ, UR8 ;  /* 0x00000008ff0a7e24 */ /* 0x000fc4000f8e00ff */
[----:B------:R-:W-:Y:S02]  /*18040*/  IMAD.U32 R11, RZ, RZ, UR9 ;  /* 0x00000009ff0b7e24 */ /* 0x000fe4000f8e00ff */
[----:B------:R-:W-:Y:S02]  /*18050*/  IMAD.MOV.U32 R8, RZ, RZ, 0x70 ;  /* 0x00000070ff087424 */ /* 0x000fe400078e00ff */
[----:B------:R-:W-:-:S07]  /*18060*/  IMAD.MOV.U32 R13, RZ, RZ, RZ ;  /* 0x000000ffff0d7224 */ /* 0x000fce00078e00ff */
[----:B------:R-:W-:-:S07]  /*18070*/  LEPC R20, `(.L_x_50) ;  /* 0x000000001014794e */ /* 0x000fce0000000000 */
[----:B-1----:R-:W-:Y:S05]  /*18080*/  CALL.ABS.NOINC R2 ;  /* 0x0000000002007343 */ /* 0x002fea0003c00000 */
.L_x_50:
[----:B------:R-:W-:Y:S02]  /*18090*/  IMAD.U32 R0, RZ, RZ, UR36 ;  /* 0x00000024ff007e24 */ /* 0x000fe4000f8e00ff */
[----:B--2---:R-:W-:-:S04]  /*180a0*/  IMAD.U32 R32, RZ, RZ, UR38 ;  /* 0x00000026ff207e24 */ /* 0x004fc8000f8e00ff */
[----:B------:R-:W-:-:S05]  /*180b0*/  IMAD R32, R32, 0x4400, R0 ;  /* 0x0000440020207824 */ /* 0x000fca00078e0200 */
[----:B------:R-:W-:-:S13]  /*180c0*/  LOP3.LUT P0, RZ, R32, 0x1b0, RZ, 0xc0, !PT ;  /* 0x000001b020ff7812 */ /* 0x000fda000780c0ff */
[----:B------:R-:W-:Y:S05]  /*180d0*/  @!P0 BRA `(.L_x_51) ;  /* 0x0000000000408947 */ /* 0x000fea0003800000 */
[----:B------:R-:W-:Y:S01]  /*180e0*/  MOV R2, 0x0 ;  /* 0x0000000000027802 */ /* 0x000fe20000000f00 */
        /* <DEDUP_REMOVED lines=15> */
.L_x_51:
[----:B------:R-:W2:Y:S04]  /*181e0*/  LDL.LU R16, [R1+0x524] ;  /* 0x0005240001107983 */ /* 0x000ea80000300800 */
[----:B------:R-:W2:Y:S04]  /*181f0*/  LDL.LU R2, [R1+0x520] ;  /* 0x0005200001027983 */ /* 0x000ea80000300800 */
[----:B------:R-:W3:Y:S04]  /*18200*/  LDL.LU R33, [R1+0x51c] ;  /* 0x00051c0001217983 */ /* 0x000ee80000300800 */
[----:B------:R-:W3:Y:S04]  /*18210*/  LDL.LU R27, [R1+0x518] ;  /* 0x00051800011b7983 */ /* 0x000ee80000300800 */
[----:B------:R-:W4:Y:S04]  /*18220*/  LDL.LU R68, [R1+0x6e4] ;  /* 0x0006e40001447983 */ /* 0x000f280000300800 */
[----:B------:R-:W4:Y:S04]  /*18230*/  LDL.LU R34, [R1+0x6e0] ;  /* 0x0006e00001227983 */ /* 0x000f280000300800 */
[----:B------:R-:W5:Y:S04]  /*18240*/  LDL.LU R71, [R1+0x6fc] ;  /* 0x0006fc0001477983 */ /* 0x000f680000300800 */
        /* <DEDUP_REMOVED lines=120> */
[----:B------:R-:W5:Y:S01]  /*189d0*/  LDL.LU R70, [R1+0x6f0] ;  /* 0x0006f00001467983 */ /* 0x000f620000300800 */
[----:B--2---:R-:W-:-:S02]  /*189e0*/  F2FP.F16.F32.PACK_AB R16, R16, R2 ;  /* 0x000000021010723e */ /* 0x004fc400000000ff */
[----:B------:R-:W1:Y:S01]  /*189f0*/  S2R R2, SR_TID.X ;  /* 0x0000000000027919 */ /* 0x000e620000002100 */
[----:B---3--:R-:W-:Y:S02]  /*18a00*/  F2FP.F16.F32.PACK_AB R27, R33, R27 ;  /* 0x0000001b211b723e */ /* 0x008fe400000000ff */
[----:B----4-:R-:W-:Y:S01]  /*18a10*/  F2FP.F16.F32.PACK_AB R68, R68, R34 ;  /* 0x000000224444723e */ /* 0x010fe200000000ff */
[----:B------:R-:W-:Y:S02]  /*18a20*/  IMAD.MOV.U32 R34, RZ, RZ, 0x10 ;  /* 0x00000010ff227424 */ /* 0x000fe400078e00ff */
[C---:B-1----:R-:W-:Y:S01]  /*18a30*/  IMAD.SHL.U32 R3, R2.reuse, 0x20, RZ ;  /* 0x0000002002037824 */ /* 0x042fe200078e00ff */
[----:B------:R-:W-:Y:S02]  /*18a40*/  SHF.R.U32.HI R5, RZ, 0x1, R2 ;  /* 0x00000001ff057819 */ /* 0x000fe40000011602 */
[----:B------:R-:W-:Y:S02]  /*18a50*/  LOP3.LUT R33, R2, 0x7f, RZ, 0xc0, !PT ;  /* 0x0000007f02217812 */ /* 0x000fe400078ec0ff */
[----:B------:R-:W-:-:S02]  /*18a60*/  LOP3.LUT R4, R3, 0xc0, RZ, 0xc0, !PT ;  /* 0x000000c003047812 */ /* 0x000fc400078ec0ff */
[----:B------:R-:W-:Y:S02]  /*18a70*/  LOP3.LUT P0, RZ, R2, 0x4, RZ, 0xc0, !PT ;  /* 0x0000000402ff7812 */ /* 0x000fe4000780c0ff */
[----:B------:R-:W-:Y:S01]  /*18a80*/  LOP3.LUT R0, R4, 0x8, R5, 0xf8, !PT ;  /* 0x0000000804007812 */ /* 0x000fe200078ef805 */
[----:B------:R-:W-:Y:S01]  /*18a90*/  VIADD R33, R33, 0x1f ;  /* 0x0000001f21217836 */ /* 0x000fe20000000000 */
[C---:B------:R-:W-:Y:S01]  /*18aa0*/  SHF.L.U32 R4, R2.reuse, 0x4, RZ ;  /* 0x0000000402047819 */ /* 0x040fe200000006ff */
[----:B------:R-:W-:-:S03]  /*18ab0*/  IMAD.SHL.U32 R2, R2, 0x4, RZ ;  /* 0x0000000402027824 */ /* 0x000fc600078e00ff */
[----:B------:R-:W-:Y:S02]  /*18ac0*/  LOP3.LUT R4, R4, 0x600, RZ, 0xc0, !PT ;  /* 0x0000060004047812 */ /* 0x000fe400078ec0ff */
[----:B------:R-:W-:Y:S02]  /*18ad0*/  ISETP.GT.U32.AND P1, PT, R33, 0x3e, PT ;  /* 0x0000003e2100780c */ /* 0x000fe40003f24070 */
[----:B------:R-:W-:Y:S02]  /*18ae0*/  LOP3.LUT R2, R0, 0x18, R2, 0x78, !PT ;  /* 0x0000001800027812 */ /* 0x000fe400078e7802 */
[----:B------:R-:W-:-:S04]  /*18af0*/  LOP3.LUT R0, R4, 0x20, R3, 0xf8, !PT ;  /* 0x0000002004007812 */ /* 0x000fc800078ef803 */
[----:B------:R-:W-:-:S04]  /*18b00*/  LOP3.LUT R0, R0, 0x100, R3, 0xf8, !PT ;  /* 0x0000010000007812 */ /* 0x000fc800078ef803 */
[----:B------:R-:W-:Y:S02]  /*18b10*/  LOP3.LUT R0, R0, R2, RZ, 0xfc, !PT ;  /* 0x0000000200007212 */ /* 0x000fe400078efcff */
[----:B-----5:R-:W-:Y:S02]  /*18b20*/  F2FP.F16.F32.PACK_AB R71, R71, R35 ;  /* 0x000000234747723e */ /* 0x020fe400000000ff */
[----:B------:R-:W-:Y:S01]  /*18b30*/  F2FP.F16.F32.PACK_AB R24, R143, R24 ;  /* 0x000000188f18723e */ /* 0x000fe200000000ff */
[----:B------:R-:W-:Y:S01]  /*18b40*/  IMAD R35, R0, 0x2, R32 ;  /* 0x0000000200237824 */ /* 0x000fe200078e0220 */
        /* <DEDUP_REMOVED lines=40> */
[----:B------:R-:W-:Y:S02]  /*18dd0*/  SEL R34, R34, 0xfffffff0, !P0 ;  /* 0xfffffff022227807 */ /* 0x000fe40004000000 */
        /* <DEDUP_REMOVED lines=18> */
[----:B------:R-:W-:Y:S01]  /*18f00*/  F2FP.F16.F32.PACK_AB R70, R72, R70 ;  /* 0x000000464846723e */ /* 0x000fe200000000ff */
[----:B------:R-:W-:Y:S06]  /*18f10*/  @P1 BRA `(.L_x_52) ;  /* 0x0000000000041947 */ /* 0x000fec0003800000 */
[----:B------:R-:W-:-:S04]  /*18f20*/  DEPBAR.LE SB0, 0x1 ;  /* 0x000080400000791a */ /* 0x000fc80000000000 */
.L_x_52:
[----:B------:R-:W-:Y:S05]  /*18f30*/  WARPSYNC.ALL ;  /* 0x0000000000007948 */ /* 0x000fea0003800000 */
[----:B------:R-:W-:Y:S01]  /*18f40*/  BAR.SYNC.DEFER_BLOCKING 0x1, 0x80 ;  /* 0x0042000000007b1d */ /* 0x000fe20000010000 */
[----:B------:R-:W-:-:S05]  /*18f50*/  IMAD R0, R34, 0x2, R35 ;  /* 0x0000000222007824 */ /* 0x000fca00078e0223 */
[----:B------:R-:W-:Y:S01]  /*18f60*/  BSSY B0, `(.L_x_53) ;  /* 0x0000015000007945 */ /* 0x000fe20003800000 */
[----:B------:R1:W-:Y:S04]  /*18f70*/  STSM.16.M88.4 [R35], R24 ;  /* 0x0000001823007844 */ /* 0x0003e80000000200 */
[----:B------:R1:W-:Y:S01]  /*18f80*/  STSM.16.M88.4 [R0], R16 ;  /* 0x0000001000007844 */ /* 0x0003e20000000200 */
[----:B------:R-:W-:Y:S01]  /*18f90*/  @!PT LDS RZ, [RZ] ;  /* 0x00000000fffff984 */ /* 0x000fe20000000800 */
[----:B------:R-:W-:Y:S01]  /*18fa0*/  @!PT LDS RZ, [RZ] ;  /* 0x00000000fffff984 */ /* 0x000fe20000000800 */
[----:B------:R-:W-:Y:S01]  /*18fb0*/  @!PT LDS RZ, [RZ] ;  /* 0x00000000fffff984 */ /* 0x000fe20000000800 */
[----:B------:R-:W-:Y:S01]  /*18fc0*/  @!PT LDS RZ, [RZ] ;  /* 0x00000000fffff984 */ /* 0x000fe20000000800 */
[----:B------:R2:W-:Y:S06]  /*18fd0*/  MEMBAR.ALL.CTA ;  /* 0x0000000000007992 */ /* 0x0005ec0000008000 */
[----:B--2---:R-:W2:Y:S02]  /*18fe0*/  FENCE.VIEW.ASYNC.S ;  /* 0x00000000000073c6 */ /* 0x004ea40000000000 */
[----:B--2---:R-:W-:Y:S06]  /*18ff0*/  BAR.SYNC.DEFER_BLOCKING 0x1, 0x80 ;  /* 0x0042000000007b1d */ /* 0x004fec0000010000 */
[----:B------:R-:W-:Y:S05]  /*19000*/  @P1 BRA `(.L_x_54) ;  /* 0x0000000000281947 */ /* 0x000fea0003800000 */
[----:B------:R-:W-:Y:S01]  /*19010*/  S2UR UR44, SR_CTAID.Z ;  /* 0x00000000002c79c3 */ /* 0x000fe20000002700 */
[----:B------:R-:W-:Y:S01]  /*19020*/  ULDC.64 UR4, c[0x0][0x198] ;  /* 0x0000660000047ab9 */ /* 0x000fe20000000a00 */
[----:B------:R-:W-:Y:S01]  /*19030*/  R2UR UR40, R32 ;  /* 0x00000000202872ca */ /* 0x000fe200000e0000 */
[----:B------:R-:W-:Y:S01]  /*19040*/  UIADD3 UR4, UP0, UR4, 0x9f0, URZ ;  /* 0x000009f004047890 */ /* 0x000fe2000ff1e03f */
[----:B------:R-:W-:-:S03]  /*19050*/  UMOV UR41, URZ ;  /* 0x0000003f00297c82 */ /* 0x000fc60008000000 */
[----:B------:R-:W-:Y:S01]  /*19060*/  UIADD3.X UR5, URZ, UR5, URZ, UP0, !UPT ;  /* 0x000000053f057290 */ /* 0x000fe200087fe43f */
[----:B------:R-:W2:Y:S08]  /*19070*/  S2UR UR43, SR_CTAID.Y ;  /* 0x00000000002b79c3 */ /* 0x000eb00000002600 */
[----:B--2---:R2:W-:Y:S01]  /*19080*/  UTMASTG.4D [UR40], [UR4] ;  /* 0x00000028040073b5 */ /* 0x0045e20008018000 */
[----:B------:R0:W-:Y:S01]  /*19090*/  UTMACMDFLUSH ;  /* 0x00000000000079b7 */ /* 0x0001e20000000000 */
[----:B--2---:R-:W-:-:S04]  /*190a0*/  DEPBAR.LE SB0, 0x1 ;  /* 0x000080400000791a */ /* 0x004fc80000000000 */
.L_x_54:
[----:B------:R-:W-:Y:S05]  /*190b0*/  BSYNC B0 ;  /* 0x0000000000007941 */ /* 0x000fea0003800000 */
.L_x_53:
[----:B------:R-:W-:Y:S01]  /*190c0*/  BAR.SYNC.DEFER_BLOCKING 0x1, 0x80 ;  /* 0x0042000000007b1d */ /* 0x000fe20000010000 */
[----:B------:R-:W-:-:S05]  /*190d0*/  IADD3 R3, R35, 0x1000, RZ ;  /* 0x0000100023037810 */ /* 0x000fca0007ffe0ff */
[----:B------:R-:W-:Y:S01]  /*190e0*/  BSSY B0, `(.L_x_55) ;  /* 0x0000016000007945 */ /* 0x000fe20003800000 */
[----:B------:R2:W-:Y:S04]  /*190f0*/  STSM.16.M88.4 [R35+0x1000], R8 ;  /* 0x0010000823007844 */ /* 0x0005e80000000200 */
[----:B------:R2:W-:Y:S01]  /*19100*/  STSM.16.M88.4 [R0+0x1000], R4 ;  /* 0x0010000400007844 */ /* 0x0005e20000000200 */
[----:B------:R-:W-:Y:S01]  /*19110*/  @!PT LDS RZ, [RZ] ;  /* 0x00000000fffff984 */ /* 0x000fe20000000800 */
[----:B------:R-:W-:Y:S01]  /*19120*/  @!PT LDS RZ, [RZ] ;  /* 0x00000000fffff984 */ /* 0x000fe20000000800 */
[----:B------:R-:W-:Y:S01]  /*19130*/  @!PT LDS RZ, [RZ] ;  /* 0x00000000fffff984 */ /* 0x000fe20000000800 */
[----:B------:R-:W-:Y:S01]  /*19140*/  @!PT LDS RZ, [RZ] ;  /* 0x00000000fffff984 */ /* 0x000fe20000000800 */
[----:B------:R3:W-:Y:S06]  /*19150*/  MEMBAR.ALL.CTA ;  /* 0x0000000000007992 */ /* 0x0007ec0000008000 */
[----:B---3--:R-:W3:Y:S02]  /*19160*/  FENCE.VIEW.ASYNC.S ;  /* 0x00000000000073c6 */ /* 0x008ee40000000000 */
[----:B---3--:R-:W-:Y:S06]  /*19170*/  BAR.SYNC.DEFER_BLOCKING 0x1, 0x80 ;  /* 0x0042000000007b1d */ /* 0x008fec0000010000 */
[----:B------:R-:W-:Y:S05]  /*19180*/  @P1 BRA `(.L_x_56) ;  /* 0x00000000002c1947 */ /* 0x000fea0003800000 */
[----:B------:R-:W-:Y:S01]  /*19190*/  S2UR UR44, SR_CTAID.Z ;  /* 0x00000000002c79c3 */ /* 0x000fe20000002700 */
[----:B------:R-:W-:Y:S01]  /*191a0*/  R2UR UR40, R32 ;  /* 0x00000000202872ca */ /* 0x000fe200000e0000 */
[----:B------:R-:W-:Y:S01]  /*191b0*/  ULDC.64 UR4, c[0x0][0x198] ;  /* 0x0000660000047ab9 */ /* 0x000fe20000000a00 */
[----:B------:R-:W-:Y:S01]  /*191c0*/  UMOV UR41, 0x20 ;  /* 0x0000002000297882 */ /* 0x000fe20000000000 */
[----:B------:R-:W-:-:S04]  /*191d0*/  UIADD3 UR4, UP0, UR4, 0x9f0, URZ ;  /* 0x000009f004047890 */ /* 0x000fc8000ff1e03f */
[----:B------:R-:W3:Y:S01]  /*191e0*/  S2UR UR43, SR_CTAID.Y ;  /* 0x00000000002b79c3 */ /* 0x000ee20000002600 */
[----:B------:R-:W-:-:S05]  /*191f0*/  UIADD3.X UR5, URZ, UR5, URZ, UP0, !UPT ;  /* 0x000000053f057290 */ /* 0x000fca00087fe43f */
[----:B------:R-:W-:-:S09]  /*19200*/  UIADD3 UR40, UR40, 0x1000, URZ ;  /* 0x0000100028287890 */ /* 0x000fd2000fffe03f */
[----:B---3--:R3:W-:Y:S01]  /*19210*/  UTMASTG.4D [UR40], [UR4] ;  /* 0x00000028040073b5 */ /* 0x0087e20008018000 */
[----:B------:R0:W-:Y:S01]  /*19220*/  UTMACMDFLUSH ;  /* 0x00000000000079b7 */ /* 0x0001e20000000000 */
[----:B---3--:R-:W-:-:S04]  /*19230*/  DEPBAR.LE SB0, 0x1 ;  /* 0x000080400000791a */ /* 0x008fc80000000000 */
.L_x_56:
[----:B------:R-:W-:Y:S05]  /*19240*/  BSYNC B0 ;  /* 0x0000000000007941 */ /* 0x000fea0003800000 */
.L_x_55:
        /* <DEDUP_REMOVED lines=10> */
[----:B----4-:R-:W4:Y:S02]  /*192f0*/  FENCE.VIEW.ASYNC.S ;  /* 0x00000000000073c6 */ /* 0x010f240000000000 */
[----:B----4-:R-:W-:Y:S06]  /*19300*/  BAR.SYNC.DEFER_BLOCKING 0x1, 0x80 ;  /* 0x0042000000007b1d */ /* 0x010fec0000010000 */
[----:B------:R-:W-:Y:S05]  /*19310*/  @P1 BRA `(.L_x_58) ;  /* 0x00000000002c1947 */ /* 0x000fea0003800000 */
[----:B------:R-:W-:Y:S01]  /*19320*/  S2UR UR12, SR_CTAID.Z ;  /* 0x00000000000c79c3 */ /* 0x000fe20000002700 */
[----:B------:R-:W-:Y:S01]  /*19330*/  ULDC.64 UR4, c[0x0][0x198] ;  /* 0x0000660000047ab9 */ /* 0x000fe20000000a00 */
[----:B------:R-:W-:Y:S01]  /*19340*/  R2UR UR8, R32 ;  /* 0x00000000200872ca */ /* 0x000fe200000e0000 */
[----:B------:R-:W-:Y:S01]  /*19350*/  UIADD3 UR4, UP0, UR4, 0x9f0, URZ ;  /* 0x000009f004047890 */ /* 0x000fe2000ff1e03f */
[----:B------:R-:W-:Y:S01]  /*19360*/  UMOV UR9, 0x40 ;  /* 0x0000004000097882 */ /* 0x000fe20000000000 */
[----:B------:R-:W-:Y:S02]  /*19370*/  UMOV UR10, UR42 ;  /* 0x0000002a000a7c82 */ /* 0x000fe40008000000 */
[----:B------:R-:W-:Y:S01]  /*19380*/  UIADD3.X UR5, URZ, UR5, URZ, UP0, !UPT ;  /* 0x000000053f057290 */ /* 0x000fe200087fe43f */
[----:B------:R-:W4:Y:S08]  /*19390*/  S2UR UR11, SR_CTAID.Y ;  /* 0x00000000000b79c3 */ /* 0x000f300000002600 */
[----:B----4-:R4:W-:Y:S01]  /*193a0*/  UTMASTG.4D [UR8], [UR4] ;  /* 0x00000008040073b5 */ /* 0x0109e20008018000 */
[----:B------:R0:W-:Y:S01]  /*193b0*/  UTMACMDFLUSH ;  /* 0x00000000000079b7 */ /* 0x0001e20000000000 */
[----:B----4-:R-:W-:-:S04]  /*193c0*/  DEPBAR.LE SB0, 0x1 ;  /* 0x000080400000791a */ /* 0x010fc80000000000 */
.L_x_58:
[----:B------:R-:W-:Y:S05]  /*193d0*/  BSYNC B0 ;  /* 0x0000000000007941 */ /* 0x000fea0003800000 */
.L_x_57:
[----:B------:R-:W-:Y:S06]  /*193e0*/  BAR.SYNC.DEFER_BLOCKING 0x1, 0x80 ;  /* 0x0042000000007b1d */ /* 0x000fec0000010000 */
[----:B------:R-:W-:Y:S01]  /*193f0*/  BSSY B0, `(.L_x_59) ;  /* 0x0000016000007945 */ /* 0x000fe20003800000 */
[----:B------:R4:W-:Y:S04]  /*19400*/  STSM.16.M88.4 [R35+0x1000], R28 ;  /* 0x0010001c23007844 */ /* 0x0009e80000000200 */
[----:B------:R4:W-:Y:S01]  /*19410*/  STSM.16.M88.4 [R3], R36 ;  /* 0x0000002403007844 */ /* 0x0009e20000000200 */
[----:B------:R-:W-:Y:S01]  /*19420*/  @!PT LDS RZ, [RZ] ;  /* 0x00000000fffff984 */ /* 0x000fe20000000800 */
[----:B------:R-:W-:Y:S01]  /*19430*/  @!PT LDS RZ, [RZ] ;  /* 0x00000000fffff984 */ /* 0x000fe20000000800 */
[----:B------:R-:W-:Y:S01]  /*19440*/  @!PT LDS RZ, [RZ] ;  /* 0x00000000fffff984 */ /* 0x000fe20000000800 */
[----:B------:R-:W-:Y:S01]  /*19450*/  @!PT LDS RZ, [RZ] ;  /* 0x00000000fffff984 */ /* 0x000fe20000000800 */
[----:B------:R5:W-:Y:S06]  /*19460*/  MEMBAR.ALL.CTA ;  /* 0x0000000000007992 */ /* 0x000bec0000008000 */
[----:B-----5:R-:W5:Y:S02]  /*19470*/  FENCE.VIEW.ASYNC.S ;  /* 0x00000000000073c6 */ /* 0x020f640000000000 */
[----:B-----5:R-:W-:Y:S06]  /*19480*/  BAR.SYNC.DEFER_BLOCKING 0x1, 0x80 ;  /* 0x0042000000007b1d */ /* 0x020fec0000010000 */
[----:B------:R-:W-:Y:S05]  /*19490*/  @P1 BRA `(.L_x_60) ;  /* 0x00000000002c1947 */ /* 0x000fea0003800000 */
[----:B------:R-:W-:Y:S01]  /*194a0*/  S2UR UR44, SR_CTAID.Z ;  /* 0x00000000002c79c3 */ /* 0x000fe20000002700 */
[----:B------:R-:W-:Y:S01]  /*194b0*/  R2UR UR40, R32 ;  /* 0x00000000202872ca */ /* 0x000fe200000e0000 */
[----:B------:R-:W-:Y:S01]  /*194c0*/  ULDC.64 UR4, c[0x0][0x198] ;  /* 0x0000660000047ab9 */ /* 0x000fe20000000a00 */
[----:B------:R-:W-:Y:S01]  /*194d0*/  UMOV UR41, 0x60 ;  /* 0x0000006000297882 */ /* 0x000fe20000000000 */
[----:B------:R-:W-:-:S04]  /*194e0*/  UIADD3 UR4, UP0, UR4, 0x9f0, URZ ;  /* 0x000009f004047890 */ /* 0x000fc8000ff1e03f */
[----:B------:R-:W5:Y:S01]  /*194f0*/  S2UR UR43, SR_CTAID.Y ;  /* 0x00000000002b79c3 */ /* 0x000f620000002600 */
[----:B------:R-:W-:-:S05]  /*19500*/  UIADD3.X UR5, URZ, UR5, URZ, UP0, !UPT ;  /* 0x000000053f057290 */ /* 0x000fca00087fe43f */
[----:B------:R-:W-:-:S09]  /*19510*/  UIADD3 UR40, UR40, 0x1000, URZ ;  /* 0x0000100028287890 */ /* 0x000fd2000fffe03f */
[----:B-----5:R1:W-:Y:S01]  /*19520*/  UTMASTG.4D [UR40], [UR4] ;  /* 0x00000028040073b5 */ /* 0x0203e20008018000 */
[----:B------:R0:W-:Y:S01]  /*19530*/  UTMACMDFLUSH ;  /* 0x00000000000079b7 */ /* 0x0001e20000000000 */
[----:B-1----:R-:W-:-:S04]  /*19540*/  DEPBAR.LE SB0, 0x1 ;  /* 0x000080400000791a */ /* 0x002fc80000000000 */
.L_x_60:
[----:B------:R-:W-:Y:S05]  /*19550*/  BSYNC B0 ;  /* 0x0000000000007941 */ /* 0x000fea0003800000 */
.L_x_59:
[----:B------:R-:W-:Y:S06]  /*19560*/  BAR.SYNC.DEFER_BLOCKING 0x1, 0x80 ;  /* 0x0042000000007b1d */ /* 0x000fec0000010000 */
        /* <DEDUP_REMOVED lines=18> */
[----:B------:R-:W5:Y:S08]  /*19690*/  S2UR UR11, SR_CTAID.Y ;  /* 0x00000000000b79c3 */ /* 0x000f700000002600 */
[----:B-----5:R1:W-:Y:S01]  /*196a0*/  UTMASTG.4D [UR8], [UR4] ;  /* 0x00000008040073b5 */ /* 0x0203e20008018000 */
[----:B------:R0:W-:Y:S01]  /*196b0*/  UTMACMDFLUSH ;  /* 0x00000000000079b7 */ /* 0x0001e20000000000 */
[----:B-1----:R-:W-:-:S04]  /*196c0*/  DEPBAR.LE SB0, 0x1 ;  /* 0x000080400000791a */ /* 0x002fc80000000000 */
.L_x_62:
[----:B------:R-:W-:Y:S05]  /*196d0*/  BSYNC B0 ;  /* 0x0000000000007941 */ /* 0x000fea0003800000 */
.L_x_61:
        /* <DEDUP_REMOVED lines=23> */
.L_x_64:
[----:B------:R-:W-:Y:S05]  /*19850*/  BSYNC B0 ;  /* 0x0000000000007941 */ /* 0x000fea0003800000 */
.L_x_63:
        /* <DEDUP_REMOVED lines=23> */
.L_x_66:
[----:B------:R-:W-:Y:S05]  /*199d0*/  BSYNC B0 ;  /* 0x0000000000007941 */ /* 0x000fea0003800000 */
.L_x_65:
[----:B------:R-:W-:Y:S01]  /*199e0*/  BAR.SYNC.DEFER_BLOCKING 0x1, 0x80 ;  /* 0x0042000000007b1d */ /* 0x000fe20000010000 */
[----:B-123--:R-:W-:-:S04]  /*199f0*/  MOV R0, RZ ;  /* 0x000000ff00007202 */ /* 0x00efc80000000f00 */
[----:B------:R-:W-:Y:S01]  /*19a00*/  LOP3.LUT P0, RZ, R0, 0x1bf, RZ, 0xc0, !PT ;  /* 0x000001bf00ff7812 */ /* 0x000fe2000780c0ff */
        /* <DEDUP_REMOVED lines=12> */
[----:B------:R-:W-:Y:S01]  /*19ad0*/  R2UR UR40, R32 ;  /* 0x00000000202872ca */ /* 0x000fe200000e0000 */
[----:B------:R-:W-:Y:S01]  /*19ae0*/  ULDC.64 UR4, c[0x0][0x198] ;  /* 0x0000660000047ab9 */ /* 0x000fe20000000a00 */
[----:B------:R-:W-:Y:S01]  /*19af0*/  UMOV UR41, 0xe0 ;  /* 0x000000e000297882 */ /* 0x000fe20000000000 */
[----:B------:R-:W-:-:S04]  /*19b00*/  UIADD3 UR4, UP0, UR4, 0x9f0, URZ ;  /* 0x000009f004047890 */ /* 0x000fc8000ff1e03f */
[----:B------:R-:W2:Y:S01]  /*19b10*/  S2UR UR43, SR_CTAID.Y ;  /* 0x00000000002b79c3 */ /* 0x000ea20000002600 */
[----:B------:R-:W-:-:S05]  /*19b20*/  UIADD3.X UR5, URZ, UR5, URZ, UP0, !UPT ;  /* 0x000000053f057290 */ /* 0x000fca00087fe43f */
[----:B------:R-:W-:-:S09]  /*19b30*/  UIADD3 UR40, UR40, 0x1000, URZ ;  /* 0x0000100028287890 */ /* 0x000fd2000fffe03f */
[----:B--2---:R2:W-:Y:S02]  /*19b40*/  UTMASTG.4D [UR40], [UR4] ;  /* 0x00000028040073b5 */ /* 0x0045e40008018000 */
[----:B--2---:R0:W-:Y:S02]  /*19b50*/  UTMACMDFLUSH ;  /* 0x00000000000079b7 */ /* 0x0041e40000000000 */
.L_x_68:
[----:B------:R-:W-:Y:S05]  /*19b60*/  BSYNC B0 ;  /* 0x0000000000007941 */ /* 0x000fea0003800000 */
.L_x_67:
[----:B------:R-:W-:Y:S05]  /*19b70*/  @!P0 BRA `(.L_x_69) ;  /* 0x0000000000408947 */ /* 0x000fea0003800000 */
[----:B------:R-:W-:Y:S01]  /*19b80*/  MOV R0, 0x0 ;  /* 0x0000000000007802 */ /* 0x000fe20000000f00 */
[----:B------:R-:W-:Y:S01]  /*19b90*/  ULDC.64 UR4, c[0x4][0x70] ;  /* 0x01001c0000047ab9 */ /* 0x000fe20000000a00 */
[----:B------:R-:W-:Y:S01]  /*19ba0*/  ULDC.64 UR6, c[0x4][0x8] ;  /* 0x0100020000067ab9 */ /* 0x000fe20000000a00 */
[----:B------:R-:W-:Y:S01]  /*19bb0*/  IMAD.U32 R4, RZ, RZ, UR4 ;  /* 0x00000004ff047e24 */ /* 0x000fe2000f8e00ff */
[----:B-1--4-:R1:W2:Y:S01]  /*19bc0*/  LDC.64 R2, c[0x4][R0] ;  /* 0x0100000000027b82 */ /* 0x0122a20000000a00 */
[----:B------:R-:W-:Y:S01]  /*19bd0*/  IMAD.U32 R5, RZ, RZ, UR5 ;  /* 0x00000005ff057e24 */ /* 0x000fe2000f8e00ff */
[----:B------:R-:W-:Y:S01]  /*19be0*/  ULDC.64 UR4, c[0x4][0x78] ;  /* 0x01001e0000047ab9 */ /* 0x000fe20000000a00 */
[----:B------:R-:W-:Y:S01]  /*19bf0*/  IMAD.U32 R10, RZ, RZ, UR6 ;  /* 0x00000006ff0a7e24 */ /* 0x000fe2000f8e00ff */
[----:B------:R-:W-:Y:S01]  /*19c00*/  MOV R7, UR5 ;  /* 0x0000000500077c02 */ /* 0x000fe20008000f00 */
[----:B------:R-:W-:Y:S01]  /*19c10*/  IMAD.U32 R6, RZ, RZ, UR4 ;  /* 0x00000004ff067e24 */ /* 0x000fe2000f8e00ff */
[----:B------:R-:W-:Y:S01]  /*19c20*/  MOV R13, RZ ;  /* 0x000000ff000d7202 */ /* 0x000fe20000000f00 */
[----:B------:R-:W-:-:S02]  /*19c30*/  IMAD.U32 R11, RZ, RZ, UR7 ;  /* 0x00000007ff0b7e24 */ /* 0x000fc4000f8e00ff */
[----:B------:R-:W-:Y:S02]  /*19c40*/  IMAD.MOV.U32 R8, RZ, RZ, 0x70 ;  /* 0x00000070ff087424 */ /* 0x000fe400078e00ff */
[----:B-1----:R-:W-:-:S07]  /*19c50*/  IMAD.MOV.U32 R12, RZ, RZ, 0x1 ;  /* 0x00000001ff0c7424 */ /* 0x002fce00078e00ff */
[----:B------:R-:W-:-:S07]  /*19c60*/  LEPC R20, `(.L_x_69) ;  /* 0x000000001014794e */ /* 0x000fce0000000000 */
[----:B--2---:R-:W-:Y:S05]  /*19c70*/  CALL.ABS.NOINC R2 ;  /* 0x0000000002007343 */ /* 0x004fea0003c00000 */
.L_x_69:
[----:B------:R-:W-:-:S05]  /*19c80*/  VIADD R0, R32, 0x2200 ;  /* 0x0000220020007836 */ /* 0x000fca0000000000 */
[----:B------:R-:W-:-:S13]  /*19c90*/  LOP3.LUT P0, RZ, R0, 0x1b0, RZ, 0xc0, !PT ;  /* 0x000001b000ff7812 */ /* 0x000fda000780c0ff */
        /* <DEDUP_REMOVED lines=17> */
.L_x_70:
[----:B------:R-:W2:Y:S04]  /*19db0*/  LDL.LU R146, [R1+0x304] ;  /* 0x0003040001927983 */ /* 0x000ea80000300800 */
[----:B------:R-:W2:Y:S04]  /*19dc0*/  LDL.LU R145, [R1+0x300] ;  /* 0x0003000001917983 */ /* 0x000ea80000300800 */
[----:B------:R-:W3:Y:S04]  /*19dd0*/  LDL.LU R144, [R1+0x30c] ;  /* 0x00030c0001907983 */ /* 0x000ee80000300800 */
[----:B------:R-:W3:Y:S04]  /*19de0*/  LDL.LU R143, [R1+0x308] ;  /* 0x00030800018f7983 */ /* 0x000ee80000300800 */
        /* <DEDUP_REMOVED lines=37> */
[----:B----4-:R-:W4:Y:S04]  /*1a040*/  LDL.LU R28, [R1+0x3a0] ;  /* 0x0003a000011c7983 */ /* 0x010f280000300800 */
        /* <DEDUP_REMOVED lines=86> */
[----:B------:R-:W-:Y:S01]  /*1a5b0*/  ISETP.GT.U32.AND P6, PT, R33, 0x3e, PT ;  /* 0x0000003e2100780c */ /* 0x000fe20003fc4070 */
[C---:B------:R-:W-:Y:S01]  /*1a5c0*/  VIADD R3, R35.reuse, 0x2200 ;  /* 0x0000220023037836 */ /* 0x040fe20000000000 */
[----:B--2---:R-:W-:Y:S01]  /*1a5d0*/  F2FP.F16.F32.PACK_AB R8, R146, R145 ;  /* 0x000000919208723e */ /* 0x004fe200000000ff */
[----:B------:R-:W-:Y:S01]  /*1a5e0*/  VIADD R5, R35, 0x3200 ;  /* 0x0000320023057836 */ /* 0x000fe20000000000 */
[----:B---3--:R-:W-:Y:S01]  /*1a5f0*/  F2FP.F16.F32.PACK_AB R9, R144, R143 ;  /* 0x0000008f9009723e */ /* 0x008fe200000000ff */
[----:B------:R-:W-:Y:S01]  /*1a600*/  IMAD R3, R34, 0x2, R3 ;  /* 0x0000000222037824 */ /* 0x000fe200078e0203 */
[----:B-----5:R-:W-:Y:S01]  /*1a610*/  F2FP.F16.F32.PACK_AB R10, R142, R141 ;  /* 0x0000008d8e0a723e */ /* 0x020fe200000000ff */
[----:B------:R-:W-:Y:S01]  /*1a620*/  IMAD R5, R34, 0x2, R5 ;  /* 0x0000000222057824 */ /* 0x000fe200078e0205 */
        /* <DEDUP_REMOVED lines=17> */
[----:B----4-:R-:W-:Y:S02]  /*1a740*/  F2FP.F16.F32.PACK_AB R28, R118, R28 ;  /* 0x0000001c761c723e */ /* 0x010fe400000000ff */
        /* <DEDUP_REMOVED lines=14> */
[----:B------:R-:W-:Y:S02]  /*1a830*/  LEA R34, R34, R35, 0x1 ;  /* 0x0000002322227211 */ /* 0x000fe400078e08ff */
        /* <DEDUP_REMOVED lines=28> */
[----:B------:R-:W-:Y:S01]  /*1aa00*/  F2FP.F16.F32.PACK_AB R75, R75, R2 ;  /* 0x000000024b4b723e */ /* 0x000fe200000000ff */
[----:B------:R-:W-:Y:S06]  /*1aa10*/  @P6 BRA `(.L_x_71) ;  /* 0x0000000000046947 */ /* 0x000fec0003800000 */
[----:B------:R-:W-:-:S04]  /*1aa20*/  DEPBAR.LE SB0, 0x1 ;  /* 0x000080400000791a */ /* 0x000fc80000000000 */
.L_x_71:
[----:B------:R-:W-:Y:S05]  /*1aa30*/  WARPSYNC.ALL ;  /* 0x0000000000007948 */ /* 0x000fea0003800000 */
[----:B------:R-:W-:Y:S06]  /*1aa40*/  BAR.SYNC.DEFER_BLOCKING 0x1, 0x80 ;  /* 0x0042000000007b1d */ /* 0x000fec0000010000 */
        /* <DEDUP_REMOVED lines=14> */
[----:B------:R-:W-:Y:S01]  /*1ab30*/  UMOV UR41, URZ ;  /* 0x0000003f00297c82 */ /* 0x000fe20008000000 */
[----:B------:R-:W-:-:S04]  /*1ab40*/  UIADD3 UR4, UP0, UR4, 0xcf0, URZ ;  /* 0x00000cf004047890 */ /* 0x000fc8000ff1e03f */
[----:B------:R-:W2:Y:S01]  /*1ab50*/  S2UR UR43, SR_CTAID.Y ;  /* 0x00000000002b79c3 */ /* 0x000ea20000002600 */
[----:B------:R-:W-:-:S05]  /*1ab60*/  UIADD3.X UR5, URZ, UR5, URZ, UP0, !UPT ;  /* 0x000000053f057290 */ /* 0x000fca00087fe43f */
[----:B------:R-:W-:-:S09]  /*1ab70*/  UIADD3 UR40, UR40, 0x2200, URZ ;  /* 0x0000220028287890 */ /* 0x000fd2000fffe03f */
[----:B--2---:R2:W-:Y:S01]  /*1ab80*/  UTMASTG.4D [UR40], [UR4] ;  /* 0x00000028040073b5 */ /* 0x0045e20008018000 */
[----:B------:R0:W-:Y:S01]  /*1ab90*/  UTMACMDFLUSH ;  /* 0x00000000000079b7 */ /* 0x0001e20000000000 */
[----:B--2---:R-:W-:-:S04]  /*1aba0*/  DEPBAR.LE SB0, 0x1 ;  /* 0x000080400000791a */ /* 0x004fc80000000000 */
.L_x_73:
[----:B------:R-:W-:Y:S05]  /*1abb0*/  BSYNC B0 ;  /* 0x0000000000007941 */ /* 0x000fea0003800000 */
.L_x_72:
        /* <DEDUP_REMOVED lines=23> */
.L_x_75:
[----:B------:R-:W-:Y:S05]  /*1ad30*/  BSYNC B0 ;  /* 0x0000000000007941 */ /* 0x000fea0003800000 */
.L_x_74:
        /* <DEDUP_REMOVED lines=13> */
[----:B------:R-:W-:Y:S01]  /*1ae10*/  R2UR UR40, R32 ;  /* 0x00000000202872ca */ /* 0x000fe200000e0000 */
[----:B------:R-:W-:Y:S01]  /*1ae20*/  ULDC.64 UR4, c[0x0][0x198] ;  /* 0x0000660000047ab9 */ /* 0x000fe20000000a00 */
[----:B------:R-:W-:Y:S01]  /*1ae30*/  UMOV UR41, 0x40 ;  /* 0x0000004000297882 */ /* 0x000fe20000000000 */
[----:B------:R-:W-:-:S04]  /*1ae40*/  UIADD3 UR4, UP0, UR4, 0xcf0, URZ ;  /* 0x00000cf004047890 */ /* 0x000fc8000ff1e03f */
[----:B------:R-:W4:Y:S01]  /*1ae50*/  S2UR UR43, SR_CTAID.Y ;  /* 0x00000000002b79c3 */ /* 0x000f220000002600 */
[----:B------:R-:W-:-:S05]  /*1ae60*/  UIADD3.X UR5, URZ, UR5, URZ, UP0, !UPT ;  /* 0x000000053f057290 */ /* 0x000fca00087fe43f */
[----:B------:R-:W-:-:S09]  /*1ae70*/  UIADD3 UR40, UR40, 0x2200, URZ ;  /* 0x0000220028287890 */ /* 0x000fd2000fffe03f */
[----:B----4-:R4:W-:Y:S01]  /*1ae80*/  UTMASTG.4D [UR40], [UR4] ;  /* 0x00000028040073b5 */ /* 0x0109e20008018000 */
[----:B------:R0:W-:Y:S01]  /*1ae90*/  UTMACMDFLUSH ;  /* 0x00000000000079b7 */ /* 0x0001e20000000000 */
[----:B----4-:R-:W-:-:S04]  /*1aea0*/  DEPBAR.LE SB0, 0x1 ;  /* 0x000080400000791a */ /* 0x010fc80000000000 */
.L_x_77:
[----:B------:R-:W-:Y:S05]  /*1aeb0*/  BSYNC B0 ;  /* 0x0000000000007941 */ /* 0x000fea0003800000 */
.L_x_76:
        /* <DEDUP_REMOVED lines=23> */
.L_x_79:
[----:B------:R-:W-:Y:S05]  /*1b030*/  BSYNC B0 ;  /* 0x0000000000007941 */ /* 0x000fea0003800000 */
.L_x_78:
        /* <DEDUP_REMOVED lines=23> */
.L_x_81:
[----:B------:R-:W-:Y:S05]  /*1b1b0*/  BSYNC B0 ;  /* 0x0000000000007941 */ /* 0x000fea0003800000 */
.L_x_80:
        /* <DEDUP_REMOVED lines=23> */
.L_x_83:
[----:B------:R-:W-:Y:S05]  /*1b330*/  BSYNC B0 ;  /* 0x0000000000007941 */ /* 0x000fea0003800000 */
.L_x_82:
        /* <DEDUP_REMOVED lines=23> */
.L_x_85:
[----:B------:R-:W-:Y:S05]  /*1b4b0*/  BSYNC B0 ;  /* 0x0000000000007941 */ /* 0x000fea0003800000 */
.L_x_84:
        /* <DEDUP_REMOVED lines=20> */
[----:B-----5:R1:W-:Y:S02]  /*1b600*/  UTMASTG.4D [UR40], [UR4] ;  /* 0x00000028040073b5 */ /* 0x0203e40008018000 */
[----:B-1----:R0:W-:Y:S02]  /*1b610*/  UTMACMDFLUSH ;  /* 0x00000000000079b7 */ /* 0x0021e40000000000 */
.L_x_87:
[----:B------:R-:W-:Y:S05]  /*1b620*/  BSYNC B0 ;  /* 0x0000000000007941 */ /* 0x000fea0003800000 */
.L_x_86:
[----:B------:R-:W-:Y:S01]  /*1b630*/  ULOP3.LUT UR38, UR38, 0x1, URZ, 0xc, !UPT ;  /* 0x0000000126267892 */ /* 0x000fe2000f8e0c3f */
[----:B------:R-:W-:-:S04]  /*1b640*/  DEPBAR.LE SB0, 0x0 ;  /* 0x000080000000791a */ /* 0x000fc80000000000 */
[----:B------:R-:W-:Y:S01]  /*1b650*/  ULEA UR37, UR37, UR38, 0x1 ;  /* 0x0000002625257291 */ /* 0x000fe2000f8e083f */
[----:B------:R-:W-:-:S04]  /*1b660*/  DEPBAR.LE SB0, 0x0 ;  /* 0x000080000000791a */ /* 0x000fc80000000000 */
[----:B------:R-:W-:-:S09]  /*1b670*/  ULEA UR37, UR37, UR36, 0x3 ;  /* 0x0000002425257291 */ /* 0x000fd2000f8e183f */
[----:B------:R-:W-:Y:S01]  /*1b680*/  SYNCS.ARRIVE.TRANS64.A1T0 RZ, [UR37+0xa88a0], RZ ;  /* 0x0a88a0ffffff79a7 */ /* 0x000fe20008100025 */
[----:B------:R-:W-:Y:S05]  /*1b690*/  EXIT ;  /* 0x000000000000794d */ /* 0x000fea0003800000 */
.L_x_6:
[----:B------:R-:W-:-:S08]  /*1b6a0*/  NOP ;  /* 0x0000000000007918 */ /* 0x000fd00000000000 */
[----:B------:R-:W1:-:S00]  /*1b6b0*/  USETMAXREG.DEALLOC.CTAPOOL 0x18 ;  /* 0x00000018000079c8 */ /* 0x000e4000080e0500 */
[----:B------:R-:W-:-:S13]  /*1b6c0*/  PLOP3.LUT P0, PT, PT, PT, UP0, 0x80, 0x0 ;  /* 0x000000000000781c */ /* 0x000fda0003f0f008 */
[----:B-1----:R-:W-:Y:S05]  /*1b6d0*/  @!P0 BRA `(.L_x_88) ;  /* 0x0000003400708947 */ /* 0x002fea0003800000 */
[----:B------:R-:W-:-:S13]  /*1b6e0*/  ISETP.NE.AND P0, PT, RZ, UR6, PT ;  /* 0x00000006ff007c0c */ /* 0x000fda000bf05270 */
[----:B------:R-:W-:Y:S05]  /*1b6f0*/  @P0 EXIT ;  /* 0x000000000000094d */ /* 0x000fea0003800000 */
[----:B------:R-:W1:Y:S01]  /*1b700*/  LDC R0, c[0x0][0x288] ;  /* 0x0000a200ff007b82 */ /* 0x000e620000000800 */
[----:B------:R-:W-:Y:S01]  /*1b710*/  ELECT P0, URZ, PT ;  /* 0x00000000003f782f */ /* 0x000fe20003800000 */
[----:B------:R-:W-:-:S06]  /*1b720*/  UMOV UR14, URZ ;  /* 0x0000003f000e7c82 */ /* 0x000fcc0008000000 */
[----:B------:R-:W2:Y:S01]  /*1b730*/  S2UR UR6, SR_CgaCtaId ;  /* 0x00000000000679c3 */ /* 0x000ea20000008800 */
[----:B-1----:R-:W-:-:S13]  /*1b740*/  ISETP.GE.AND P1, PT, R0, 0x1, PT ;  /* 0x000000010000780c */ /* 0x002fda0003f26270 */
[----:B--2---:R-:W-:Y:S05]  /*1b750*/  @!P1 BRA `(.L_x_89) ;  /* 0x0000003400109947 */ /* 0x004fea0003800000 */
[----:B------:R-:W-:Y:S01]  /*1b760*/  VIADD R0, R0, 0x7f ;  /* 0x0000007f00007836 */ /* 0x000fe20000000000 */
[----:B------:R-:W-:Y:S01]  /*1b770*/  UMOV UR6, URZ ;  /* 0x0000003f00067c82 */ /* 0x000fe20008000000 */
[----:B------:R-:W-:Y:S01]  /*1b780*/  UMOV UR5, 0x78 ;  /* 0x0000007800057882 */ /* 0x000fe20000000000 */
[----:B------:R-:W-:Y:S01]  /*1b790*/  IMAD.MOV.U32 R5, RZ, RZ, 0x1 ;  /* 0x00000001ff057424 */ /* 0x000fe200078e00ff */
[----:B------:R-:W-:Y:S01]  /*1b7a0*/  MOV R4, UR6 ;  /* 0x0000000600047c02 */ /* 0x000fe20008000f00 */
[----:B------:R-:W-:Y:S01]  /*1b7b0*/  ULOP3.LUT UR13, UR4, 0x1, URZ, 0xfc, !UPT ;  /* 0x00000001040d7892 */ /* 0x000fe2000f8efc3f */
[----:B------:R-:W-:Y:S01]  /*1b7c0*/  SHF.R.S32.HI R3, RZ, 0x1f, R0 ;  /* 0x0000001fff037819 */ /* 0x000fe20000011400 */
[----:B------:R-:W-:Y:S01]  /*1b7d0*/  ULDC.64 UR22, c[0x0][0x198] ;  /* 0x0000660000167ab9 */ /* 0x000fe20000000a00 */
[----:B------:R-:W-:Y:S01]  /*1b7e0*/  UMOV UR14, URZ ;  /* 0x0000003f000e7c82 */ /* 0x000fe20008000000 */
[----:B------:R-:W-:Y:S01]  /*1b7f0*/  UMOV UR7, URZ ;  /* 0x0000003f00077c82 */ /* 0x000fe20008000000 */
[----:B------:R-:W-:Y:S01]  /*1b800*/  LEA.HI R3, R3, R0, RZ, 0x7 ;  /* 0x0000000003037211 */ /* 0x000fe200078f38ff */
[----:B------:R-:W-:-:S03]  /*1b810*/  IMAD.MOV.U32 R0, RZ, RZ, RZ ;  /* 0x000000ffff007224 */ /* 0x000fc600078e00ff */
[----:B------:R-:W-:Y:S01]  /*1b820*/  LEA.HI.SX32 R2, R3, 0x1, 0x19 ;  /* 0x0000000103027811 */ /* 0x000fe200078fcaff */
[----:B------:R-:W-:-:S07]  /*1b830*/  IMAD.U32 R3, RZ, RZ, UR5 ;  /* 0x00000005ff037e24 */ /* 0x000fce000f8e00ff */
.L_x_98:
[----:B------:R-:W-:-:S06]  /*1b840*/  UISETP.NE.AND UP0, UPT, UR13, 0x3, UPT ;  /* 0x000000030d00788c */ /* 0x000fcc000bf05270 */
[----:B------:R-:W-:-:S13]  /*1b850*/  PLOP3.LUT P3, PT, PT, PT, UP0, 0x80, 0x0 ;  /* 0x000000000000781c */ /* 0x000fda0003f6f008 */
[----:B------:R-:W-:Y:S05]  /*1b860*/  @!P3 BRA `(.L_x_90) ;  /* 0x000000000004b947 */ /* 0x000fea0003800000 */
[----:B------:R-:W-:Y:S01]  /*1b870*/  BPT.TRAP 0x1 ;  /* 0x000000040000795c */ /* 0x000fe20000300000 */
.L_x_90:
[----:B------:R-:W1:Y:S01]  /*1b880*/  S2UR UR6, SR_CgaCtaId ;  /* 0x00000000000679c3 */ /* 0x000e620000008800 */
[----:B------:R-:W-:Y:S01]  /*1b890*/  UMOV UR5, 0x400 ;  /* 0x0000040000057882 */ /* 0x000fe20000000000 */
[----:B------:R-:W-:Y:S02]  /*1b8a0*/  SHF.L.U32 R6, R0, 0x1f, RZ ;  /* 0x0000001f00067819 */ /* 0x000fe400000006ff */
[----:B------:R-:W-:Y:S01]  /*1b8b0*/  LOP3.LUT P2, RZ, R5, 0xff, RZ, 0xc0, !PT ;  /* 0x000000ff05ff7812 */ /* 0x000fe2000784c0ff */
[----:B-1----:R-:W-:-:S04]  /*1b8c0*/  ULEA UR5, UR6, UR5, 0x18 ;  /* 0x0000000506057291 */ /* 0x002fc8000f8ec03f */
[----:B------:R-:W-:-:S09]  /*1b8d0*/  ULEA UR8, UR7, UR5, 0x3 ;  /* 0x0000000507087291 */ /* 0x000fd2000f8e183f */
[----:B------:R-:W1:Y:S02]  /*1b8e0*/  SYNCS.PHASECHK.TRANS64.TRYWAIT P1, [UR8+0xa8880], R6 ;  /* 0x0a888006ff0075a7 */ /* 0x000e640008020148 */
[----:B-1----:R-:W-:Y:S05]  /*1b8f0*/  @!P1 BRA `(.L_x_91) ;  /* 0x0000005800e49947 */ /* 0x002fea0003800000 */
.L_x_159:
[----:B------:R-:W-:Y:S04]  /*1b900*/  BSSY B0, `(.L_x_92) ;  /* 0x0000003000007945 */ /* 0x000fe80003800000 */
[----:B------:R-:W-:Y:S05]  /*1b910*/  @!P0 BRA `(.L_x_93) ;  /* 0x0000000000048947 */ /* 0x000fea0003800000 */
[----:B------:R-:W-:-:S04]  /*1b920*/  DEPBAR.LE SB0, 0x1 ;  /* 0x000080400000791a */ /* 0x000fc80000000000 */
.L_x_93:
[----:B------:R-:W-:Y:S05]  /*1b930*/  BSYNC B0 ;  /* 0x0000000000007941 */ /* 0x000fea0003800000 */
.L_x_92:
[----:B------:R-:W-:Y:S05]  /*1b940*/  @P2 BRA `(.L_x_94) ;  /* 0x0000000000242947 */ /* 0x000fea0003800000 */
[----:B------:R-:W-:Y:S05]  /*1b950*/  @!P3 BRA `(.L_x_95) ;  /* 0x000000000004b947 */ /* 0x000fea0003800000 */
[----:B------:R-:W-:Y:S01]  /*1b960*/  BPT.TRAP 0x1 ;  /* 0x000000040000795c */ /* 0x000fe20000300000 */
.L_x_95:
[----:B------:R-:W-:Y:S02]  /*1b970*/  ULEA UR8, UR14, UR5, 0x3 ;  /* 0x000000050e087291 */ /* 0x000fe4000f8e183f */
[----:B------:R-:W-:Y:S02]  /*1b980*/  UIADD3 UR14, UR14, 0x1, URZ ;  /* 0x000000010e0e7890 */ /* 0x000fe4000fffe03f */
[----:B------:R-:W-:Y:S02]  /*1b990*/  UIADD3 UR8, UR8, 0xa8890, URZ ;  /* 0x000a889008087890 */ /* 0x000fe4000fffe03f */
[----:B------:R-:W-:Y:S02]  /*1b9a0*/  UISETP.NE.AND UP0, UPT, UR14, 0x2, UPT ;  /* 0x000000020e00788c */ /* 0x000fe4000bf05270 */
[----:B------:R-:W-:Y:S02]  /*1b9b0*/  UPRMT UR8, UR6, 0x654, UR8 ;  /* 0x0000065406087896 */ /* 0x000fe40008000008 */
[----:B------:R-:W-:-:S07]  /*1b9c0*/  USEL UR14, UR14, URZ, UP0 ;  /* 0x0000003f0e0e7287 */ /* 0x000fce0008000000 */
[----:B------:R-:W-:Y:S05]  /*1b9d0*/  SYNCS.ARRIVE.TRANS64.RED.A1T0 RZ, [UR8], RZ ;  /* 0x000000ffffff79a7 */ /* 0x000fea0008100408 */
.L_x_94:
[----:B------:R-:W-:Y:S04]  /*1b9e0*/  BSSY B0, `(.L_x_96) ;  /* 0x000030c000007945 */ /* 0x000fe80003800000 */
[----:B------:R-:W-:Y:S05]  /*1b9f0*/  @!P0 BRA `(.L_x_97) ;  /* 0x0000003000288947 */ /* 0x000fea0003800000 */
[----:B------:R-:W-:Y:S01]  /*1ba00*/  R2UR UR50, R4 ;  /* 0x00000000043272ca */ /* 0x000fe200000e0000 */
[----:B------:R2:W-:Y:S01]  /*1ba10*/  STL [R1+0x714], R4 ;  /* 0x0007140401007387 */ /* 0x0005e20000100800 */
[----:B-1----:R-:W-:Y:S01]  /*1ba20*/  MOV R5, UR4 ;  /* 0x0000000400057c02 */ /* 0x002fe20008000f00 */
[----:B------:R-:W-:Y:S01]  /*1ba30*/  ULEA UR15, UR7, UR5, 0x11 ;  /* 0x00000005070f7291 */ /* 0x000fe2000f8e883f */
[----:B------:R-:W-:Y:S01]  /*1ba40*/  S2UR UR51, SR_CTAID.Y ;  /* 0x00000000003379c3 */ /* 0x000fe20000002600 */
[----:B------:R1:W-:Y:S01]  /*1ba50*/  STL [R1+0x70c], R0 ;  /* 0x00070c0001007387 */ /* 0x0003e20000100800 */
[----:B------:R-:W-:Y:S01]  /*1ba60*/  R2UR UR9, R3 ;  /* 0x00000000030972ca */ /* 0x000fe200000e0000 */
[----:B------:R-:W-:Y:S02]  /*1ba70*/  UIADD3 UR30, UP0, UR22, 0x6f0, URZ ;  /* 0x000006f0161e7890 */ /* 0x000fe4000ff1e03f */
[----:B------:R-:W-:Y:S01]  /*1ba80*/  UIADD3 UR48, UR15, 0x68000, URZ ;  /* 0x000680000f307890 */ /* 0x000fe2000fffe03f */
[----:B------:R3:W-:Y:S01]  /*1ba90*/  STL [R1+0x710], R2 ;  /* 0x0007100201007387 */ /* 0x0007e20000100800 */
[----:B--2---:R-:W-:Y:S01]  /*1baa0*/  MOV R4, UR5 ;  /* 0x0000000500047c02 */ /* 0x004fe20008000f00 */
[----:B------:R-:W2:Y:S01]  /*1bab0*/  S2UR UR52, SR_CTAID.Z ;  /* 0x00000000003479c3 */ /* 0x000ea20000002700 */
[----:B------:R-:W-:Y:S01]  /*1bac0*/  UIADD3 UR4, UR50, 0x10, URZ ;  /* 0x0000001032047890 */ /* 0x000fe2000fffe03f */
[----:B------:R-:W-:Y:S01]  /*1bad0*/  STL [R1+0x720], R5 ;  /* 0x0007200501007387 */ /* 0x000fe20000100800 */
[----:B------:R-:W-:Y:S01]  /*1bae0*/  UIADD3 UR5, UR50, 0x28, URZ ;  /* 0x0000002832057890 */ /* 0x000fe2000fffe03f */
[----:B-1----:R-:W-:Y:S01]  /*1baf0*/  MOV R0, UR14 ;  /* 0x0000000e00007c02 */ /* 0x002fe20008000f00 */
[----:B------:R-:W-:Y:S01]  /*1bb00*/  UIADD3.X UR31, URZ, UR23, URZ, UP0, !UPT ;  /* 0x000000173f1f7290 */ /* 0x000fe200087fe43f */
[----:B------:R-:W-:Y:S01]  /*1bb10*/  STL [R1+0x724], R4 ;  /* 0x0007240401007387 */ /* 0x000fe20000100800 */
[----:B------:R-:W-:Y:S01]  /*1bb20*/  IMAD.U32 R14, RZ, RZ, UR4 ;  /* 0x00000004ff0e7e24 */ /* 0x000fe2000f8e00ff */
[----:B------:R-:W-:Y:S01]  /*1bb30*/  UIADD3 UR4, UR50, 0x20, URZ ;  /* 0x0000002032047890 */ /* 0x000fe2000fffe03f */
[----:B------:R-:W-:Y:S01]  /*1bb40*/  IMAD.U32 R18, RZ, RZ, UR5 ;  /* 0x00000005ff127e24 */ /* 0x000fe2000f8e00ff */
[----:B------:R-:W-:Y:S01]  /*1bb50*/  UIADD3 UR5, UR50, 0x40, URZ ;  /* 0x0000004032057890 */ /* 0x000fe2000fffe03f */
[----:B------:R1:W-:Y:S01]  /*1bb60*/  STL [R1+0x120], R0 ;  /* 0x0001200001007387 */ /* 0x0003e20000100800 */
[----:B------:R-:W-:Y:S01]  /*1bb70*/  UMOV UR49, URZ ;  /* 0x0000003f00317c82 */ /* 0x000fe20008000000 */
[----:B------:R-:W-:Y:S01]  /*1bb80*/  UIADD3 UR34, UR50, 0x8, URZ ;  /* 0x0000000832227890 */ /* 0x000fe2000fffe03f */
[----:B------:R-:W-:Y:S01]  /*1bb90*/  IMAD.U32 R13, RZ, RZ, UR4 ;  /* 0x00000004ff0d7e24 */ /* 0x000fe2000f8e00ff */
[----:B------:R-:W-:Y:S01]  /*1bba0*/  UIADD3 UR4, UR50, 0x38, URZ ;  /* 0x0000003832047890 */ /* 0x000fe2000fffe03f */
[----:B------:R-:W-:Y:S01]  /*1bbb0*/  IMAD.U32 R6, RZ, RZ, UR5 ;  /* 0x00000005ff067e24 */ /* 0x000fe2000f8e00ff */
[----:B------:R-:W-:Y:S01]  /*1bbc0*/  UIADD3 UR5, UR50, 0x58, URZ ;  /* 0x0000005832057890 */ /* 0x000fe2000fffe03f */
[----:B------:R-:W-:Y:S01]  /*1bbd0*/  R2UR UR10, R14 ;  /* 0x000000000e0a72ca */ /* 0x000fe200000e0000 */
[----:B------:R-:W-:Y:S01]  /*1bbe0*/  UIADD3 UR42, UR50, 0x18, URZ ;  /* 0x00000018322a7890 */ /* 0x000fe2000fffe03f */
[----:B---3--:R-:W-:Y:S01]  /*1bbf0*/  MOV R2, UR13 ;  /* 0x0000000d00027c02 */ /* 0x008fe20008000f00 */
[----:B------:R-:W-:Y:S01]  /*1bc00*/  UIADD3 UR32, UR15, 0x6a000, URZ ;  /* 0x0006a0000f207890 */ /* 0x000fe2000fffe03f */
[----:B------:R-:W-:Y:S01]  /*1bc10*/  MOV R12, UR4 ;  /* 0x00000004000c7c02 */ /* 0x000fe20008000f00 */
[----:B------:R-:W-:Y:S01]  /*1bc20*/  UIADD3 UR4, UR50, 0x48, URZ ;  /* 0x0000004832047890 */ /* 0x000fe2000fffe03f */
[----:B-1----:R-:W-:Y:S01]  /*1bc30*/  MOV R0, UR6 ;  /* 0x0000000600007c02 */ /* 0x002fe20008000f00 */
[----:B------:R-:W-:Y:S01]  /*1bc40*/  UIADD3 UR6, UR50, 0x30, URZ ;  /* 0x0000003032067890 */ /* 0x000fe2000fffe03f */
[----:B------:R-:W-:Y:S01]  /*1bc50*/  IMAD.U32 R9, RZ, RZ, UR5 ;  /* 0x00000005ff097e24 */ /* 0x000fe2000f8e00ff */
[----:B------:R-:W-:Y:S01]  /*1bc60*/  UIADD3 UR5, UR9, -0x10, URZ ;  /* 0xfffffff009057890 */ /* 0x000fe2000fffe03f */
[----:B--2---:R1:W-:Y:S01]  /*1bc70*/  UTMAREDG.4D.ADD [UR48], [UR30] ;  /* 0x000000301e0073b6 */ /* 0x0043e20008018000 */
[----:B------:R-:W-:Y:S01]  /*1bc80*/  IMAD.U32 R8, RZ, RZ, UR4 ;  /* 0x00000004ff087e24 */ /* 0x000fe2000f8e00ff */
[----:B------:R-:W-:Y:S01]  /*1bc90*/  UIADD3 UR4, UR50, 0x60, URZ ;  /* 0x0000006032047890 */ /* 0x000fe2000fffe03f */
[----:B------:R-:W-:Y:S01]  /*1bca0*/  IMAD.U32 R17, RZ, RZ, UR6 ;  /* 0x00000006ff117e24 */ /* 0x000fe2000f8e00ff */
[----:B------:R-:W-:Y:S01]  /*1bcb0*/  UIADD3 UR6, UR50, 0x50, URZ ;  /* 0x0000005032067890 */ /* 0x000fe2000fffe03f */
[----:B------:R-:W-:Y:S01]  /*1bcc0*/  IMAD.U32 R19, RZ, RZ, UR5 ;  /* 0x00000005ff137e24 */ /* 0x000fe2000f8e00ff */
[----:B------:R-:W-:Y:S01]  /*1bcd0*/  UMOV UR5, UR50 ;  /* 0x0000003200057c82 */ /* 0x000fe20008000000 */
[----:B------:R-:W-:Y:S01]  /*1bce0*/  UIADD3 UR40, UR15, 0x6e000, URZ ;  /* 0x0006e0000f287890 */ /* 0x000fe2000fffe03f */
[----:B------:R-:W-:Y:S01]  /*1bcf0*/  MOV R7, UR4 ;  /* 0x0000000400077c02 */ /* 0x000fe20008000f00 */
[----:B------:R-:W-:Y:S01]  /*1bd00*/  UIADD3 UR4, UR15, 0x6c000, URZ ;  /* 0x0006c0000f047890 */ /* 0x000fe2000fffe03f */
[----:B------:R-:W-:Y:S01]  /*1bd10*/  IMAD.U32 R11, RZ, RZ, UR6 ;  /* 0x00000006ff0b7e24 */ /* 0x000fe2000f8e00ff */
[----:B------:R-:W-:Y:S01]  /*1bd20*/  UMOV UR17, URZ ;  /* 0x0000003f00117c82 */ /* 0x000fe20008000000 */
[----:B------:R-:W-:Y:S01]  /*1bd30*/  UMOV UR35, UR51 ;  /* 0x0000003300237c82 */ /* 0x000fe20008000000 */
[----:B------:R-:W-:Y:S01]  /*1bd40*/  UMOV UR36, UR52 ;  /* 0x0000003400247c82 */ /* 0x000fe20008000000 */
[----:B------:R-:W-:Y:S01]  /*1bd50*/  UMOV UR33, UR49 ;  /* 0x0000003100217c82 */ /* 0x000fe20008000000 */
[----:B------:R-:W-:Y:S01]  /*1bd60*/  IMAD.U32 R15, RZ, RZ, UR4 ;  /* 0x00000004ff0f7e24 */ /* 0x000fe2000f8e00ff */
[----:B------:R-:W2:Y:S01]  /*1bd70*/  S2UR UR6, SR_CTAID.Y ;  /* 0x00000000000679c3 */ /* 0x000ea20000002600 */
[----:B------:R-:W-:Y:S01]  /*1bd80*/  UIADD3 UR13, UR9, -0x8, URZ ;  /* 0xfffffff8090d7890 */ /* 0x000fe2000fffe03f */
[----:B------:R3:W-:Y:S01]  /*1bd90*/  UTMAREDG.4D.ADD [UR32], [UR30] ;  /* 0x000000201e0073b6 */ /* 0x0007e20008018000 */
[----:B------:R-:W-:Y:S01]  /*1bda0*/  UMOV UR44, UR52 ;  /* 0x00000034002c7c82 */ /* 0x000fe20008000000 */
[----:B-1----:R-:W-:Y:S01]  /*1bdb0*/  R2UR UR50, R12 ;  /* 0x000000000c3272ca */ /* 0x002fe200000e0000 */
[----:B------:R-:W-:Y:S01]  /*1bdc0*/  UMOV UR9, UR17 ;  /* 0x0000001100097c82 */ /* 0x000fe20008000000 */
[----:B------:R-:W-:Y:S01]  /*1bdd0*/  R2UR UR8, R15 ;  /* 0x000000000f0872ca */ /* 0x000fe200000e0000 */
[----:B------:R-:W-:Y:S01]  /*1bde0*/  UMOV UR48, UR34 ;  /* 0x0000002200307c82 */ /* 0x000fe20008000000 */
[----:B------:R-:W1:Y:S01]  /*1bdf0*/  S2UR UR4, SR_CTAID.Z ;  /* 0x00000000000479c3 */ /* 0x000e620000002700 */
[----:B------:R-:W-:Y:S01]  /*1be00*/  MOV R10, UR48 ;  /* 0x00000030000a7c02 */ /* 0x000fe20008000f00 */
[----:B------:R-:W-:Y:S01]  /*1be10*/  UMOV UR43, UR51 ;  /* 0x00000033002b7c82 */ /* 0x000fe20008000000 */
[----:B------:R-:W-:Y:S01]  /*1be20*/  UMOV UR41, UR17 ;  /* 0x0000001100297c82 */ /* 0x000fe20008000000 */
[----:B------:R-:W-:Y:S01]  /*1be30*/  UMOV UR49, UR17 ;  /* 0x0000001100317c82 */ /* 0x000fe20008000000 */
[----:B------:R-:W-:Y:S01]  /*1be40*/  UMOV UR14, UR10 ;  /* 0x0000000a000e7c82 */ /* 0x000fe20008000000 */
[----:B------:R4:W-:Y:S01]  /*1be50*/  STL [R1+0x71c], R0 ;  /* 0x00071c0001007387 */ /* 0x0009e20000100800 */
[----:B------:R-:W-:Y:S01]  /*1be60*/  MOV R15, UR14 ;  /* 0x0000000e000f7c02 */ /* 0x000fe20008000f00 */
[----:B------:R-:W4:Y:S01]  /*1be70*/  S2UR UR21, SR_CTAID.Z ;  /* 0x00000000001579c3 */ /* 0x000f220000002700 */
[----:B------:R-:W-:Y:S01]  /*1be80*/  MOV R12, UR50 ;  /* 0x00000032000c7c02 */ /* 0x000fe20008000f00 */
[----:B------:R-:W-:Y:S01]  /*1be90*/  IMAD.U32 R20, RZ, RZ, UR13 ;  /* 0x0000000dff147e24 */ /* 0x000fe2000f8e00ff */
[----:B------:R-:W-:Y:S01]  /*1bea0*/  R2UR UR50, R13 ;  /* 0x000000000d3272ca */ /* 0x000fe200000e0000 */
[----:B------:R-:W-:Y:S01]  /*1beb0*/  UMOV UR13, UR42 ;  /* 0x0000002a000d7c82 */ /* 0x000fe20008000000 */
[----:B------:R-:W-:Y:S01]  /*1bec0*/  MOV R13, UR15 ;  /* 0x0000000f000d7c02 */ /* 0x000fe20008000f00 */
[----:B---3--:R-:W-:Y:S01]  /*1bed0*/  UMOV UR33, UR17 ;  /* 0x0000001100217c82 */ /* 0x008fe20008000000 */
[----:B------:R-:W-:Y:S01]  /*1bee0*/  R2UR UR34, R17 ;  /* 0x00000000112272ca */ /* 0x000fe200000e0000 */
[----:B--2---:R-:W-:Y:S01]  /*1bef0*/  UMOV UR11, UR6 ;  /* 0x00000006000b7c82 */ /* 0x004fe20008000000 */
[----:B------:R-:W-:Y:S01]  /*1bf00*/  R2UR UR15, R13 ;  /* 0x000000000d0f72ca */ /* 0x000fe200000e0000 */
[----:B------:R-:W-:Y:S01]  /*1bf10*/  UMOV UR51, UR6 ;  /* 0x0000000600337c82 */ /* 0x000fe20008000000 */
[----:B------:R-:W-:Y:S01]  /*1bf20*/  S2UR UR16, SR_CTAID.Z ;  /* 0x00000000001079c3 */ /* 0x000fe20000002700 */
[----:B------:R-:W-:Y:S01]  /*1bf30*/  R2UR UR14, R15 ;  /* 0x000000000f0e72ca */ /* 0x000fe200000e0000 */
[----:B------:R-:W-:Y:S01]  /*1bf40*/  STL [R1+0x718], R2 ;  /* 0x0007180201007387 */ /* 0x000fe20000100800 */
[----:B------:R-:W-:Y:S01]  /*1bf50*/  MOV R14, UR13 ;  /* 0x0000000d000e7c02 */ /* 0x000fe20008000f00 */
[----:B-1----:R-:W-:Y:S01]  /*1bf60*/  UMOV UR12, UR4 ;  /* 0x00000004000c7c82 */ /* 0x002fe20008000000 */
[----:B------:R-:W-:Y:S01]  /*1bf70*/  UMOV UR52, UR4 ;  /* 0x0000000400347c82 */ /* 0x000fe20008000000 */
[----:B------:R1:W-:Y:S01]  /*1bf80*/  UTMAREDG.4D.ADD [UR8], [UR30] ;  /* 0x000000081e0073b6 */ /* 0x0003e20008018000 */
[----:B------:R-:W-:Y:S01]  /*1bf90*/  UMOV UR6, UR50 ;  /* 0x0000003200067c82 */ /* 0x000fe20008000000 */
[----:B------:R-:W-:Y:S01]  /*1bfa0*/  S2UR UR18, SR_CTAID.Y ;  /* 0x00000000001279c3 */ /* 0x000fe20000002600 */
[----:B------:R-:W-:-:S02]  /*1bfb0*/  R2UR UR13, R14 ;  /* 0x000000000e0d72ca */ /* 0x000fc400000e0000 */
[----:B------:R-:W-:Y:S02]  /*1bfc0*/  UIADD3 UR4, UR15, 0x72000, URZ ;  /* 0x000720000f047890 */ /* 0x000fe4000fffe03f */
[----:B------:R-:W-:Y:S01]  /*1bfd0*/  MOV R16, UR15 ;  /* 0x0000000f00107c02 */ /* 0x000fe20008000f00 */
[----:B------:R-:W-:Y:S01]  /*1bfe0*/  UIADD3 UR48, UR15, 0x70000, URZ ;  /* 0x000700000f307890 */ /* 0x000fe2000fffe03f */
[----:B------:R2:W-:Y:S02]  /*1bff0*/  UTMAREDG.4D.ADD [UR40], [UR30] ;  /* 0x000000281e0073b6 */ /* 0x0005e40008018000 */
[----:B------:R-:W-:Y:S01]  /*1c000*/  R2UR UR15, R16 ;  /* 0x00000000100f72ca */ /* 0x000fe200000e0000 */
[----:B------:R-:W-:Y:S01]  /*1c010*/  IMAD.U32 R21, RZ, RZ, UR4 ;  /* 0x00000004ff157e24 */ /* 0x000fe2000f8e00ff */
[----:B------:R-:W3:Y:S01]  /*1c020*/  S2UR UR37, SR_CTAID.Y ;  /* 0x00000000002579c3 */ /* 0x000ee20000002600 */
[----:B------:R-:W-:-:S03]  /*1c030*/  UMOV UR61, UR34 ;  /* 0x00000022003d7c82 */ /* 0x000fc60008000000 */
[----:B------:R2:W-:Y:S01]  /*1c040*/  UTMAREDG.4D.ADD [UR48], [UR30] ;  /* 0x000000301e0073b6 */ /* 0x0005e20008018000 */
[----:B------:R-:W-:-:S03]  /*1c050*/  MOV R4, UR13 ;  /* 0x0000000d00047c02 */ /* 0x000fc60008000f00 */
[----:B------:R-:W3:Y:S01]  /*1c060*/  S2UR UR4, SR_CTAID.Z ;  /* 0x00000000000479c3 */ /* 0x000ee20000002700 */
[----:B-1----:R-:W-:Y:S02]  /*1c070*/  R2UR UR10, R18 ;  /* 0x00000000120a72ca */ /* 0x002fe400000e0000 */
[----:B------:R-:W-:Y:S02]  /*1c080*/  UIADD3 UR32, UR15, 0x74000, URZ ;  /* 0x000740000f207890 */ /* 0x000fe4000fffe03f */
[----:B----4-:R-:W-:-:S03]  /*1c090*/  MOV R0, UR15 ;  /* 0x0000000f00007c02 */ /* 0x010fc60008000f00 */
[----:B------:R-:W1:Y:S01]  /*1c0a0*/  S2UR UR8, SR_CTAID.Z ;  /* 0x00000000000879c3 */ /* 0x000e620000002700 */
[----:B--2---:R-:W-:Y:S01]  /*1c0b0*/  UMOV UR44, UR21 ;  /* 0x00000015002c7c82 */ /* 0x004fe20008000000 */
[----:B------:R2:W-:Y:S01]  /*1c0c0*/  STL [R1+0x114], R0 ;  /* 0x0001140001007387 */ /* 0x0005e20000100800 */
[----:B------:R-:W-:Y:S01]  /*1c0d0*/  UMOV UR42, UR5 ;  /* 0x00000005002a7c82 */ /* 0x000fe20008000000 */
[----:B------:R-:W-:Y:S01]  /*1c0e0*/  UIADD3 UR40, UR15, 0x7c000, URZ ;  /* 0x0007c0000f287890 */ /* 0x000fe2000fffe03f */
[----:B------:R-:W-:Y:S01]  /*1c0f0*/  MOV R14, UR42 ;  /* 0x0000002a000e7c02 */ /* 0x000fe20008000f00 */
[----:B------:R-:W-:Y:S01]  /*1c100*/  UMOV UR41, 0x20 ;  /* 0x0000002000297882 */ /* 0x000fe20000000000 */
[----:B------:R-:W-:Y:S01]  /*1c110*/  R2UR UR42, R11 ;  /* 0x000000000b2a72ca */ /* 0x000fe200000e0000 */
[----:B------:R-:W4:Y:S01]  /*1c120*/  S2UR UR9, SR_CTAID.Y ;  /* 0x00000000000979c3 */ /* 0x000f220000002600 */
[----:B------:R-:W-:Y:S01]  /*1c130*/  R2UR UR50, R12 ;  /* 0x000000000c3272ca */ /* 0x000fe200000e0000 */
[----:B------:R-:W-:Y:S01]  /*1c140*/  UIADD3 UR48, UR15, 0x76000, URZ ;  /* 0x000760000f307890 */ /* 0x000fe2000fffe03f */
[----:B---3--:R-:W-:Y:S01]  /*1c150*/  MOV R18, UR37 ;  /* 0x0000002500127c02 */ /* 0x008fe20008000f00 */
[----:B------:R-:W-:Y:S01]  /*1c160*/  UMOV UR43, UR37 ;  /* 0x00000025002b7c82 */ /* 0x000fe20008000000 */
[----:B------:R-:W-:Y:S01]  /*1c170*/  MOV R15, UR41 ;  /* 0x00000029000f7c02 */ /* 0x000fe20008000f00 */
[----:B------:R-:W-:Y:S01]  /*1c180*/  UMOV UR41, UR17 ;  /* 0x0000001100297c82 */ /* 0x000fe20008000000 */
[----:B------:R-:W-:Y:S01]  /*1c190*/  R2UR UR37, R18 ;  /* 0x00000000122572ca */ /* 0x000fe200000e0000 */
[----:B------:R-:W3:Y:S01]  /*1c1a0*/  S2UR UR11, SR_CTAID.Y ;  /* 0x00000000000b79c3 */ /* 0x000ee20000002600 */
[----:B------:R-:W-:Y:S01]  /*1c1b0*/  UMOV UR12, UR4 ;  /* 0x00000004000c7c82 */ /* 0x000fe20008000000 */
[----:B------:R-:W-:-:S02]  /*1c1c0*/  UMOV UR4, UR10 ;  /* 0x0000000a00047c82 */ /* 0x000fc40008000000 */
[----:B------:R-:W-:Y:S02]  /*1c1d0*/  UMOV UR47, UR42 ;  /* 0x0000002a002f7c82 */ /* 0x000fe40008000000 */
[----:B------:R-:W-:Y:S01]  /*1c1e0*/  UMOV UR55, UR50 ;  /* 0x0000003200377c82 */ /* 0x000fe20008000000 */
[----:B-1----:R-:W-:Y:S01]  /*1c1f0*/  UMOV UR52, UR8 ;  /* 0x0000000800347c82 */ /* 0x002fe20008000000 */
[----:B------:R-:W-:Y:S02]  /*1c200*/  MOV R12, UR8 ;  /* 0x00000008000c7c02 */ /* 0x000fe40008000f00 */
[----:B------:R-:W-:Y:S02]  /*1c210*/  R2UR UR8, R21 ;  /* 0x00000000150872ca */ /* 0x000fe400000e0000 */
[----:B------:R-:W-:Y:S01]  /*1c220*/  MOV R16, UR55 ;  /* 0x0000003700107c02 */ /* 0x000fe20008000f00 */
[----:B----4-:R-:W-:Y:S01]  /*1c230*/  UMOV UR51, UR9 ;  /* 0x0000000900337c82 */ /* 0x010fe20008000000 */
[----:B------:R-:W-:Y:S01]  /*1c240*/  MOV R13, UR9 ;  /* 0x00000009000d7c02 */ /* 0x000fe20008000f00 */
[----:B------:R-:W-:Y:S01]  /*1c250*/  UMOV UR9, UR17 ;  /* 0x0000001100097c82 */ /* 0x000fe20008000000 */
[----:B------:R-:W-:-:S07]  /*1c260*/  R2UR UR55, R16 ;  /* 0x00000000103772ca */ /* 0x000fce00000e0000 */
[----:B---3--:R1:W-:Y:S02]  /*1c270*/  UTMAREDG.4D.ADD [UR8], [UR30] ;  /* 0x000000081e0073b6 */ /* 0x0083e40008018000 */
[----:B-1----:R-:W-:Y:S01]  /*1c280*/  R2UR UR9, R13 ;  /* 0x000000000d0972ca */ /* 0x002fe200000e0000 */
[----:B------:R-:W1:Y:S01]  /*1c290*/  S2UR UR10, SR_CTAID.Y ;  /* 0x00000000000a79c3 */ /* 0x000e620000002600 */
[----:B------:R-:W-:Y:S01]  /*1c2a0*/  R2UR UR8, R12 ;  /* 0x000000000c0872ca */ /* 0x000fe200000e0000 */
[----:B------:R-:W-:Y:S01]  /*1c2b0*/  UMOV UR11, UR37 ;  /* 0x00000025000b7c82 */ /* 0x000fe20008000000 */
[----:B------:R-:W-:Y:S01]  /*1c2c0*/  MOV R12, UR44 ;  /* 0x0000002c000c7c02 */ /* 0x000fe20008000f00 */
[----:B------:R-:W-:Y:S01]  /*1c2d0*/  UMOV UR44, UR16 ;  /* 0x00000010002c7c82 */ /* 0x000fe20008000000 */
[----:B------:R-:W-:Y:S01]  /*1c2e0*/  MOV R13, UR43 ;  /* 0x0000002b000d7c02 */ /* 0x000fe20008000f00 */
[----:B------:R-:W-:Y:S01]  /*1c2f0*/  UMOV UR43, UR18 ;  /* 0x00000012002b7c82 */ /* 0x000fe20008000000 */
[----:B--2---:R-:W-:Y:S01]  /*1c300*/  MOV R0, UR11 ;  /* 0x0000000b00007c02 */ /* 0x004fe20008000f00 */
[----:B------:R-:W-:Y:S01]  /*1c310*/  UMOV UR12, UR21 ;  /* 0x00000015000c7c82 */ /* 0x000fe20008000000 */
[----:B------:R-:W-:-:S02]  /*1c320*/  R2UR UR13, R4 ;  /* 0x00000000040d72ca */ /* 0x000fc400000e0000 */
[----:B------:R-:W2:Y:S01]  /*1c330*/  LDL.LU R4, [R1+0x724] ;  /* 0x0007240001047983 */ /* 0x000ea20000300800 */
[----:B------:R-:W-:Y:S01]  /*1c340*/  UMOV UR35, UR9 ;  /* 0x0000000900237c82 */ /* 0x000fe20008000000 */
[----:B------:R-:W-:Y:S01]  /*1c350*/  UMOV UR9, 0x20 ;  /* 0x0000002000097882 */ /* 0x000fe20000000000 */
[----:B------:R-:W-:Y:S01]  /*1c360*/  UMOV UR36, UR8 ;  /* 0x0000000800247c82 */ /* 0x000fe20008000000 */
[----:B------:R-:W3:Y:S01]  /*1c370*/  S2UR UR8, SR_CTAID.Z ;  /* 0x00000000000879c3 */ /* 0x000ee20000002700 */
[----:B------:R4:W-:Y:S01]  /*1c380*/  UTMAREDG.4D.ADD [UR32], [UR30] ;  /* 0x000000201e0073b6 */ /* 0x0009e20008018000 */
[----:B------:R-:W-:Y:S01]  /*1c390*/  MOV R5, UR12 ;  /* 0x0000000c00057c02 */ /* 0x000fe20008000f00 */
[----:B------:R1:W-:Y:S01]  /*1c3a0*/  UTMAREDG.4D.ADD [UR48], [UR30] ;  /* 0x000000301e0073b6 */ /* 0x0003e20008018000 */
[----:B----4-:R-:W-:Y:S01]  /*1c3b0*/  R2UR UR34, R7 ;  /* 0x00000000072272ca */ /* 0x010fe200000e0000 */
[----:B------:R-:W-:Y:S01]  /*1c3c0*/  UIADD3 UR32, UR15, 0x80000, URZ ;  /* 0x000800000f207890 */ /* 0x000fe2000fffe03f */
[----:B------:R-:W-:-:S02]  /*1c3d0*/  UMOV UR33, 0x20 ;  /* 0x0000002000217882 */ /* 0x000fc40000000000 */
[----:B------:R-:W-:Y:S01]  /*1c3e0*/  MOV R11, UR33 ;  /* 0x00000021000b7c02 */ /* 0x000fe20008000f00 */
[----:B------:R-:W-:Y:S01]  /*1c3f0*/  UMOV UR33, UR17 ;  /* 0x0000001100217c82 */ /* 0x000fe20008000000 */
[----:B-1----:R-:W-:Y:S01]  /*1c400*/  R2UR UR48, R10 ;  /* 0x000000000a3072ca */ /* 0x002fe200000e0000 */
[----:B------:R-:W-:Y:S01]  /*1c410*/  UMOV UR51, UR10 ;  /* 0x0000000a00337c82 */ /* 0x000fe20008000000 */
[----:B------:R-:W-:Y:S01]  /*1c420*/  R2UR UR50, R6 ;  /* 0x00000000063272ca */ /* 0x000fe200000e0000 */
[----:B---3--:R-:W-:Y:S01]  /*1c430*/  UMOV UR52, UR8 ;  /* 0x0000000800347c82 */ /* 0x008fe20008000000 */
[----:B------:R-:W1:Y:S01]  /*1c440*/  S2UR UR8, SR_CTAID.Z ;  /* 0x00000000000879c3 */ /* 0x000e620000002700 */
[----:B------:R-:W-:Y:S02]  /*1c450*/  MOV R6, UR55 ;  /* 0x0000003700067c02 */ /* 0x000fe40008000f00 */
[----:B------:R-:W-:Y:S01]  /*1c460*/  UMOV UR45, UR34 ;  /* 0x00000022002d7c82 */ /* 0x000fe20008000000 */
[----:B------:R-:W-:-:S02]  /*1c470*/  MOV R10, UR37 ;  /* 0x00000025000a7c02 */ /* 0x000fc40008000f00 */
[----:B------:R-:W-:Y:S02]  /*1c480*/  R2UR UR55, R6 ;  /* 0x00000000063772ca */ /* 0x000fe400000e0000 */
[----:B------:R-:W-:Y:S01]  /*1c490*/  R2UR UR37, R10 ;  /* 0x000000000a2572ca */ /* 0x000fe200000e0000 */
[----:B------:R-:W3:Y:S01]  /*1c4a0*/  S2UR UR10, SR_CTAID.Y ;  /* 0x00000000000a79c3 */ /* 0x000ee20000002600 */
[----:B------:R-:W-:Y:S01]  /*1c4b0*/  MOV R17, UR48 ;  /* 0x0000003000117c02 */ /* 0x000fe20008000f00 */
[----:B------:R-:W-:Y:S01]  /*1c4c0*/  UIADD3 UR48, UR15, 0x78000, URZ ;  /* 0x000780000f307890 */ /* 0x000fe2000fffe03f */
[----:B------:R-:W-:Y:S02]  /*1c4d0*/  UMOV UR54, UR50 ;  /* 0x0000003200367c82 */ /* 0x000fe40008000000 */
[----:B------:R-:W-:-:S05]  /*1c4e0*/  MOV R7, UR54 ;  /* 0x0000003600077c02 */ /* 0x000fca0008000f00 */
[----:B------:R-:W-:Y:S01]  /*1c4f0*/  MOV R6, UR55 ;  /* 0x0000003700067c02 */ /* 0x000fe20008000f00 */
[----:B------:R4:W-:Y:S01]  /*1c500*/  UTMAREDG.4D.ADD [UR48], [UR30] ;  /* 0x000000301e0073b6 */ /* 0x0009e20008018000 */
[----:B------:R-:W-:Y:S02]  /*1c510*/  R2UR UR54, R7 ;  /* 0x00000000073672ca */ /* 0x000fe400000e0000 */
[----:B------:R-:W-:Y:S01]  /*1c520*/  R2UR UR55, R6 ;  /* 0x00000000063772ca */ /* 0x000fe200000e0000 */
[----:B-1----:R-:W-:Y:S01]  /*1c530*/  UMOV UR36, UR8 ;  /* 0x0000000800247c82 */ /* 0x002fe20008000000 */
[----:B---3--:R-:W-:-:S09]  /*1c540*/  UMOV UR35, UR10 ;  /* 0x0000000a00237c82 */ /* 0x008fd20008000000 */
[----:B------:R-:W-:-:S04]  /*1c550*/  MOV R7, UR54 ;  /* 0x0000003600077c02 */ /* 0x000fc80008000f00 */
[----:B------:R-:W-:Y:S02]  /*1c560*/  R2UR UR54, R7 ;  /* 0x00000000073672ca */ /* 0x000fe400000e0000 */
[----:B----4-:R-:W-:Y:S01]  /*1c570*/  R2UR UR48, R17 ;  /* 0x00000000113072ca */ /* 0x010fe200000e0000 */
[----:B------:R-:W-:Y:S01]  /*1c580*/  UMOV UR52, UR16 ;  /* 0x0000001000347c82 */ /* 0x000fe20008000000 */
[----:B------:R-:W-:Y:S01]  /*1c590*/  R2UR UR50, R8 ;  /* 0x00000000083272ca */ /* 0x000fe200000e0000 */
[----:B------:R-:W-:Y:S01]  /*1c5a0*/  UMOV UR51, UR18 ;  /* 0x0000001200337c82 */ /* 0x000fe20008000000 */
[----:B------:R-:W-:Y:S01]  /*1c5b0*/  UIADD3 UR16, UR15, 0x82000, URZ ;  /* 0x000820000f107890 */ /* 0x000fe2000fffe03f */
[----:B------:R-:W-:-:S05]  /*1c5c0*/  MOV R17, UR47 ;  /* 0x0000002f00117c02 */ /* 0x000fca0008000f00 */
[----:B------:R-:W-:-:S03]  /*1c5d0*/  MOV R18, UR16 ;  /* 0x0000001000127c02 */ /* 0x000fc60008000f00 */
[----:B------:R-:W-:Y:S01]  /*1c5e0*/  MOV R16, UR48 ;  /* 0x0000003000107c02 */ /* 0x000fe20008000f00 */
[----:B------:R-:W-:Y:S01]  /*1c5f0*/  UIADD3 UR48, UR15, 0x7a000, URZ ;  /* 0x0007a0000f307890 */ /* 0x000fe2000fffe03f */
[----:B------:R-:W-:Y:S01]  /*1c600*/  UMOV UR53, UR50 ;  /* 0x0000003200357c82 */ /* 0x000fe20008000000 */
[----:B------:R-:W1:Y:S01]  /*1c610*/  S2UR UR16, SR_CTAID.Y ;  /* 0x00000000001079c3 */ /* 0x000e620000002600 */
[----:B------:R-:W-:-:S04]  /*1c620*/  MOV R8, UR53 ;  /* 0x0000003500087c02 */ /* 0x000fc80008000f00 */
[----:B------:R-:W-:Y:S02]  /*1c630*/  R2UR UR53, R8 ;  /* 0x00000000083572ca */ /* 0x000fe400000e0000 */
[----:B------:R3:W-:Y:S01]  /*1c640*/  UTMAREDG.4D.ADD [UR48], [UR30] ;  /* 0x000000301e0073b6 */ /* 0x0007e20008018000 */
[----:B------:R-:W-:Y:S01]  /*1c650*/  UMOV UR25, 0x20 ;  /* 0x0000002000197882 */ /* 0x000fe20000000000 */
[----:B------:R-:W-:Y:S01]  /*1c660*/  UMOV UR27, UR37 ;  /* 0x00000025001b7c82 */ /* 0x000fe20008000000 */
[----:B------:R-:W-:Y:S01]  /*1c670*/  UMOV UR28, UR21 ;  /* 0x00000015001c7c82 */ /* 0x000fe20008000000 */
[----:B------:R-:W-:Y:S01]  /*1c680*/  UMOV UR26, UR13 ;  /* 0x0000000d001a7c82 */ /* 0x000fe20008000000 */
[----:B------:R-:W-:Y:S01]  /*1c690*/  UMOV UR19, UR37 ;  /* 0x0000002500137c82 */ /* 0x000fe20008000000 */
[----:B------:R-:W-:Y:S01]  /*1c6a0*/  UMOV UR20, UR21 ;  /* 0x0000001500147c82 */ /* 0x000fe20008000000 */
[----:B------:R-:W-:Y:S01]  /*1c6b0*/  UMOV UR18, UR6 ;  /* 0x0000000600127c82 */ /* 0x000fe20008000000 */
[----:B------:R4:W-:Y:S01]  /*1c6c0*/  UTMAREDG.4D.ADD [UR40], [UR30] ;  /* 0x000000281e0073b6 */ /* 0x0009e20008018000 */
[----:B------:R-:W-:-:S02]  /*1c6d0*/  MOV R8, UR54 ;  /* 0x0000003600087c02 */ /* 0x000fc40008000f00 */
[----:B------:R-:W-:Y:S01]  /*1c6e0*/  MOV R7, UR53 ;  /* 0x0000003500077c02 */ /* 0x000fe20008000f00 */
[----:B---3--:R-:W-:Y:S01]  /*1c6f0*/  UMOV UR52, UR8 ;  /* 0x0000000800347c82 */ /* 0x008fe20008000000 */
[----:B------:R-:W-:Y:S01]  /*1c700*/  UIADD3 UR8, UR15, 0x6a400, URZ ;  /* 0x0006a4000f087890 */ /* 0x000fe2000fffe03f */
[----:B------:R-:W-:Y:S01]  /*1c710*/  R2UR UR50, R9 ;  /* 0x00000000093272ca */ /* 0x000fe200000e0000 */
[----:B------:R-:W-:Y:S01]  /*1c720*/  UMOV UR51, UR10 ;  /* 0x0000000a00337c82 */ /* 0x000fe20008000000 */
[----:B------:R-:W-:Y:S02]  /*1c730*/  MOV R9, UR55 ;  /* 0x0000003700097c02 */ /* 0x000fe40008000f00 */
[----:B------:R-:W-:Y:S02]  /*1c740*/  R2UR UR48, R16 ;  /* 0x00000000103072ca */ /* 0x000fe400000e0000 */
[----:B------:R-:W-:Y:S01]  /*1c750*/  MOV R21, UR8 ;  /* 0x0000000800157c02 */ /* 0x000fe20008000f00 */
[----:B------:R3:W-:Y:S01]  /*1c760*/  STL [R1+0x728], R9 ;  /* 0x0007280901007387 */ /* 0x0007e20000100800 */
[----:B------:R-:W-:Y:S01]  /*1c770*/  R2UR UR8, R18 ;  /* 0x00000000120872ca */ /* 0x000fe200000e0000 */
[----:B-1----:R-:W-:Y:S01]  /*1c780*/  UMOV UR11, UR16 ;  /* 0x00000010000b7c82 */ /* 0x002fe20008000000 */
[----:B----4-:R-:W-:Y:S01]  /*1c790*/  R2UR UR42, R14 ;  /* 0x000000000e2a72ca */ /* 0x010fe200000e0000 */
[----:B------:R-:W4:Y:S01]  /*1c7a0*/  LDL.LU R18, [R1+0x114] ;  /* 0x0001140001127983 */ /* 0x000f220000300800 */
[----:B------:R-:W-:Y:S01]  /*1c7b0*/  R2UR UR44, R12 ;  /* 0x000000000c2c72ca */ /* 0x000fe200000e0000 */
[----:B------:R-:W-:Y:S01]  /*1c7c0*/  UIADD3 UR40, UR15, 0x68400, URZ ;  /* 0x000684000f287890 */ /* 0x000fe2000fffe03f */
[----:B------:R-:W-:Y:S01]  /*1c7d0*/  R2UR UR43, R13 ;  /* 0x000000000d2b72ca */ /* 0x000fe200000e0000 */
[----:B------:R-:W-:Y:S01]  /*1c7e0*/  UMOV UR46, UR50 ;  /* 0x00000032002e7c82 */ /* 0x000fe20008000000 */
[----:B------:R-:W-:-:S02]  /*1c7f0*/  R2UR UR41, R15 ;  /* 0x000000000f2972ca */ /* 0x000fc400000e0000 */
[----:B---3--:R-:W-:Y:S02]  /*1c800*/  MOV R9, UR14 ;  /* 0x0000000e00097c02 */ /* 0x008fe40008000f00 */
[----:B------:R-:W-:Y:S01]  /*1c810*/  MOV R16, UR48 ;  /* 0x0000003000107c02 */ /* 0x000fe20008000f00 */
[----:B------:R-:W-:Y:S01]  /*1c820*/  UIADD3 UR48, UR15, 0x7e000, URZ ;  /* 0x0007e0000f307890 */ /* 0x000fe2000fffe03f */
[----:B------:R-:W-:Y:S02]  /*1c830*/  R2UR UR14, R9 ;  /* 0x00000000090e72ca */ /* 0x000fe400000e0000 */
[----:B------:R-:W3:Y:S01]  /*1c840*/  LDL.LU R9, [R1+0x728] ;  /* 0x0007280001097983 */ /* 0x000ee20000300800 */
[----:B------:R-:W-:Y:S02]  /*1c850*/  MOV R12, UR42 ;  /* 0x0000002a000c7c02 */ /* 0x000fe40008000f00 */
[----:B------:R-:W-:Y:S02]  /*1c860*/  R2UR UR42, R20 ;  /* 0x00000000142a72ca */ /* 0x000fe400000e0000 */
[----:B------:R-:W-:Y:S01]  /*1c870*/  MOV R20, UR9 ;  /* 0x0000000900147c02 */ /* 0x000fe20008000f00 */
[----:B------:R1:W-:Y:S01]  /*1c880*/  UTMAREDG.4D.ADD [UR48], [UR30] ;  /* 0x000000301e0073b6 */ /* 0x0003e20008018000 */
[----:B------:R-:W-:Y:S01]  /*1c890*/  UMOV UR9, UR17 ;  /* 0x0000001100097c82 */ /* 0x000fe20008000000 */
[----:B------:R-:W-:Y:S01]  /*1c8a0*/  MOV R10, UR40 ;  /* 0x00000028000a7c02 */ /* 0x000fe20008000f00 */
[----:B------:R-:W-:Y:S01]  /*1c8b0*/  UIADD3 UR40, UR15, 0x84000, URZ ;  /* 0x000840000f287890 */ /* 0x000fe2000fffe03f */
[----:B------:R-:W-:-:S02]  /*1c8c0*/  MOV R14, UR44 ;  /* 0x0000002c000e7c02 */ /* 0x000fc40008000f00 */
[----:B------:R-:W-:Y:S01]  /*1c8d0*/  MOV R13, UR43 ;  /* 0x0000002b000d7c02 */ /* 0x000fe20008000f00 */
[----:B------:R1:W-:Y:S01]  /*1c8e0*/  UTMAREDG.4D.ADD [UR32], [UR30] ;  /* 0x000000201e0073b6 */ /* 0x0003e20008018000 */
[----:B------:R-:W-:Y:S02]  /*1c8f0*/  R2UR UR54, R8 ;  /* 0x00000000083672ca */ /* 0x000fe400000e0000 */
[----:B------:R-:W-:Y:S02]  /*1c900*/  R2UR UR53, R7 ;  /* 0x00000000073572ca */ /* 0x000fe400000e0000 */
[----:B------:R-:W-:Y:S02]  /*1c910*/  R2UR UR47, R17 ;  /* 0x00000000112f72ca */ /* 0x000fe400000e0000 */
[----:B------:R-:W-:Y:S02]  /*1c920*/  MOV R15, UR45 ;  /* 0x0000002d000f7c02 */ /* 0x000fe40008000f00 */
[----:B-1----:R-:W-:-:S02]  /*1c930*/  R2UR UR48, R16 ;  /* 0x00000000103072ca */ /* 0x002fc400000e0000 */
[----:B------:R-:W-:Y:S01]  /*1c940*/  R2UR UR50, R3 ;  /* 0x00000000033272ca */ /* 0x000fe200000e0000 */
[----:B------:R-:W-:Y:S01]  /*1c950*/  UMOV UR43, UR37 ;  /* 0x00000025002b7c82 */ /* 0x000fe20008000000 */
[----:B------:R-:W-:Y:S01]  /*1c960*/  UMOV UR44, UR21 ;  /* 0x00000015002c7c82 */ /* 0x000fe20008000000 */
[----:B------:R-:W-:Y:S01]  /*1c970*/  UMOV UR29, UR42 ;  /* 0x0000002a001d7c82 */ /* 0x000fe20008000000 */
[----:B------:R-:W-:Y:S01]  /*1c980*/  UMOV UR51, UR37 ;  /* 0x0000002500337c82 */ /* 0x000fe20008000000 */
[----:B------:R-:W-:Y:S01]  /*1c990*/  UMOV UR52, UR21 ;  /* 0x0000001500347c82 */ /* 0x000fe20008000000 */
[----:B------:R-:W-:Y:S02]  /*1c9a0*/  R2UR UR33, R11 ;  /* 0x000000000b2172ca */ /* 0x000fe400000e0000 */
[----:B------:R-:W-:Y:S01]  /*1c9b0*/  MOV R11, UR41 ;  /* 0x00000029000b7c02 */ /* 0x000fe20008000f00 */
[----:B------:R-:W-:Y:S01]  /*1c9c0*/  UMOV UR35, UR37 ;  /* 0x0000002500237c82 */ /* 0x000fe20008000000 */
[----:B------:R-:W-:Y:S01]  /*1c9d0*/  UMOV UR36, UR21 ;  /* 0x0000001500247c82 */ /* 0x000fe20008000000 */
[----:B------:R-:W-:Y:S01]  /*1c9e0*/  UMOV UR10, UR48 ;  /* 0x00000030000a7c82 */ /* 0x000fe20008000000 */
[----:B------:R-:W-:Y:S01]  /*1c9f0*/  MOV R6, UR48 ;  /* 0x0000003000067c02 */ /* 0x000fe20008000f00 */
[----:B------:R-:W-:Y:S01]  /*1ca00*/  UIADD3 UR48, UR15, 0x86000, URZ ;  /* 0x000860000f307890 */ /* 0x000fe2000fffe03f */
[----:B------:R-:W-:-:S02]  /*1ca10*/  MOV R2, UR10 ;  /* 0x0000000a00027c02 */ /* 0x000fc40008000f00 */
[----:B------:R-:W-:Y:S01]  /*1ca20*/  R2UR UR10, R19 ;  /* 0x00000000130a72ca */ /* 0x000fe200000e0000 */
[----:B------:R-:W-:Y:S01]  /*1ca30*/  UMOV UR34, UR14 ;  /* 0x0000000e00227c82 */ /* 0x000fe20008000000 */
[----:B------:R-:W-:-:S11]  /*1ca40*/  MOV R16, UR46 ;  /* 0x0000002e00107c02 */ /* 0x000fd60008000f00 */
[----:B------:R1:W-:Y:S01]  /*1ca50*/  UTMAREDG.4D.ADD [UR8], [UR30] ;  /* 0x000000081e0073b6 */ /* 0x0003e20008018000 */
[----:B------:R-:W-:Y:S01]  /*1ca60*/  UMOV UR39, UR10 ;  /* 0x0000000a00277c82 */ /* 0x000fe20008000000 */
[----:B-1----:R-:W-:Y:S02]  /*1ca70*/  R2UR UR11, R0 ;  /* 0x00000000000b72ca */ /* 0x002fe400000e0000 */
[----:B------:R-:W-:Y:S01]  /*1ca80*/  R2UR UR10, R2 ;  /* 0x00000000020a72ca */ /* 0x000fe200000e0000 */
[----:B------:R-:W2:Y:S04]  /*1ca90*/  LDL.LU R0, [R1+0x71c] ;  /* 0x00071c0001007983 */ /* 0x000ea80000300800 */
[----:B------:R-:W2:Y:S01]  /*1caa0*/  LDL.LU R2, [R1+0x718] ;  /* 0x0007180001027983 */ /* 0x000ea20000300800 */
[----:B------:R-:W-:Y:S01]  /*1cab0*/  UMOV UR41, UR17 ;  /* 0x0000001100297c82 */ /* 0x000fe20008000000 */
[----:B------:R-:W-:Y:S01]  /*1cac0*/  R2UR UR12, R5 ;  /* 0x00000000050c72ca */ /* 0x000fe200000e0000 */
[----:B------:R1:W-:Y:S01]  /*1cad0*/  UTMAREDG.4D.ADD [UR40], [UR30] ;  /* 0x000000281e0073b6 */ /* 0x0003e20008018000 */
[----:B------:R-:W-:-:S02]  /*1cae0*/  R2UR UR9, R20 ;  /* 0x00000000140972ca */ /* 0x000fc400000e0000 */
[----:B------:R-:W-:Y:S01]  /*1caf0*/  R2UR UR8, R21 ;  /* 0x00000000150872ca */ /* 0x000fe200000e0000 */
[----:B------:R1:W-:Y:S01]  /*1cb00*/  UTMAREDG.4D.ADD [UR48], [UR30] ;  /* 0x000000301e0073b6 */ /* 0x0003e20008018000 */
[----:B------:R-:W-:Y:S01]  /*1cb10*/  UMOV UR17, 0x20 ;  /* 0x0000002000117882 */ /* 0x000fe20000000000 */
[----:B------:R-:W-:Y:S01]  /*1cb20*/  UMOV UR38, UR50 ;  /* 0x0000003200267c82 */ /* 0x000fe20008000000 */
[----:B------:R-:W-:Y:S02]  /*1cb30*/  R2UR UR46, R16 ;  /* 0x00000000102e72ca */ /* 0x000fe400000e0000 */
[----:B------:R-:W-:Y:S02]  /*1cb40*/  R2UR UR45, R15 ;  /* 0x000000000f2d72ca */ /* 0x000fe400000e0000 */
[----:B------:R-:W-:Y:S01]  /*1cb50*/  MOV R7, UR14 ;  /* 0x0000000e00077c02 */ /* 0x000fe20008000f00 */
[----:B------:R-:W-:Y:S01]  /*1cb60*/  UMOV UR57, 0x20 ;  /* 0x0000002000397882 */ /* 0x000fe20000000000 */
[----:B------:R-:W-:Y:S01]  /*1cb70*/  MOV R8, UR13 ;  /* 0x0000000d00087c02 */ /* 0x000fe20008000f00 */
[----:B------:R-:W-:Y:S01]  /*1cb80*/  UMOV UR59, UR37 ;  /* 0x00000025003b7c82 */ /* 0x000fe20008000000 */
[----:B------:R-:W-:Y:S01]  /*1cb90*/  UMOV UR60, UR21 ;  /* 0x00000015003c7c82 */ /* 0x000fe20008000000 */
[----:B-1----:R-:W-:Y:S01]  /*1cba0*/  R2UR UR44, R14 ;  /* 0x000000000e2c72ca */ /* 0x002fe200000e0000 */
[----:B------:R-:W2:Y:S01]  /*1cbb0*/  LDL.LU R5, [R1+0x720] ;  /* 0x0007200001057983 */ /* 0x000ea20000300800 */
[----:B------:R-:W-:-:S02]  /*1cbc0*/  R2UR UR43, R13 ;  /* 0x000000000d2b72ca */ /* 0x000fc400000e0000 */
[----:B------:R-:W-:Y:S02]  /*1cbd0*/  R2UR UR42, R12 ;  /* 0x000000000c2a72ca */ /* 0x000fe400000e0000 */
[----:B------:R-:W-:Y:S02]  /*1cbe0*/  R2UR UR41, R11 ;  /* 0x000000000b2972ca */ /* 0x000fe400000e0000 */
[----:B------:R-:W-:Y:S02]  /*1cbf0*/  R2UR UR40, R10 ;  /* 0x000000000a2872ca */ /* 0x000fe400000e0000 */
[----:B------:R-:W-:-:S11]  /*1cc00*/  R2UR UR48, R6 ;  /* 0x00000000063072ca */ /* 0x000fd600000e0000 */
[----:B------:R-:W-:Y:S01]  /*1cc10*/  UTMAREDG.4D.ADD [UR40], [UR30] ;  /* 0x000000281e0073b6 */ /* 0x000fe20008018000 */
[----:B------:R1:W-:Y:S01]  /*1cc20*/  UTMAREDG.4D.ADD [UR8], [UR30] ;  /* 0x000000081e0073b6 */ /* 0x0003e20008018000 */
[----:B------:R-:W-:Y:S01]  /*1cc30*/  UMOV UR49, 0x20 ;  /* 0x0000002000317882 */ /* 0x000fe20000000000 */
[----:B------:R-:W-:Y:S01]  /*1cc40*/  UMOV UR50, UR61 ;  /* 0x0000003d00327c82 */ /* 0x000fe20008000000 */
[----:B------:R-:W-:Y:S02]  /*1cc50*/  MOV R12, UR49 ;  /* 0x00000031000c7c02 */ /* 0x000fe40008000f00 */
[----:B------:R-:W-:Y:S01]  /*1cc60*/  R2UR UR14, R7 ;  /* 0x00000000070e72ca */ /* 0x000fe200000e0000 */
[----:B-1----:R-:W-:Y:S01]  /*1cc70*/  UMOV UR9, 0x20 ;  /* 0x0000002000097882 */ /* 0x002fe20000000000 */
[----:B------:R-:W-:Y:S01]  /*1cc80*/  UMOV UR11, UR37 ;  /* 0x00000025000b7c82 */ /* 0x000fe20008000000 */
[----:B------:R-:W-:Y:S01]  /*1cc90*/  UMOV UR12, UR21 ;  /* 0x00000015000c7c82 */ /* 0x000fe20008000000 */
[----:B------:R-:W-:Y:S01]  /*1cca0*/  UMOV UR10, UR4 ;  /* 0x00000004000a7c82 */ /* 0x000fe20008000000 */
[----:B------:R-:W-:-:S02]  /*1ccb0*/  MOV R10, UR11 ;  /* 0x0000000b000a7c02 */ /* 0x000fc40008000f00 */
[----:B------:R-:W-:Y:S01]  /*1ccc0*/  MOV R11, UR9 ;  /* 0x00000009000b7c02 */ /* 0x000fe20008000f00 */
[----:B------:R-:W-:Y:S01]  /*1ccd0*/  UMOV UR41, 0x20 ;  /* 0x0000002000297882 */ /* 0x000fe20000000000 */
[----:B------:R-:W-:Y:S01]  /*1cce0*/  UMOV UR43, UR37 ;  /* 0x00000025002b7c82 */ /* 0x000fe20008000000 */
[----:B------:R-:W-:Y:S01]  /*1ccf0*/  UMOV UR44, UR21 ;  /* 0x00000015002c7c82 */ /* 0x000fe20008000000 */
[----:B------:R-:W-:Y:S01]  /*1cd00*/  UMOV UR42, UR53 ;  /* 0x00000035002a7c82 */ /* 0x000fe20008000000 */
[----:B------:R-:W-:Y:S01]  /*1cd10*/  UMOV UR58, UR46 ;  /* 0x0000002e003a7c82 */ /* 0x000fe20008000000 */
[----:B------:R-:W-:Y:S02]  /*1cd20*/  R2UR UR13, R8 ;  /* 0x00000000080d72ca */ /* 0x000fe400000e0000 */
[----:B------:R-:W-:Y:S02]  /*1cd30*/  MOV R7, UR54 ;  /* 0x0000003600077c02 */ /* 0x000fe40008000f00 */
[----:B------:R-:W-:-:S04]  /*1cd40*/  MOV R8, UR53 ;  /* 0x0000003500087c02 */ /* 0x000fc80008000f00 */
[----:B------:R-:W-:Y:S02]  /*1cd50*/  R2UR UR53, R8 ;  /* 0x00000000083572ca */ /* 0x000fe400000e0000 */
[----:B----4-:R-:W-:Y:S02]  /*1cd60*/  R2UR UR15, R18 ;  /* 0x00000000120f72ca */ /* 0x010fe400000e0000 */
[----:B---3--:R-:W-:-:S11]  /*1cd70*/  R2UR UR55, R9 ;  /* 0x00000000093772ca */ /* 0x008fd600000e0000 */
[----:B------:R-:W-:Y:S01]  /*1cd80*/  UIADD3 UR32, UR15, 0x6c400, URZ ;  /* 0x0006c4000f207890 */ /* 0x000fe2000fffe03f */
[----:B------:R-:W-:Y:S01]  /*1cd90*/  MOV R8, UR53 ;  /* 0x0000003500087c02 */ /* 0x000fe20008000f00 */
[----:B------:R-:W-:Y:S01]  /*1cda0*/  UIADD3 UR24, UR15, 0x6e400, URZ ;  /* 0x0006e4000f187890 */ /* 0x000fe2000fffe03f */
[----:B------:R-:W3:Y:S01]  /*1cdb0*/  LDL.LU R18, [R1+0x120] ;  /* 0x0001200001127983 */ /* 0x000ee20000300800 */
[----:B------:R-:W-:Y:S02]  /*1cdc0*/  UIADD3 UR16, UR15, 0x70400, URZ ;  /* 0x000704000f107890 */ /* 0x000fe4000fffe03f */
[----:B------:R-:W-:-:S03]  /*1cdd0*/  MOV R6, UR15 ;  /* 0x0000000f00067c02 */ /* 0x000fc60008000f00 */
[----:B------:R1:W-:Y:S01]  /*1cde0*/  UTMAREDG.4D.ADD [UR32], [UR30] ;  /* 0x000000201e0073b6 */ /* 0x0003e20008018000 */
[----:B------:R-:W-:Y:S02]  /*1cdf0*/  UIADD3 UR8, UR15, 0x72400, URZ ;  /* 0x000724000f087890 */ /* 0x000fe4000fffe03f */
[----:B------:R-:W-:Y:S01]  /*1ce00*/  UIADD3 UR40, UR15, 0x7a400, URZ ;  /* 0x0007a4000f287890 */ /* 0x000fe2000fffe03f */
[----:B------:R-:W-:Y:S01]  /*1ce10*/  UTMAREDG.4D.ADD [UR24], [UR30] ;  /* 0x000000181e0073b6 */ /* 0x000fe20008018000 */
[----:B------:R4:W-:Y:S01]  /*1ce20*/  UTMAREDG.4D.ADD [UR16], [UR30] ;  /* 0x000000101e0073b6 */ /* 0x0009e20008018000 */
[----:B-1----:R-:W-:Y:S01]  /*1ce30*/  UIADD3 UR32, UR15, 0x76400, URZ ;  /* 0x000764000f207890 */ /* 0x002fe2000fffe03f */
[----:B------:R-:W-:-:S03]  /*1ce40*/  MOV R9, UR12 ;  /* 0x0000000c00097c02 */ /* 0x000fc60008000f00 */
[----:B------:R1:W-:Y:S01]  /*1ce50*/  UTMAREDG.4D.ADD [UR8], [UR30] ;  /* 0x000000081e0073b6 */ /* 0x0003e20008018000 */
[----:B----4-:R-:W-:Y:S01]  /*1ce60*/  UMOV UR18, UR48 ;  /* 0x0000003000127c82 */ /* 0x010fe20008000000 */
[----:B------:R-:W-:Y:S02]  /*1ce70*/  UIADD3 UR48, UR15, 0x74400, URZ ;  /* 0x000744000f307890 */ /* 0x000fe4000fffe03f */
[----:B------:R-:W-:Y:S01]  /*1ce80*/  UIADD3 UR16, UR15, 0x78400, URZ ;  /* 0x000784000f107890 */ /* 0x000fe2000fffe03f */
[----:B------:R-:W-:Y:S01]  /*1ce90*/  R2UR UR15, R6 ;  /* 0x00000000060f72ca */ /* 0x000fe200000e0000 */
[----:B------:R-:W-:Y:S01]  /*1cea0*/  UMOV UR33, 0x20 ;  /* 0x0000002000217882 */ /* 0x000fe20000000000 */
[----:B------:R-:W-:-:S04]  /*1ceb0*/  UMOV UR34, UR55 ;  /* 0x0000003700227c82 */ /* 0x000fc80008000000 */
[----:B------:R4:W-:Y:S01]  /*1cec0*/  UTMAREDG.4D.ADD [UR48], [UR30] ;  /* 0x000000301e0073b6 */ /* 0x0009e20008018000 */
[----:B-1----:R-:W-:Y:S01]  /*1ced0*/  UMOV UR8, UR16 ;  /* 0x0000001000087c82 */ /* 0x002fe20008000000 */
[----:B------:R-:W-:Y:S01]  /*1cee0*/  UMOV UR10, UR54 ;  /* 0x00000036000a7c82 */ /* 0x000fe20008000000 */
[----:B------:R-:W-:Y:S04]  /*1cef0*/  UTMAREDG.4D.ADD [UR32], [UR30] ;  /* 0x000000201e0073b6 */ /* 0x000fe80008018000 */
[----:B------:R-:W-:Y:S02]  /*1cf00*/  UIADD3 UR56, UR15, 0x7e400, URZ ;  /* 0x0007e4000f387890 */ /* 0x000fe4000fffe03f */
[----:B------:R-:W-:Y:S01]  /*1cf10*/  UIADD3 UR24, UR15, 0x80400, URZ ;  /* 0x000804000f187890 */ /* 0x000fe2000fffe03f */
[----:B------:R1:W-:Y:S01]  /*1cf20*/  UTMAREDG.4D.ADD [UR8], [UR30] ;  /* 0x000000081e0073b6 */ /* 0x0003e20008018000 */
[----:B----4-:R-:W-:Y:S01]  /*1cf30*/  UIADD3 UR48, UR15, 0x7c400, URZ ;  /* 0x0007c4000f307890 */ /* 0x010fe2000fffe03f */
[----:B------:R-:W-:Y:S01]  /*1cf40*/  UMOV UR50, UR38 ;  /* 0x0000002600327c82 */ /* 0x000fe20008000000 */
[----:B------:R4:W-:Y:S01]  /*1cf50*/  UTMAREDG.4D.ADD [UR40], [UR30] ;  /* 0x000000281e0073b6 */ /* 0x0009e20008018000 */
[----:B------:R-:W-:Y:S01]  /*1cf60*/  UIADD3 UR16, UR15, 0x82400, URZ ;  /* 0x000824000f107890 */ /* 0x000fe2000fffe03f */
[----:B-1----:R-:W-:-:S02]  /*1cf70*/  R2UR UR12, R9 ;  /* 0x00000000090c72ca */ /* 0x002fc400000e0000 */
[----:B------:R-:W-:Y:S02]  /*1cf80*/  R2UR UR11, R10 ;  /* 0x000000000a0b72ca */ /* 0x000fe400000e0000 */
[----:B------:R-:W-:Y:S02]  /*1cf90*/  R2UR UR9, R11 ;  /* 0x000000000b0972ca */ /* 0x000fe400000e0000 */
[----:B------:R-:W-:Y:S02]  /*1cfa0*/  MOV R9, UR52 ;  /* 0x0000003400097c02 */ /* 0x000fe40008000f00 */
[----:B------:R-:W-:Y:S02]  /*1cfb0*/  MOV R10, UR51 ;  /* 0x00000033000a7c02 */ /* 0x000fe40008000f00 */
[----:B------:R-:W-:Y:S01]  /*1cfc0*/  MOV R11, UR50 ;  /* 0x00000032000b7c02 */ /* 0x000fe20008000f00 */
[----:B------:R-:W-:Y:S02]  /*1cfd0*/  UMOV UR50, UR47 ;  /* 0x0000002f00327c82 */ /* 0x000fe40008000000 */
[----:B------:R1:W-:Y:S01]  /*1cfe0*/  UTMAREDG.4D.ADD [UR48], [UR30] ;  /* 0x000000301e0073b6 */ /* 0x0003e20008018000 */
[----:B------:R-:W-:Y:S01]  /*1cff0*/  UIADD3 UR8, UR15, 0x84400, URZ ;  /* 0x000844000f087890 */ /* 0x000fe2000fffe03f */
[----:B------:R-:W-:Y:S01]  /*1d000*/  UMOV UR26, UR45 ;  /* 0x0000002d001a7c82 */ /* 0x000fe20008000000 */
[----:B------:R-:W-:-:S02]  /*1d010*/  UIADD3 UR32, UR15, 0x68800, URZ ;  /* 0x000688000f207890 */ /* 0x000fc4000fffe03f */
[----:B----4-:R-:W-:Y:S01]  /*1d020*/  UIADD3 UR40, UR15, 0x6a800, URZ ;  /* 0x0006a8000f287890 */ /* 0x010fe2000fffe03f */
[----:B------:R4:W-:Y:S01]  /*1d030*/  UTMAREDG.4D.ADD [UR56], [UR30] ;  /* 0x000000381e0073b6 */ /* 0x0009e20008018000 */
[----:B------:R-:W-:Y:S01]  /*1d040*/  MOV R6, UR55 ;  /* 0x0000003700067c02 */ /* 0x000fe20008000f00 */
[----:B------:R-:W-:Y:S01]  /*1d050*/  UMOV UR10, UR29 ;  /* 0x0000001d000a7c82 */ /* 0x000fe20008000000 */
[----:B------:R-:W-:Y:S01]  /*1d060*/  UMOV UR33, 0x40 ;  /* 0x0000004000217882 */ /* 0x000fe20000000000 */
[----:B------:R4:W-:Y:S01]  /*1d070*/  UTMAREDG.4D.ADD [UR24], [UR30] ;  /* 0x000000181e0073b6 */ /* 0x0009e20008018000 */
[----:B-1----:R-:W-:Y:S02]  /*1d080*/  R2UR UR52, R9 ;  /* 0x00000000093472ca */ /* 0x002fe400000e0000 */
[----:B------:R-:W-:Y:S02]  /*1d090*/  R2UR UR51, R10 ;  /* 0x000000000a3372ca */ /* 0x000fe400000e0000 */
[----:B------:R-:W-:-:S02]  /*1d0a0*/  R2UR UR50, R11 ;  /* 0x000000000b3272ca */ /* 0x000fc400000e0000 */
[----:B------:R-:W-:Y:S01]  /*1d0b0*/  R2UR UR49, R12 ;  /* 0x000000000c3172ca */ /* 0x000fe200000e0000 */
[----:B------:R-:W-:Y:S02]  /*1d0c0*/  UIADD3 UR48, UR15, 0x86400, URZ ;  /* 0x000864000f307890 */ /* 0x000fe4000fffe03f */
[----:B----4-:R-:W-:Y:S01]  /*1d0d0*/  UIADD3 UR56, UR15, 0x6c800, URZ ;  /* 0x0006c8000f387890 */ /* 0x010fe2000fffe03f */
[----:B------:R-:W-:Y:S01]  /*1d0e0*/  R2UR UR55, R6 ;  /* 0x00000000063772ca */ /* 0x000fe200000e0000 */
[----:B------:R-:W-:Y:S01]  /*1d0f0*/  UMOV UR34, UR5 ;  /* 0x0000000500227c82 */ /* 0x000fe20008000000 */
[----:B------:R-:W-:Y:S01]  /*1d100*/  UMOV UR26, UR18 ;  /* 0x00000012001a7c82 */ /* 0x000fe20008000000 */
[----:B------:R-:W-:Y:S01]  /*1d110*/  UMOV UR18, UR39 ;  /* 0x0000002700127c82 */ /* 0x000fe20008000000 */
[----:B------:R-:W-:Y:S01]  /*1d120*/  UIADD3 UR24, UR15, 0x6e800, URZ ;  /* 0x0006e8000f187890 */ /* 0x000fe2000fffe03f */
[----:B------:R1:W-:Y:S01]  /*1d130*/  UTMAREDG.4D.ADD [UR16], [UR30] ;  /* 0x000000101e0073b6 */ /* 0x0003e20008018000 */
[----:B------:R-:W-:Y:S01]  /*1d140*/  UMOV UR41, 0x40 ;  /* 0x0000004000297882 */ /* 0x000fe20000000000 */
[----:B------:R-:W-:Y:S01]  /*1d150*/  UMOV UR42, UR26 ;  /* 0x0000001a002a7c82 */ /* 0x000fe20008000000 */
[----:B------:R-:W-:Y:S01]  /*1d160*/  R2UR UR54, R7 ;  /* 0x00000000073672ca */ /* 0x000fe200000e0000 */
[----:B------:R-:W-:Y:S01]  /*1d170*/  UMOV UR57, 0x40 ;  /* 0x0000004000397882 */ /* 0x000fe20000000000 */
[----:B------:R-:W-:Y:S01]  /*1d180*/  UMOV UR58, UR14 ;  /* 0x0000000e003a7c82 */ /* 0x000fe20008000000 */
[----:B------:R4:W-:Y:S01]  /*1d190*/  UTMAREDG.4D.ADD [UR8], [UR30] ;  /* 0x000000081e0073b6 */ /* 0x0009e20008018000 */
[----:B------:R-:W-:Y:S01]  /*1d1a0*/  UMOV UR25, 0x40 ;  /* 0x0000004000197882 */ /* 0x000fe20000000000 */
[----:B------:R2:W-:Y:S01]  /*1d1b0*/  UTMAREDG.4D.ADD [UR48], [UR30] ;  /* 0x000000301e0073b6 */ /* 0x0005e20008018000 */
[----:B-1----:R-:W-:Y:S01]  /*1d1c0*/  UIADD3 UR16, UR15, 0x70800, URZ ;  /* 0x000708000f107890 */ /* 0x002fe2000fffe03f */
[----:B------:R1:W-:Y:S01]  /*1d1d0*/  UTMAREDG.4D.ADD [UR32], [UR30] ;  /* 0x000000201e0073b6 */ /* 0x0003e20008018000 */
[----:B------:R-:W-:Y:S01]  /*1d1e0*/  UMOV UR17, 0x40 ;  /* 0x0000004000117882 */ /* 0x000fe20000000000 */
[----:B------:R-:W-:Y:S01]  /*1d1f0*/  UMOV UR18, UR6 ;  /* 0x0000000600127c82 */ /* 0x000fe20008000000 */
[----:B----4-:R-:W-:Y:S01]  /*1d200*/  UIADD3 UR8, UR15, 0x72800, URZ ;  /* 0x000728000f087890 */ /* 0x010fe2000fffe03f */
[----:B------:R4:W-:Y:S01]  /*1d210*/  UTMAREDG.4D.ADD [UR40], [UR30] ;  /* 0x000000281e0073b6 */ /* 0x0009e20008018000 */
[----:B--2---:R-:W-:Y:S01]  /*1d220*/  UIADD3 UR48, UR15, 0x74800, URZ ;  /* 0x000748000f307890 */ /* 0x004fe2000fffe03f */
[----:B------:R2:W-:Y:S01]  /*1d230*/  UTMAREDG.4D.ADD [UR56], [UR30] ;  /* 0x000000381e0073b6 */ /* 0x0005e20008018000 */
[----:B-1----:R-:W-:Y:S01]  /*1d240*/  UIADD3 UR32, UR15, 0x76800, URZ ;  /* 0x000768000f207890 */ /* 0x002fe2000fffe03f */
[----:B------:R-:W-:Y:S01]  /*1d250*/  UMOV UR9, 0x40 ;  /* 0x0000004000097882 */ /* 0x000fe20000000000 */
[----:B------:R-:W-:Y:S01]  /*1d260*/  UMOV UR11, UR37 ;  /* 0x00000025000b7c82 */ /* 0x000fe20008000000 */
[----:B------:R-:W-:Y:S01]  /*1d270*/  UMOV UR12, UR21 ;  /* 0x00000015000c7c82 */ /* 0x000fe20008000000 */
[----:B----4-:R-:W-:Y:S01]  /*1d280*/  UIADD3 UR40, UR15, 0x78800, URZ ;  /* 0x000788000f287890 */ /* 0x010fe2000fffe03f */
[----:B--2---:R-:W-:Y:S01]  /*1d290*/  UMOV UR60, UR26 ;  /* 0x0000001a003c7c82 */ /* 0x004fe20008000000 */
[----:B------:R-:W-:-:S02]  /*1d2a0*/  UMOV UR26, UR13 ;  /* 0x0000000d001a7c82 */ /* 0x000fc40008000000 */
[----:B------:R1:W-:Y:S01]  /*1d2b0*/  UTMAREDG.4D.ADD [UR24], [UR30] ;  /* 0x000000181e0073b6 */ /* 0x0003e20008018000 */
[----:B------:R-:W-:Y:S01]  /*1d2c0*/  UMOV UR10, UR4 ;  /* 0x00000004000a7c82 */ /* 0x000fe20008000000 */
[----:B------:R-:W-:Y:S01]  /*1d2d0*/  UMOV UR49, 0x40 ;  /* 0x0000004000317882 */ /* 0x000fe20000000000 */
[----:B------:R-:W-:Y:S01]  /*1d2e0*/  UMOV UR51, UR37 ;  /* 0x0000002500337c82 */ /* 0x000fe20008000000 */
[----:B------:R-:W-:Y:S01]  /*1d2f0*/  UMOV UR52, UR21 ;  /* 0x0000001500347c82 */ /* 0x000fe20008000000 */
[----:B------:R2:W-:Y:S01]  /*1d300*/  UTMAREDG.4D.ADD [UR16], [UR30] ;  /* 0x000000101e0073b6 */ /* 0x0005e20008018000 */
[----:B------:R-:W-:Y:S01]  /*1d310*/  UMOV UR50, UR61 ;  /* 0x0000003d00327c82 */ /* 0x000fe20008000000 */
[----:B------:R-:W-:Y:S01]  /*1d320*/  UMOV UR34, UR55 ;  /* 0x0000003700227c82 */ /* 0x000fe20008000000 */
[----:B------:R-:W-:Y:S01]  /*1d330*/  UMOV UR42, UR54 ;  /* 0x00000036002a7c82 */ /* 0x000fe20008000000 */
[----:B------:R4:W-:Y:S01]  /*1d340*/  UTMAREDG.4D.ADD [UR8], [UR30] ;  /* 0x000000081e0073b6 */ /* 0x0009e20008018000 */
[----:B-1----:R-:W-:Y:S01]  /*1d350*/  UIADD3 UR24, UR15, 0x7a800, URZ ;  /* 0x0007a8000f187890 */ /* 0x002fe2000fffe03f */
[----:B------:R-:W-:Y:S01]  /*1d360*/  UMOV UR26, UR53 ;  /* 0x00000035001a7c82 */ /* 0x000fe20008000000 */
[----:B------:R-:W-:Y:S01]  /*1d370*/  UTMAREDG.4D.ADD [UR48], [UR30] ;  /* 0x000000301e0073b6 */ /* 0x000fe20008018000 */
[----:B--2---:R-:W-:Y:S01]  /*1d380*/  UIADD3 UR16, UR15, 0x7c800, URZ ;  /* 0x0007c8000f107890 */ /* 0x004fe2000fffe03f */
[----:B------:R-:W-:Y:S01]  /*1d390*/  UMOV UR18, UR47 ;  /* 0x0000002f00127c82 */ /* 0x000fe20008000000 */
[----:B------:R1:W-:Y:S01]  /*1d3a0*/  UTMAREDG.4D.ADD [UR32], [UR30] ;  /* 0x000000201e0073b6 */ /* 0x0003e20008018000 */
[----:B----4-:R-:W-:Y:S01]  /*1d3b0*/  UIADD3 UR8, UR15, 0x7e800, URZ ;  /* 0x0007e8000f087890 */ /* 0x010fe2000fffe03f */
[----:B------:R-:W-:Y:S01]  /*1d3c0*/  UTMAREDG.4D.ADD [UR40], [UR30] ;  /* 0x000000281e0073b6 */ /* 0x000fe20008018000 */
[----:B------:R-:W-:Y:S01]  /*1d3d0*/  UMOV UR10, UR46 ;  /* 0x0000002e000a7c82 */ /* 0x000fe20008000000 */
[----:B------:R2:W-:Y:S01]  /*1d3e0*/  UTMAREDG.4D.ADD [UR24], [UR30] ;  /* 0x000000181e0073b6 */ /* 0x0005e20008018000 */
[----:B-1----:R-:W-:-:S02]  /*1d3f0*/  UIADD3 UR32, UR15, 0x80800, URZ ;  /* 0x000808000f207890 */ /* 0x002fc4000fffe03f */
[----:B------:R1:W-:Y:S01]  /*1d400*/  UTMAREDG.4D.ADD [UR16], [UR30] ;  /* 0x000000101e0073b6 */ /* 0x0003e20008018000 */
[----:B------:R-:W-:Y:S02]  /*1d410*/  UMOV UR34, UR45 ;  /* 0x0000002d00227c82 */ /* 0x000fe40008000000 */
[----:B------:R4:W-:Y:S01]  /*1d420*/  UTMAREDG.4D.ADD [UR8], [UR30] ;  /* 0x000000081e0073b6 */ /* 0x0009e20008018000 */
[----:B--2---:R-:W-:Y:S01]  /*1d430*/  UIADD3 UR24, UR15, 0x82800, URZ ;  /* 0x000828000f187890 */ /* 0x004fe2000fffe03f */
[----:B------:R-:W-:Y:S02]  /*1d440*/  UMOV UR26, UR39 ;  /* 0x00000027001a7c82 */ /* 0x000fe40008000000 */
[----:B------:R2:W-:Y:S01]  /*1d450*/  UTMAREDG.4D.ADD [UR32], [UR30] ;  /* 0x000000201e0073b6 */ /* 0x0005e20008018000 */
[----:B-1----:R-:W-:Y:S01]  /*1d460*/  UIADD3 UR16, UR15, 0x84800, URZ ;  /* 0x000848000f107890 */ /* 0x002fe2000fffe03f */
[----:B------:R-:W-:-:S04]  /*1d470*/  UMOV UR18, UR29 ;  /* 0x0000001d00127c82 */ /* 0x000fc80008000000 */
[----:B------:R1:W-:Y:S01]  /*1d480*/  UTMAREDG.4D.ADD [UR24], [UR30] ;  /* 0x000000181e0073b6 */ /* 0x0003e20008018000 */
[----:B----4-:R-:W-:Y:S02]  /*1d490*/  UIADD3 UR8, UR15, 0x86800, URZ ;  /* 0x000868000f087890 */ /* 0x010fe4000fffe03f */
[----:B------:R-:W-:Y:S01]  /*1d4a0*/  UIADD3 UR40, UR15, 0x6ec00, URZ ;  /* 0x0006ec000f287890 */ /* 0x000fe2000fffe03f */
[----:B------:R4:W-:Y:S01]  /*1d4b0*/  UTMAREDG.4D.ADD [UR16], [UR30] ;  /* 0x000000101e0073b6 */ /* 0x0009e20008018000 */
[----:B--2---:R-:W-:Y:S01]  /*1d4c0*/  UIADD3 UR32, UR15, 0x68c00, URZ ;  /* 0x00068c000f207890 */ /* 0x004fe2000fffe03f */
[----:B------:R-:W-:Y:S01]  /*1d4d0*/  UMOV UR10, UR38 ;  /* 0x00000026000a7c82 */ /* 0x000fe20008000000 */
[----:B------:R-:W-:Y:S01]  /*1d4e0*/  UMOV UR33, 0x60 ;  /* 0x0000006000217882 */ /* 0x000fe20000000000 */
[----:B------:R-:W-:Y:S01]  /*1d4f0*/  UMOV UR34, UR5 ;  /* 0x0000000500227c82 */ /* 0x000fe20008000000 */
[----:B------:R-:W-:Y:S01]  /*1d500*/  UIADD3 UR48, UR15, 0x70c00, URZ ;  /* 0x00070c000f307890 */ /* 0x000fe2000fffe03f */
[----:B------:R2:W-:Y:S01]  /*1d510*/  UTMAREDG.4D.ADD [UR8], [UR30] ;  /* 0x000000081e0073b6 */ /* 0x0005e20008018000 */
[----:B-1----:R-:W-:Y:S01]  /*1d520*/  UIADD3 UR24, UR15, 0x6ac00, URZ ;  /* 0x0006ac000f187890 */ /* 0x002fe2000fffe03f */
[----:B------:R-:W-:Y:S01]  /*1d530*/  MOV R6, UR55 ;  /* 0x0000003700067c02 */ /* 0x000fe20008000f00 */
[----:B------:R-:W-:Y:S01]  /*1d540*/  UMOV UR25, 0x60 ;  /* 0x0000006000197882 */ /* 0x000fe20000000000 */
[----:B------:R-:W-:Y:S01]  /*1d550*/  UMOV UR26, UR60 ;  /* 0x0000003c001a7c82 */ /* 0x000fe20008000000 */
[----:B------:R-:W-:Y:S01]  /*1d560*/  UMOV UR41, 0x60 ;  /* 0x0000006000297882 */ /* 0x000fe20000000000 */
[----:B------:R-:W-:Y:S01]  /*1d570*/  MOV R7, UR54 ;  /* 0x0000003600077c02 */ /* 0x000fe20008000f00 */
[----:B------:R1:W-:Y:S01]  /*1d580*/  UTMAREDG.4D.ADD [UR32], [UR30] ;  /* 0x000000201e0073b6 */ /* 0x0003e20008018000 */
[----:B----4-:R-:W-:Y:S01]  /*1d590*/  UIADD3 UR16, UR15, 0x6cc00, URZ ;  /* 0x0006cc000f107890 */ /* 0x010fe2000fffe03f */
[----:B------:R-:W-:Y:S01]  /*1d5a0*/  UMOV UR17, 0x60 ;  /* 0x0000006000117882 */ /* 0x000fe20000000000 */
[----:B------:R-:W-:Y:S01]  /*1d5b0*/  UMOV UR18, UR14 ;  /* 0x0000000e00127c82 */ /* 0x000fe20008000000 */
[----:B------:R-:W-:Y:S01]  /*1d5c0*/  UMOV UR42, UR13 ;  /* 0x0000000d002a7c82 */ /* 0x000fe20008000000 */
[----:B------:R-:W-:Y:S01]  /*1d5d0*/  UMOV UR49, 0x60 ;  /* 0x0000006000317882 */ /* 0x000fe20000000000 */
[----:B------:R-:W-:Y:S01]  /*1d5e0*/  UTMAREDG.4D.ADD [UR24], [UR30] ;  /* 0x000000181e0073b6 */ /* 0x000fe20008018000 */
[----:B------:R-:W-:Y:S01]  /*1d5f0*/  MOV R9, UR52 ;  /* 0x0000003400097c02 */ /* 0x000fe20008000f00 */
[----:B------:R-:W-:Y:S01]  /*1d600*/  UMOV UR50, UR6 ;  /* 0x0000000600327c82 */ /* 0x000fe20008000000 */
[----:B------:R-:W-:Y:S01]  /*1d610*/  MOV R10, UR51 ;  /* 0x00000033000a7c02 */ /* 0x000fe20008000f00 */
[----:B--2---:R-:W-:Y:S01]  /*1d620*/  UIADD3 UR8, UR15, 0x72c00, URZ ;  /* 0x00072c000f087890 */ /* 0x004fe2000fffe03f */
[----:B------:R-:W-:Y:S01]  /*1d630*/  MOV R11, UR49 ;  /* 0x00000031000b7c02 */ /* 0x000fe20008000f00 */
[----:B------:R-:W-:Y:S01]  /*1d640*/  UTMAREDG.4D.ADD [UR16], [UR30] ;  /* 0x000000101e0073b6 */ /* 0x000fe20008018000 */
[----:B------:R-:W-:-:S02]  /*1d650*/  R2UR UR55, R6 ;  /* 0x00000000063772ca */ /* 0x000fc400000e0000 */
[----:B------:R-:W-:Y:S02]  /*1d660*/  R2UR UR54, R7 ;  /* 0x00000000073672ca */ /* 0x000fe400000e0000 */
[----:B------:R-:W-:Y:S01]  /*1d670*/  R2UR UR53, R8 ;  /* 0x00000000083572ca */ /* 0x000fe200000e0000 */
[----:B------:R2:W-:Y:S01]  /*1d680*/  UTMAREDG.4D.ADD [UR40], [UR30] ;  /* 0x000000281e0073b6 */ /* 0x0005e20008018000 */
[----:B------:R-:W-:Y:S02]  /*1d690*/  MOV R6, UR47 ;  /* 0x0000002f00067c02 */ /* 0x000fe40008000f00 */
[----:B------:R-:W-:Y:S02]  /*1d6a0*/  MOV R7, UR46 ;  /* 0x0000002e00077c02 */ /* 0x000fe40008000f00 */
[----:B------:R-:W-:Y:S01]  /*1d6b0*/  MOV R8, UR45 ;  /* 0x0000002d00087c02 */ /* 0x000fe20008000f00 */
[----:B------:R4:W-:Y:S01]  /*1d6c0*/  UTMAREDG.4D.ADD [UR48], [UR30] ;  /* 0x000000301e0073b6 */ /* 0x0009e20008018000 */
[----:B------:R-:W-:Y:S01]  /*1d6d0*/  UMOV UR9, 0x60 ;  /* 0x0000006000097882 */ /* 0x000fe20000000000 */
[----:B------:R-:W-:Y:S01]  /*1d6e0*/  UMOV UR10, UR4 ;  /* 0x00000004000a7c82 */ /* 0x000fe20008000000 */
[----:B------:R-:W-:Y:S01]  /*1d6f0*/  UIADD3 UR56, UR15, 0x76c00, URZ ;  /* 0x00076c000f387890 */ /* 0x000fe2000fffe03f */
[----:B------:R-:W-:Y:S01]  /*1d700*/  R2UR UR47, R6 ;  /* 0x00000000062f72ca */ /* 0x000fe200000e0000 */
[----:B-1----:R-:W-:-:S02]  /*1d710*/  UIADD3 UR32, UR15, 0x78c00, URZ ;  /* 0x00078c000f207890 */ /* 0x002fc4000fffe03f */
[----:B--2---:R-:W-:Y:S01]  /*1d720*/  UIADD3 UR40, UR15, 0x74c00, URZ ;  /* 0x00074c000f287890 */ /* 0x004fe2000fffe03f */
[----:B------:R-:W-:Y:S01]  /*1d730*/  R2UR UR46, R7 ;  /* 0x00000000072e72ca */ /* 0x000fe200000e0000 */
[----:B------:R-:W-:Y:S01]  /*1d740*/  UMOV UR42, UR61 ;  /* 0x0000003d002a7c82 */ /* 0x000fe20008000000 */
[----:B------:R-:W-:Y:S01]  /*1d750*/  UTMAREDG.4D.ADD [UR8], [UR30] ;  /* 0x000000081e0073b6 */ /* 0x000fe20008018000 */
[----:B------:R-:W-:Y:S02]  /*1d760*/  R2UR UR45, R8 ;  /* 0x00000000082d72ca */ /* 0x000fe400000e0000 */
[----:B----4-:R-:W-:Y:S02]  /*1d770*/  R2UR UR52, R9 ;  /* 0x00000000093472ca */ /* 0x010fe400000e0000 */
[----:B------:R-:W-:Y:S01]  /*1d780*/  R2UR UR51, R10 ;  /* 0x000000000a3372ca */ /* 0x000fe200000e0000 */
[----:B------:R-:W-:Y:S01]  /*1d790*/  UIADD3 UR48, UR15, 0x7ac00, URZ ;  /* 0x0007ac000f307890 */ /* 0x000fe2000fffe03f */
[----:B------:R-:W-:Y:S01]  /*1d7a0*/  R2UR UR49, R11 ;  /* 0x000000000b3172ca */ /* 0x000fe200000e0000 */
[----:B------:R1:W-:Y:S01]  /*1d7b0*/  UTMAREDG.4D.ADD [UR40], [UR30] ;  /* 0x000000281e0073b6 */ /* 0x0003e20008018000 */
[----:B------:R-:W-:-:S02]  /*1d7c0*/  MOV R9, UR44 ;  /* 0x0000002c00097c02 */ /* 0x000fc40008000f00 */
[----:B------:R-:W-:Y:S02]  /*1d7d0*/  MOV R10, UR43 ;  /* 0x0000002b000a7c02 */ /* 0x000fe40008000f00 */
[----:B------:R-:W-:Y:S01]  /*1d7e0*/  MOV R11, UR41 ;  /* 0x00000029000b7c02 */ /* 0x000fe20008000f00 */
[----:B------:R-:W-:Y:S01]  /*1d7f0*/  UMOV UR26, UR60 ;  /* 0x0000003c001a7c82 */ /* 0x000fe20008000000 */
[----:B------:R-:W-:Y:S01]  /*1d800*/  UIADD3 UR24, UR15, 0x7cc00, URZ ;  /* 0x0007cc000f187890 */ /* 0x000fe2000fffe03f */
[----:B------:R-:W-:Y:S01]  /*1d810*/  UMOV UR57, 0x60 ;  /* 0x0000006000397882 */ /* 0x000fe20000000000 */
[----:B------:R-:W-:Y:S01]  /*1d820*/  UMOV UR60, UR21 ;  /* 0x00000015003c7c82 */ /* 0x000fe20008000000 */
[----:B------:R-:W-:Y:S01]  /*1d830*/  UMOV UR58, UR55 ;  /* 0x00000037003a7c82 */ /* 0x000fe20008000000 */
[----:B------:R-:W-:Y:S01]  /*1d840*/  UIADD3 UR16, UR15, 0x7ec00, URZ ;  /* 0x0007ec000f107890 */ /* 0x000fe2000fffe03f */
[----:B------:R2:W-:Y:S01]  /*1d850*/  UTMAREDG.4D.ADD [UR56], [UR30] ;  /* 0x000000381e0073b6 */ /* 0x0005e20008018000 */
[----:B------:R-:W-:Y:S01]  /*1d860*/  UMOV UR34, UR54 ;  /* 0x0000003600227c82 */ /* 0x000fe20008000000 */
[----:B------:R-:W-:Y:S01]  /*1d870*/  UMOV UR50, UR53 ;  /* 0x0000003500327c82 */ /* 0x000fe20008000000 */
[----:B-1----:R-:W-:Y:S01]  /*1d880*/  R2UR UR44, R9 ;  /* 0x00000000092c72ca */ /* 0x002fe200000e0000 */
[----:B------:R-:W-:Y:S01]  /*1d890*/  UIADD3 UR40, UR15, 0x80c00, URZ ;  /* 0x00080c000f287890 */ /* 0x000fe2000fffe03f */
[----:B------:R-:W-:Y:S01]  /*1d8a0*/  R2UR UR43, R10 ;  /* 0x000000000a2b72ca */ /* 0x000fe200000e0000 */
[----:B------:R-:W-:Y:S01]  /*1d8b0*/  UIADD3 UR8, UR15, 0x82c00, URZ ;  /* 0x00082c000f087890 */ /* 0x000fe2000fffe03f */
[----:B------:R-:W-:Y:S01]  /*1d8c0*/  R2UR UR41, R11 ;  /* 0x000000000b2972ca */ /* 0x000fe200000e0000 */
[----:B------:R1:W-:Y:S01]  /*1d8d0*/  UTMAREDG.4D.ADD [UR32], [UR30] ;  /* 0x000000201e0073b6 */ /* 0x0003e20008018000 */
[----:B------:R-:W-:Y:S01]  /*1d8e0*/  UMOV UR18, UR46 ;  /* 0x0000002e00127c82 */ /* 0x000fe20008000000 */
[----:B------:R-:W-:Y:S01]  /*1d8f0*/  UMOV UR42, UR45 ;  /* 0x0000002d002a7c82 */ /* 0x000fe20008000000 */
[----:B--2---:R-:W-:Y:S01]  /*1d900*/  UIADD3 UR56, UR15, 0x84c00, URZ ;  /* 0x00084c000f387890 */ /* 0x004fe2000fffe03f */
[----:B------:R2:W-:Y:S01]  /*1d910*/  UTMAREDG.4D.ADD [UR48], [UR30] ;  /* 0x000000301e0073b6 */ /* 0x0005e20008018000 */
[----:B------:R-:W-:Y:S01]  /*1d920*/  UMOV UR10, UR39 ;  /* 0x00000027000a7c82 */ /* 0x000fe20008000000 */
[----:B------:R-:W-:Y:S01]  /*1d930*/  UMOV UR58, UR29 ;  /* 0x0000001d003a7c82 */ /* 0x000fe20008000000 */
[----:B-1----:R-:W-:Y:S01]  /*1d940*/  UIADD3 UR32, UR15, 0x86c00, URZ ;  /* 0x00086c000f207890 */ /* 0x002fe2000fffe03f */
[----:B--2---:R-:W-:Y:S01]  /*1d950*/  UMOV UR48, UR26 ;  /* 0x0000001a00307c82 */ /* 0x004fe20008000000 */
[----:B------:R-:W-:-:S02]  /*1d960*/  UMOV UR26, UR47 ;  /* 0x0000002f001a7c82 */ /* 0x000fc40008000000 */
[----:B------:R1:W-:Y:S01]  /*1d970*/  UTMAREDG.4D.ADD [UR24], [UR30] ;  /* 0x000000181e0073b6 */ /* 0x0003e20008018000 */
[----:B------:R2:W-:Y:S01]  /*1d980*/  UTMAREDG.4D.ADD [UR16], [UR30] ;  /* 0x000000101e0073b6 */ /* 0x0005e20008018000 */
[----:B------:R4:W-:Y:S01]  /*1d990*/  UTMAREDG.4D.ADD [UR40], [UR30] ;  /* 0x000000281e0073b6 */ /* 0x0009e20008018000 */
[----:B-1----:R-:W-:Y:S01]  /*1d9a0*/  UIADD3 UR24, UR15, 0x6b000, URZ ;  /* 0x0006b0000f187890 */ /* 0x002fe2000fffe03f */
[----:B------:R1:W-:Y:S01]  /*1d9b0*/  UTMAREDG.4D.ADD [UR8], [UR30] ;  /* 0x000000081e0073b6 */ /* 0x0003e20008018000 */
[----:B--2---:R-:W-:Y:S01]  /*1d9c0*/  UIADD3 UR16, UR15, 0x6d000, URZ ;  /* 0x0006d0000f107890 */ /* 0x004fe2000fffe03f */
[----:B------:R2:W-:Y:S01]  /*1d9d0*/  UTMAREDG.4D.ADD [UR56], [UR30] ;  /* 0x000000381e0073b6 */ /* 0x0005e20008018000 */
[----:B------:R-:W-:Y:S01]  /*1d9e0*/  UMOV UR34, UR38 ;  /* 0x0000002600227c82 */ /* 0x000fe20008000000 */
[----:B----4-:R-:W-:Y:S01]  /*1d9f0*/  UIADD3 UR40, UR15, 0x71000, URZ ;  /* 0x000710000f287890 */ /* 0x010fe2000fffe03f */
[----:B------:R-:W-:Y:S01]  /*1da00*/  UMOV UR49, 0x80 ;  /* 0x0000008000317882 */ /* 0x000fe20000000000 */
[----:B------:R-:W-:Y:S01]  /*1da10*/  UMOV UR50, UR5 ;  /* 0x0000000500327c82 */ /* 0x000fe20008000000 */
[----:B------:R-:W-:Y:S01]  /*1da20*/  UMOV UR51, UR37 ;  /* 0x0000002500337c82 */ /* 0x000fe20008000000 */
[----:B------:R-:W-:Y:S01]  /*1da30*/  UMOV UR52, UR21 ;  /* 0x0000001500347c82 */ /* 0x000fe20008000000 */
[----:B------:R-:W-:Y:S01]  /*1da40*/  UMOV UR25, 0x80 ;  /* 0x0000008000197882 */ /* 0x000fe20000000000 */
[----:B------:R4:W-:Y:S01]  /*1da50*/  UTMAREDG.4D.ADD [UR32], [UR30] ;  /* 0x000000201e0073b6 */ /* 0x0009e20008018000 */
[----:B-1----:R-:W-:Y:S01]  /*1da60*/  UIADD3 UR8, UR15, 0x6f000, URZ ;  /* 0x0006f0000f087890 */ /* 0x002fe2000fffe03f */
[----:B--2---:R-:W-:Y:S01]  /*1da70*/  UMOV UR60, UR48 ;  /* 0x00000030003c7c82 */ /* 0x004fe20008000000 */
[----:B------:R-:W-:Y:S01]  /*1da80*/  UIADD3 UR48, UR15, 0x69000, URZ ;  /* 0x000690000f307890 */ /* 0x000fe2000fffe03f */
[----:B------:R-:W-:Y:S01]  /*1da90*/  UMOV UR26, UR60 ;  /* 0x0000003c001a7c82 */ /* 0x000fe20008000000 */
[----:B------:R-:W-:Y:S01]  /*1daa0*/  UMOV UR17, 0x80 ;  /* 0x0000008000117882 */ /* 0x000fe20000000000 */
[----:B------:R-:W-:Y:S01]  /*1dab0*/  UMOV UR18, UR14 ;  /* 0x0000000e00127c82 */ /* 0x000fe20008000000 */
[----:B------:R-:W-:Y:S01]  /*1dac0*/  UMOV UR9, 0x80 ;  /* 0x0000008000097882 */ /* 0x000fe20000000000 */
[----:B------:R-:W-:Y:S01]  /*1dad0*/  UMOV UR10, UR13 ;  /* 0x0000000d000a7c82 */ /* 0x000fe20008000000 */
[----:B------:R-:W-:-:S03]  /*1dae0*/  UMOV UR41, 0x80 ;  /* 0x0000008000297882 */ /* 0x000fc60000000000 */
[----:B------:R-:W-:Y:S01]  /*1daf0*/  UTMAREDG.4D.ADD [UR48], [UR30] ;  /* 0x000000301e0073b6 */ /* 0x000fe20008018000 */
[----:B----4-:R-:W-:Y:S01]  /*1db00*/  UIADD3 UR32, UR15, 0x73000, URZ ;  /* 0x000730000f207890 */ /* 0x010fe2000fffe03f */
[----:B------:R-:W-:Y:S01]  /*1db10*/  UMOV UR43, UR37 ;  /* 0x00000025002b7c82 */ /* 0x000fe20008000000 */
[----:B------:R-:W-:Y:S01]  /*1db20*/  UMOV UR44, UR21 ;  /* 0x00000015002c7c82 */ /* 0x000fe20008000000 */
[----:B------:R-:W-:Y:S01]  /*1db30*/  UMOV UR42, UR6 ;  /* 0x00000006002a7c82 */ /* 0x000fe20008000000 */
[----:B------:R1:W-:Y:S01]  /*1db40*/  UTMAREDG.4D.ADD [UR24], [UR30] ;  /* 0x000000181e0073b6 */ /* 0x0003e20008018000 */
[----:B------:R-:W-:Y:S01]  /*1db50*/  UMOV UR33, 0x80 ;  /* 0x0000008000217882 */ /* 0x000fe20000000000 */
[----:B------:R-:W-:Y:S01]  /*1db60*/  UMOV UR34, UR4 ;  /* 0x0000000400227c82 */ /* 0x000fe20008000000 */
[----:B------:R2:W-:Y:S01]  /*1db70*/  UTMAREDG.4D.ADD [UR16], [UR30] ;  /* 0x000000101e0073b6 */ /* 0x0005e20008018000 */
[----:B------:R4:W-:Y:S01]  /*1db80*/  UTMAREDG.4D.ADD [UR8], [UR30] ;  /* 0x000000081e0073b6 */ /* 0x0009e20008018000 */
[----:B-1----:R-:W-:Y:S01]  /*1db90*/  UIADD3 UR24, UR15, 0x75000, URZ ;  /* 0x000750000f187890 */ /* 0x002fe2000fffe03f */
[----:B------:R1:W-:Y:S01]  /*1dba0*/  UTMAREDG.4D.ADD [UR40], [UR30] ;  /* 0x000000281e0073b6 */ /* 0x0003e20008018000 */
[----:B--2---:R-:W-:Y:S01]  /*1dbb0*/  UIADD3 UR16, UR15, 0x77000, URZ ;  /* 0x000770000f107890 */ /* 0x004fe2000fffe03f */
[----:B------:R-:W-:Y:S01]  /*1dbc0*/  UMOV UR26, UR61 ;  /* 0x0000003d001a7c82 */ /* 0x000fe20008000000 */
[----:B------:R-:W-:Y:S01]  /*1dbd0*/  UMOV UR18, UR55 ;  /* 0x0000003700127c82 */ /* 0x000fe20008000000 */
[----:B------:R2:W-:Y:S01]  /*1dbe0*/  UTMAREDG.4D.ADD [UR32], [UR30] ;  /* 0x000000201e0073b6 */ /* 0x0005e20008018000 */
[----:B----4-:R-:W-:Y:S01]  /*1dbf0*/  UIADD3 UR8, UR15, 0x79000, URZ ;  /* 0x000790000f087890 */ /* 0x010fe2000fffe03f */
[----:B------:R-:W-:Y:S01]  /*1dc00*/  UMOV UR10, UR54 ;  /* 0x00000036000a7c82 */ /* 0x000fe20008000000 */
[----:B------:R-:W-:Y:S01]  /*1dc10*/  UIADD3 UR48, UR15, 0x7f000, URZ ;  /* 0x0007f0000f307890 */ /* 0x000fe2000fffe03f */
[----:B------:R4:W-:Y:S01]  /*1dc20*/  UTMAREDG.4D.ADD [UR24], [UR30] ;  /* 0x000000181e0073b6 */ /* 0x0009e20008018000 */
[----:B-1----:R-:W-:Y:S01]  /*1dc30*/  UIADD3 UR40, UR15, 0x7b000, URZ ;  /* 0x0007b0000f287890 */ /* 0x002fe2000fffe03f */
[----:B------:R-:W-:Y:S01]  /*1dc40*/  UMOV UR42, UR53 ;  /* 0x00000035002a7c82 */ /* 0x000fe20008000000 */
[----:B------:R1:W-:Y:S01]  /*1dc50*/  UTMAREDG.4D.ADD [UR16], [UR30] ;  /* 0x000000101e0073b6 */ /* 0x0003e20008018000 */
[----:B--2---:R-:W-:-:S02]  /*1dc60*/  UIADD3 UR32, UR15, 0x7d000, URZ ;  /* 0x0007d0000f207890 */ /* 0x004fc4000fffe03f */
[----:B------:R2:W-:Y:S01]  /*1dc70*/  UTMAREDG.4D.ADD [UR8], [UR30] ;  /* 0x000000081e0073b6 */ /* 0x0005e20008018000 */
[----:B----4-:R-:W-:-:S03]  /*1dc80*/  UIADD3 UR24, UR15, 0x81000, URZ ;  /* 0x000810000f187890 */ /* 0x010fc6000fffe03f */
[----:B------:R4:W-:Y:S01]  /*1dc90*/  UTMAREDG.4D.ADD [UR40], [UR30] ;  /* 0x000000281e0073b6 */ /* 0x0009e20008018000 */
[----:B-1----:R-:W-:Y:S01]  /*1dca0*/  UIADD3 UR16, UR15, 0x83000, URZ ;  /* 0x000830000f107890 */ /* 0x002fe2000fffe03f */
[----:B------:R-:W-:Y:S01]  /*1dcb0*/  UMOV UR34, UR47 ;  /* 0x0000002f00227c82 */ /* 0x000fe20008000000 */
[----:B------:R-:W-:Y:S01]  /*1dcc0*/  UMOV UR50, UR46 ;  /* 0x0000002e00327c82 */ /* 0x000fe20008000000 */
[----:B------:R1:W-:Y:S01]  /*1dcd0*/  UTMAREDG.4D.ADD [UR32], [UR30] ;  /* 0x000000201e0073b6 */ /* 0x0003e20008018000 */
[----:B--2---:R-:W-:Y:S01]  /*1dce0*/  UIADD3 UR8, UR15, 0x85000, URZ ;  /* 0x000850000f087890 */ /* 0x004fe2000fffe03f */
[----:B------:R-:W-:Y:S01]  /*1dcf0*/  UMOV UR26, UR45 ;  /* 0x0000002d001a7c82 */ /* 0x000fe20008000000 */
[----:B------:R-:W-:Y:S01]  /*1dd00*/  UMOV UR18, UR39 ;  /* 0x0000002700127c82 */ /* 0x000fe20008000000 */
[----:B------:R2:W-:Y:S01]  /*1dd10*/  UTMAREDG.4D.ADD [UR48], [UR30] ;  /* 0x000000301e0073b6 */ /* 0x0005e20008018000 */
[----:B----4-:R-:W-:Y:S01]  /*1dd20*/  UIADD3 UR40, UR15, 0x87000, URZ ;  /* 0x000870000f287890 */ /* 0x010fe2000fffe03f */
[----:B------:R-:W-:Y:S01]  /*1dd30*/  UMOV UR10, UR29 ;  /* 0x0000001d000a7c82 */ /* 0x000fe20008000000 */
[----:B------:R-:W-:Y:S01]  /*1dd40*/  UMOV UR42, UR38 ;  /* 0x00000026002a7c82 */ /* 0x000fe20008000000 */
[----:B------:R4:W-:Y:S01]  /*1dd50*/  UTMAREDG.4D.ADD [UR24], [UR30] ;  /* 0x000000181e0073b6 */ /* 0x0009e20008018000 */
[----:B------:R-:W-:-:S02]  /*1dd60*/  UIADD3 UR56, UR15, 0x69400, URZ ;  /* 0x000694000f387890 */ /* 0x000fc4000fffe03f */
[----:B-1----:R-:W-:Y:S01]  /*1dd70*/  UIADD3 UR32, UR15, 0x6b400, URZ ;  /* 0x0006b4000f207890 */ /* 0x002fe2000fffe03f */
[----:B------:R-:W-:Y:S01]  /*1dd80*/  UTMAREDG.4D.ADD [UR16], [UR30] ;  /* 0x000000101e0073b6 */ /* 0x000fe20008018000 */
[----:B------:R-:W-:Y:S01]  /*1dd90*/  UMOV UR57, 0xa0 ;  /* 0x000000a000397882 */ /* 0x000fe20000000000 */
[----:B------:R-:W-:Y:S01]  /*1dda0*/  UTMAREDG.4D.ADD [UR8], [UR30] ;  /* 0x000000081e0073b6 */ /* 0x000fe20008018000 */
[----:B--2---:R-:W-:Y:S01]  /*1ddb0*/  UMOV UR50, UR60 ;  /* 0x0000003c00327c82 */ /* 0x004fe20008000000 */
[----:B------:R-:W-:Y:S01]  /*1ddc0*/  UMOV UR58, UR5 ;  /* 0x00000005003a7c82 */ /* 0x000fe20008000000 */
[----:B------:R1:W-:Y:S01]  /*1ddd0*/  UTMAREDG.4D.ADD [UR40], [UR30] ;  /* 0x000000281e0073b6 */ /* 0x0003e20008018000 */
[----:B------:R-:W-:Y:S01]  /*1dde0*/  UMOV UR60, UR21 ;  /* 0x00000015003c7c82 */ /* 0x000fe20008000000 */
[----:B------:R-:W-:Y:S01]  /*1ddf0*/  UMOV UR33, 0xa0 ;  /* 0x000000a000217882 */ /* 0x000fe20000000000 */
[----:B------:R-:W-:Y:S01]  /*1de00*/  MOV R9, UR44 ;  /* 0x0000002c00097c02 */ /* 0x000fe20008000f00 */
[----:B------:R-:W-:Y:S01]  /*1de10*/  UMOV UR34, UR50 ;  /* 0x0000003200227c82 */ /* 0x000fe20008000000 */
[----:B------:R-:W-:Y:S01]  /*1de20*/  MOV R10, UR43 ;  /* 0x0000002b000a7c02 */ /* 0x000fe20008000f00 */
[----:B------:R2:W-:Y:S01]  /*1de30*/  UTMAREDG.4D.ADD [UR56], [UR30] ;  /* 0x000000381e0073b6 */ /* 0x0005e20008018000 */
[----:B------:R-:W-:Y:S01]  /*1de40*/  MOV R6, UR47 ;  /* 0x0000002f00067c02 */ /* 0x000fe20008000f00 */
[----:B------:R-:W-:Y:S01]  /*1de50*/  UIADD3 UR48, UR15, 0x6f400, URZ ;  /* 0x0006f4000f307890 */ /* 0x000fe2000fffe03f */
[----:B------:R-:W-:Y:S01]  /*1de60*/  MOV R7, UR46 ;  /* 0x0000002e00077c02 */ /* 0x000fe20008000f00 */
[----:B----4-:R-:W-:Y:S01]  /*1de70*/  UIADD3 UR24, UR15, 0x71400, URZ ;  /* 0x000714000f187890 */ /* 0x010fe2000fffe03f */
[----:B------:R4:W-:Y:S01]  /*1de80*/  UTMAREDG.4D.ADD [UR32], [UR30] ;  /* 0x000000201e0073b6 */ /* 0x0009e20008018000 */
[----:B-1----:R-:W-:Y:S01]  /*1de90*/  UIADD3 UR40, UR15, 0x6d400, URZ ;  /* 0x0006d4000f287890 */ /* 0x002fe2000fffe03f */
[----:B------:R-:W-:Y:S01]  /*1dea0*/  UMOV UR41, 0xa0 ;  /* 0x000000a000297882 */ /* 0x000fe20000000000 */
[----:B------:R-:W-:Y:S01]  /*1deb0*/  UMOV UR42, UR14 ;  /* 0x0000000e002a7c82 */ /* 0x000fe20008000000 */
[----:B------:R-:W-:Y:S01]  /*1dec0*/  MOV R11, UR41 ;  /* 0x00000029000b7c02 */ /* 0x000fe20008000f00 */
[----:B------:R-:W-:Y:S01]  /*1ded0*/  UIADD3 UR16, UR15, 0x73400, URZ ;  /* 0x000734000f107890 */ /* 0x000fe2000fffe03f */
[----:B------:R-:W-:-:S04]  /*1dee0*/  MOV R8, UR45 ;  /* 0x0000002d00087c02 */ /* 0x000fc80008000f00 */
[----:B------:R1:W-:Y:S01]  /*1def0*/  UTMAREDG.4D.ADD [UR40], [UR30] ;  /* 0x000000281e0073b6 */ /* 0x0003e20008018000 */
[----:B------:R-:W-:Y:S01]  /*1df00*/  UIADD3 UR8, UR15, 0x75400, URZ ;  /* 0x000754000f087890 */ /* 0x000fe2000fffe03f */
[----:B------:R-:W-:Y:S01]  /*1df10*/  R2UR UR47, R6 ;  /* 0x00000000062f72ca */ /* 0x000fe200000e0000 */
[----:B--2---:R-:W-:Y:S01]  /*1df20*/  UIADD3 UR56, UR15, 0x79400, URZ ;  /* 0x000794000f387890 */ /* 0x004fe2000fffe03f */
[----:B------:R-:W-:Y:S01]  /*1df30*/  R2UR UR46, R7 ;  /* 0x00000000072e72ca */ /* 0x000fe200000e0000 */
[----:B------:R-:W-:Y:S01]  /*1df40*/  UMOV UR49, 0xa0 ;  /* 0x000000a000317882 */ /* 0x000fe20000000000 */
[----:B------:R-:W-:Y:S01]  /*1df50*/  R2UR UR45, R8 ;  /* 0x00000000082d72ca */ /* 0x000fe200000e0000 */
[----:B----4-:R-:W-:Y:S01]  /*1df60*/  UMOV UR34, UR50 ;  /* 0x0000003200227c82 */ /* 0x010fe20008000000 */
[----:B------:R-:W-:Y:S01]  /*1df70*/  UMOV UR50, UR13 ;  /* 0x0000000d00327c82 */ /* 0x000fe20008000000 */
[----:B------:R-:W-:Y:S01]  /*1df80*/  UMOV UR25, 0xa0 ;  /* 0x000000a000197882 */ /* 0x000fe20000000000 */
[----:B------:R-:W-:Y:S01]  /*1df90*/  UMOV UR26, UR6 ;  /* 0x00000006001a7c82 */ /* 0x000fe20008000000 */
[----:B------:R-:W-:Y:S01]  /*1dfa0*/  UMOV UR17, 0xa0 ;  /* 0x000000a000117882 */ /* 0x000fe20000000000 */
[----:B------:R2:W-:Y:S01]  /*1dfb0*/  UTMAREDG.4D.ADD [UR48], [UR30] ;  /* 0x000000301e0073b6 */ /* 0x0005e20008018000 */
[----:B-1----:R-:W-:Y:S01]  /*1dfc0*/  R2UR UR44, R9 ;  /* 0x00000000092c72ca */ /* 0x002fe200000e0000 */
[----:B------:R-:W-:Y:S01]  /*1dfd0*/  UIADD3 UR40, UR15, 0x77400, URZ ;  /* 0x000774000f287890 */ /* 0x000fe2000fffe03f */
[----:B------:R-:W-:Y:S01]  /*1dfe0*/  R2UR UR43, R10 ;  /* 0x000000000a2b72ca */ /* 0x000fe200000e0000 */
[----:B------:R-:W-:Y:S01]  /*1dff0*/  UMOV UR18, UR4 ;  /* 0x0000000400127c82 */ /* 0x000fe20008000000 */
[----:B------:R-:W-:Y:S01]  /*1e000*/  R2UR UR41, R11 ;  /* 0x000000000b2972ca */ /* 0x000fe200000e0000 */
[----:B------:R-:W-:Y:S01]  /*1e010*/  UIADD3 UR32, UR15, 0x7b400, URZ ;  /* 0x0007b4000f207890 */ /* 0x000fe2000fffe03f */
[----:B------:R1:W-:Y:S01]  /*1e020*/  UTMAREDG.4D.ADD [UR24], [UR30] ;  /* 0x000000181e0073b6 */ /* 0x0003e20008018000 */
[----:B------:R-:W-:Y:S01]  /*1e030*/  UMOV UR9, 0xa0 ;  /* 0x000000a000097882 */ /* 0x000fe20000000000 */
[----:B------:R-:W-:Y:S01]  /*1e040*/  UMOV UR10, UR61 ;  /* 0x0000003d000a7c82 */ /* 0x000fe20008000000 */
[----:B------:R-:W-:Y:S01]  /*1e050*/  UMOV UR42, UR55 ;  /* 0x00000037002a7c82 */ /* 0x000fe20008000000 */
[----:B------:R-:W-:Y:S01]  /*1e060*/  UMOV UR58, UR54 ;  /* 0x00000036003a7c82 */ /* 0x000fe20008000000 */
[----:B--2---:R-:W-:Y:S01]  /*1e070*/  UIADD3 UR48, UR15, 0x7d400, URZ ;  /* 0x0007d4000f307890 */ /* 0x004fe2000fffe03f */
[----:B------:R2:W-:Y:S01]  /*1e080*/  UTMAREDG.4D.ADD [UR16], [UR30] ;  /* 0x000000101e0073b6 */ /* 0x0005e20008018000 */
[----:B------:R-:W-:Y:S01]  /*1e090*/  UMOV UR50, UR47 ;  /* 0x0000002f00327c82 */ /* 0x000fe20008000000 */
[----:B------:R4:W-:Y:S01]  /*1e0a0*/  UTMAREDG.4D.ADD [UR8], [UR30] ;  /* 0x000000081e0073b6 */ /* 0x0009e20008018000 */
[----:B-1----:R-:W-:-:S02]  /*1e0b0*/  UIADD3 UR24, UR15, 0x7f400, URZ ;  /* 0x0007f4000f187890 */ /* 0x002fc4000fffe03f */
[----:B------:R1:W-:Y:S01]  /*1e0c0*/  UTMAREDG.4D.ADD [UR40], [UR30] ;  /* 0x000000281e0073b6 */ /* 0x0003e20008018000 */
[----:B--2---:R-:W-:Y:S01]  /*1e0d0*/  UIADD3 UR16, UR15, 0x81400, URZ ;  /* 0x000814000f107890 */ /* 0x004fe2000fffe03f */
[----:B------:R2:W-:Y:S01]  /*1e0e0*/  UTMAREDG.4D.ADD [UR56], [UR30] ;  /* 0x000000381e0073b6 */ /* 0x0005e20008018000 */
[----:B----4-:R-:W-:Y:S01]  /*1e0f0*/  UIADD3 UR8, UR15, 0x83400, URZ ;  /* 0x000834000f087890 */ /* 0x010fe2000fffe03f */
[----:B------:R-:W-:Y:S01]  /*1e100*/  UMOV UR26, UR46 ;  /* 0x0000002e001a7c82 */ /* 0x000fe20008000000 */
[----:B------:R-:W-:Y:S01]  /*1e110*/  UMOV UR18, UR45 ;  /* 0x0000002d00127c82 */ /* 0x000fe20008000000 */
[----:B------:R-:W-:Y:S01]  /*1e120*/  UMOV UR10, UR39 ;  /* 0x00000027000a7c82 */ /* 0x000fe20008000000 */
[----:B-1----:R-:W-:Y:S01]  /*1e130*/  UIADD3 UR40, UR15, 0x85400, URZ ;  /* 0x000854000f287890 */ /* 0x002fe2000fffe03f */
[----:B--2---:R-:W-:Y:S01]  /*1e140*/  UMOV UR58, UR34 ;  /* 0x00000022003a7c82 */ /* 0x004fe20008000000 */
[----:B------:R-:W-:Y:S02]  /*1e150*/  UMOV UR34, UR53 ;  /* 0x0000003500227c82 */ /* 0x000fe40008000000 */
[----:B------:R1:W-:Y:S01]  /*1e160*/  UTMAREDG.4D.ADD [UR32], [UR30] ;  /* 0x000000201e0073b6 */ /* 0x0003e20008018000 */
[----:B------:R-:W-:Y:S01]  /*1e170*/  UMOV UR41, 0xa0 ;  /* 0x000000a000297882 */ /* 0x000fe20000000000 */
[----:B------:R-:W-:Y:S01]  /*1e180*/  UTMAREDG.4D.ADD [UR48], [UR30] ;  /* 0x000000301e0073b6 */ /* 0x000fe20008018000 */
[----:B------:R-:W-:Y:S01]  /*1e190*/  UMOV UR43, UR37 ;  /* 0x00000025002b7c82 */ /* 0x000fe20008000000 */
[----:B------:R-:W-:Y:S01]  /*1e1a0*/  UMOV UR44, UR21 ;  /* 0x00000015002c7c82 */ /* 0x000fe20008000000 */
[----:B------:R2:W-:Y:S01]  /*1e1b0*/  UTMAREDG.4D.ADD [UR24], [UR30] ;  /* 0x000000181e0073b6 */ /* 0x0005e20008018000 */
[----:B-1----:R-:W-:Y:S01]  /*1e1c0*/  UIADD3 UR32, UR15, 0x87400, URZ ;  /* 0x000874000f207890 */ /* 0x002fe2000fffe03f */
[----:B------:R1:W-:Y:S01]  /*1e1d0*/  UTMAREDG.4D.ADD [UR16], [UR30] ;  /* 0x000000101e0073b6 */ /* 0x0003e20008018000 */
[----:B------:R-:W-:Y:S01]  /*1e1e0*/  UMOV UR42, UR29 ;  /* 0x0000001d002a7c82 */ /* 0x000fe20008000000 */
[----:B------:R-:W-:Y:S01]  /*1e1f0*/  UMOV UR34, UR38 ;  /* 0x0000002600227c82 */ /* 0x000fe20008000000 */
[----:B------:R4:W-:Y:S01]  /*1e200*/  UTMAREDG.4D.ADD [UR8], [UR30] ;  /* 0x000000081e0073b6 */ /* 0x0009e20008018000 */
[----:B--2---:R-:W-:Y:S01]  /*1e210*/  UIADD3 UR24, UR15, 0x69800, URZ ;  /* 0x000698000f187890 */ /* 0x004fe2000fffe03f */
[----:B------:R-:W-:Y:S01]  /*1e220*/  UMOV UR25, 0xc0 ;  /* 0x000000c000197882 */ /* 0x000fe20000000000 */
[----:B------:R-:W-:Y:S01]  /*1e230*/  UMOV UR26, UR5 ;  /* 0x00000005001a7c82 */ /* 0x000fe20008000000 */
[----:B------:R-:W-:Y:S01]  /*1e240*/  UTMAREDG.4D.ADD [UR40], [UR30] ;  /* 0x000000281e0073b6 */ /* 0x000fe20008018000 */
[----:B-1----:R-:W-:Y:S01]  /*1e250*/  UIADD3 UR16, UR15, 0x6b800, URZ ;  /* 0x0006b8000f107890 */ /* 0x002fe2000fffe03f */
[----:B------:R-:W-:Y:S01]  /*1e260*/  UMOV UR17, 0xc0 ;  /* 0x000000c000117882 */ /* 0x000fe20000000000 */
[----:B------:R-:W-:Y:S01]  /*1e270*/  UMOV UR18, UR58 ;  /* 0x0000003a00127c82 */ /* 0x000fe20008000000 */
[----:B------:R1:W-:Y:S01]  /*1e280*/  UTMAREDG.4D.ADD [UR32], [UR30] ;  /* 0x000000201e0073b6 */ /* 0x0003e20008018000 */
[----:B----4-:R-:W-:Y:S01]  /*1e290*/  UIADD3 UR8, UR15, 0x6d800, URZ ;  /* 0x0006d8000f087890 */ /* 0x010fe2000fffe03f */
[----:B------:R-:W-:Y:S01]  /*1e2a0*/  UMOV UR9, 0xc0 ;  /* 0x000000c000097882 */ /* 0x000fe20000000000 */
[----:B------:R-:W-:Y:S01]  /*1e2b0*/  UMOV UR10, UR14 ;  /* 0x0000000e000a7c82 */ /* 0x000fe20008000000 */
[----:B------:R2:W-:Y:S01]  /*1e2c0*/  UTMAREDG.4D.ADD [UR24], [UR30] ;  /* 0x000000181e0073b6 */ /* 0x0005e20008018000 */
[----:B------:R-:W-:Y:S01]  /*1e2d0*/  UIADD3 UR48, UR15, 0x77800, URZ ;  /* 0x000778000f307890 */ /* 0x000fe2000fffe03f */
[----:B------:R4:W-:Y:S01]  /*1e2e0*/  UTMAREDG.4D.ADD [UR16], [UR30] ;  /* 0x000000101e0073b6 */ /* 0x0009e20008018000 */
[----:B-1----:R-:W-:-:S03]  /*1e2f0*/  UIADD3 UR32, UR15, 0x6f800, URZ ;  /* 0x0006f8000f207890 */ /* 0x002fc6000fffe03f */
[----:B------:R1:W-:Y:S01]  /*1e300*/  UTMAREDG.4D.ADD [UR8], [UR30] ;  /* 0x000000081e0073b6 */ /* 0x0003e20008018000 */
[----:B--2---:R-:W-:Y:S01]  /*1e310*/  UIADD3 UR24, UR15, 0x71800, URZ ;  /* 0x000718000f187890 */ /* 0x004fe2000fffe03f */
[----:B------:R-:W-:Y:S01]  /*1e320*/  UMOV UR33, 0xc0 ;  /* 0x000000c000217882 */ /* 0x000fe20000000000 */
[----:B------:R-:W-:Y:S01]  /*1e330*/  UMOV UR34, UR13 ;  /* 0x0000000d00227c82 */ /* 0x000fe20008000000 */
[----:B------:R-:W-:Y:S02]  /*1e340*/  UMOV UR26, UR6 ;  /* 0x00000006001a7c82 */ /* 0x000fe40008000000 */
[----:B------:R2:W-:Y:S01]  /*1e350*/  UTMAREDG.4D.ADD [UR32], [UR30] ;  /* 0x000000201e0073b6 */ /* 0x0005e20008018000 */
[----:B----4-:R-:W-:Y:S01]  /*1e360*/  UIADD3 UR16, UR15, 0x73800, URZ ;  /* 0x000738000f107890 */ /* 0x010fe2000fffe03f */
[----:B------:R-:W-:Y:S01]  /*1e370*/  UMOV UR18, UR4 ;  /* 0x0000000400127c82 */ /* 0x000fe20008000000 */
[----:B------:R-:W-:Y:S01]  /*1e380*/  UMOV UR49, 0xc0 ;  /* 0x000000c000317882 */ /* 0x000fe20000000000 */
[----:B------:R-:W-:Y:S01]  /*1e390*/  UMOV UR50, UR55 ;  /* 0x0000003700327c82 */ /* 0x000fe20008000000 */
[----:B------:R4:W-:Y:S01]  /*1e3a0*/  UTMAREDG.4D.ADD [UR24], [UR30] ;  /* 0x000000181e0073b6 */ /* 0x0009e20008018000 */
[----:B-1----:R-:W-:Y:S01]  /*1e3b0*/  UIADD3 UR8, UR15, 0x75800, URZ ;  /* 0x000758000f087890 */ /* 0x002fe2000fffe03f */
[----:B------:R-:W-:-:S03]  /*1e3c0*/  UMOV UR10, UR61 ;  /* 0x0000003d000a7c82 */ /* 0x000fc60008000000 */
[----:B------:R1:W-:Y:S01]  /*1e3d0*/  UTMAREDG.4D.ADD [UR16], [UR30] ;  /* 0x000000101e0073b6 */ /* 0x0003e20008018000 */
[----:B------:R-:W-:Y:S02]  /*1e3e0*/  UIADD3 UR40, UR15, 0x7f800, URZ ;  /* 0x0007f8000f287890 */ /* 0x000fe4000fffe03f */
[----:B--2---:R-:W-:Y:S02]  /*1e3f0*/  UIADD3 UR32, UR15, 0x79800, URZ ;  /* 0x000798000f207890 */ /* 0x004fe4000fffe03f */
[----:B------:R-:W-:Y:S01]  /*1e400*/  UTMAREDG.4D.ADD [UR8], [UR30] ;  /* 0x000000081e0073b6 */ /* 0x000fe20008018000 */
[----:B----4-:R-:W-:Y:S01]  /*1e410*/  UIADD3 UR24, UR15, 0x7b800, URZ ;  /* 0x0007b8000f187890 */ /* 0x010fe2000fffe03f */
[----:B------:R2:W-:Y:S01]  /*1e420*/  UTMAREDG.4D.ADD [UR48], [UR30] ;  /* 0x000000301e0073b6 */ /* 0x0005e20008018000 */
[----:B------:R-:W-:Y:S02]  /*1e430*/  UIADD3 UR56, UR15, 0x83800, URZ ;  /* 0x000838000f387890 */ /* 0x000fe4000fffe03f */
[----:B-1----:R-:W-:Y:S01]  /*1e440*/  UIADD3 UR16, UR15, 0x81800, URZ ;  /* 0x000818000f107890 */ /* 0x002fe2000fffe03f */
[----:B------:R-:W-:Y:S01]  /*1e450*/  UMOV UR34, UR54 ;  /* 0x0000003600227c82 */ /* 0x000fe20008000000 */
[----:B------:R-:W-:Y:S01]  /*1e460*/  UMOV UR26, UR53 ;  /* 0x00000035001a7c82 */ /* 0x000fe20008000000 */
[----:B------:R1:W-:Y:S01]  /*1e470*/  UTMAREDG.4D.ADD [UR32], [UR30] ;  /* 0x000000201e0073b6 */ /* 0x0003e20008018000 */
[----:B------:R-:W-:Y:S01]  /*1e480*/  UMOV UR41, 0xc0 ;  /* 0x000000c000297882 */ /* 0x000fe20000000000 */
[----:B------:R-:W-:Y:S01]  /*1e490*/  UMOV UR42, UR46 ;  /* 0x0000002e002a7c82 */ /* 0x000fe20008000000 */
[----:B------:R-:W-:Y:S01]  /*1e4a0*/  UMOV UR18, UR45 ;  /* 0x0000002d00127c82 */ /* 0x000fe20008000000 */
[----:B------:R-:W-:Y:S01]  /*1e4b0*/  UMOV UR57, 0xc0 ;  /* 0x000000c000397882 */ /* 0x000fe20000000000 */
[----:B------:R4:W-:Y:S01]  /*1e4c0*/  UTMAREDG.4D.ADD [UR24], [UR30] ;  /* 0x000000181e0073b6 */ /* 0x0009e20008018000 */
[----:B--2---:R-:W-:Y:S01]  /*1e4d0*/  UIADD3 UR48, UR15, 0x7d800, URZ ;  /* 0x0007d8000f307890 */ /* 0x004fe2000fffe03f */
[----:B------:R-:W-:-:S02]  /*1e4e0*/  UMOV UR50, UR38 ;  /* 0x0000002600327c82 */ /* 0x000fc40008000000 */
[----:B------:R-:W-:Y:S01]  /*1e4f0*/  MOV R11, UR50 ;  /* 0x00000032000b7c02 */ /* 0x000fe20008000f00 */
[----:B------:R-:W-:-:S05]  /*1e500*/  UMOV UR50, UR47 ;  /* 0x0000002f00327c82 */ /* 0x000fca0008000000 */
[----:B------:R-:W-:Y:S01]  /*1e510*/  UTMAREDG.4D.ADD [UR48], [UR30] ;  /* 0x000000301e0073b6 */ /* 0x000fe20008018000 */
[----:B-1----:R-:W-:Y:S01]  /*1e520*/  UMOV UR34, UR5 ;  /* 0x0000000500227c82 */ /* 0x002fe20008000000 */
[----:B------:R-:W-:Y:S01]  /*1e530*/  R2UR UR5, R4 ;  /* 0x00000000040572ca */ /* 0x000fe200000e0000 */
[----:B----4-:R-:W-:Y:S01]  /*1e540*/  UMOV UR26, UR58 ;  /* 0x0000003a001a7c82 */ /* 0x010fe20008000000 */
[----:B------:R-:W-:Y:S01]  /*1e550*/  UTMAREDG.4D.ADD [UR40], [UR30] ;  /* 0x000000281e0073b6 */ /* 0x000fe20008018000 */
[----:B------:R-:W-:Y:S01]  /*1e560*/  UMOV UR58, UR39 ;  /* 0x00000027003a7c82 */ /* 0x000fe20008000000 */
[----:B------:R1:W-:Y:S01]  /*1e570*/  UTMAREDG.4D.ADD [UR16], [UR30] ;  /* 0x000000101e0073b6 */ /* 0x0003e20008018000 */
[----:B------:R2:W-:Y:S01]  /*1e580*/  UTMAREDG.4D.ADD [UR56], [UR30] ;  /* 0x000000381e0073b6 */ /* 0x0005e20008018000 */
[----:B------:R4:W5:Y:S01]  /*1e590*/  LDL.LU R4, [R1+0x714] ;  /* 0x0007140001047983 */ /* 0x0009620000300800 */
[----:B-1----:R-:W-:Y:S01]  /*1e5a0*/  UMOV UR18, UR13 ;  /* 0x0000000d00127c82 */ /* 0x002fe20008000000 */
[----:B------:R-:W-:-:S02]  /*1e5b0*/  R2UR UR13, R2 ;  /* 0x00000000020d72ca */ /* 0x000fc400000e0000 */
[----:B------:R4:W5:Y:S01]  /*1e5c0*/  LDL.LU R2, [R1+0x710] ;  /* 0x0007100001027983 */ /* 0x0009620000300800 */
[----:B--2---:R-:W-:Y:S01]  /*1e5d0*/  UMOV UR58, UR6 ;  /* 0x00000006003a7c82 */ /* 0x004fe20008000000 */
[----:B------:R-:W-:Y:S02]  /*1e5e0*/  R2UR UR6, R0 ;  /* 0x00000000000672ca */ /* 0x000fe400000e0000 */
[----:B------:R4:W5:Y:S01]  /*1e5f0*/  LDL.LU R0, [R1+0x70c] ;  /* 0x00070c0001007983 */ /* 0x0009620000300800 */
[----:B------:R-:W-:Y:S02]  /*1e600*/  MOV R9, UR52 ;  /* 0x0000003400097c02 */ /* 0x000fe40008000f00 */
[----:B------:R-:W-:Y:S02]  /*1e610*/  MOV R10, UR51 ;  /* 0x00000033000a7c02 */ /* 0x000fe40008000f00 */
[----:B------:R-:W-:Y:S01]  /*1e620*/  MOV R12, UR49 ;  /* 0x00000031000c7c02 */ /* 0x000fe20008000f00 */
[----:B------:R-:W-:Y:S01]  /*1e630*/  UIADD3 UR8, UR15, 0x85800, URZ ;  /* 0x000858000f087890 */ /* 0x000fe2000fffe03f */
[----:B------:R-:W-:-:S02]  /*1e640*/  R2UR UR52, R9 ;  /* 0x00000000093472ca */ /* 0x000fc400000e0000 */
[----:B------:R-:W-:Y:S02]  /*1e650*/  R2UR UR51, R10 ;  /* 0x000000000a3372ca */ /* 0x000fe400000e0000 */
[----:B------:R-:W-:Y:S02]  /*1e660*/  R2UR UR50, R11 ;  /* 0x000000000b3272ca */ /* 0x000fe400000e0000 */
[----:B------:R-:W-:Y:S01]  /*1e670*/  R2UR UR49, R12 ;  /* 0x000000000c3172ca */ /* 0x000fe200000e0000 */
[----:B------:R-:W-:Y:S01]  /*1e680*/  UIADD3 UR48, UR15, 0x87800, URZ ;  /* 0x000878000f307890 */ /* 0x000fe2000fffe03f */
[----:B------:R-:W-:Y:S01]  /*1e690*/  MOV R6, UR55 ;  /* 0x0000003700067c02 */ /* 0x000fe20008000f00 */
[----:B------:R-:W-:Y:S01]  /*1e6a0*/  UIADD3 UR32, UR15, 0x69c00, URZ ;  /* 0x00069c000f207890 */ /* 0x000fe2000fffe03f */
[----:B------:R-:W-:Y:S01]  /*1e6b0*/  MOV R7, UR54 ;  /* 0x0000003600077c02 */ /* 0x000fe20008000f00 */
[----:B------:R-:W-:Y:S01]  /*1e6c0*/  UIADD3 UR24, UR15, 0x6bc00, URZ ;  /* 0x0006bc000f187890 */ /* 0x000fe2000fffe03f */
[----:B------:R-:W-:Y:S01]  /*1e6d0*/  MOV R8, UR53 ;  /* 0x0000003500087c02 */ /* 0x000fe20008000f00 */
[----:B------:R-:W-:Y:S01]  /*1e6e0*/  UMOV UR10, UR29 ;  /* 0x0000001d000a7c82 */ /* 0x000fe20008000000 */
[----:B------:R-:W-:Y:S01]  /*1e6f0*/  UIADD3 UR40, UR15, 0x6dc00, URZ ;  /* 0x0006dc000f287890 */ /* 0x000fe2000fffe03f */
[----:B------:R1:W-:Y:S01]  /*1e700*/  UTMAREDG.4D.ADD [UR8], [UR30] ;  /* 0x000000081e0073b6 */ /* 0x0003e20008018000 */
[----:B------:R-:W-:Y:S01]  /*1e710*/  UIADD3 UR16, UR15, 0x6fc00, URZ ;  /* 0x0006fc000f107890 */ /* 0x000fe2000fffe03f */
[----:B------:R-:W-:Y:S01]  /*1e720*/  R2UR UR55, R6 ;  /* 0x00000000063772ca */ /* 0x000fe200000e0000 */
[----:B------:R-:W-:Y:S01]  /*1e730*/  UIADD3 UR56, UR15, 0x71c00, URZ ;  /* 0x00071c000f387890 */ /* 0x000fe2000fffe03f */
[----:B------:R-:W-:Y:S01]  /*1e740*/  R2UR UR54, R7 ;  /* 0x00000000073672ca */ /* 0x000fe200000e0000 */
[----:B------:R-:W-:Y:S01]  /*1e750*/  UMOV UR33, 0xe0 ;  /* 0x000000e000217882 */ /* 0x000fe20000000000 */
[----:B------:R-:W-:Y:S01]  /*1e760*/  R2UR UR53, R8 ;  /* 0x00000000083572ca */ /* 0x000fe200000e0000 */
[----:B------:R-:W-:Y:S01]  /*1e770*/  UMOV UR25, 0xe0 ;  /* 0x000000e000197882 */ /* 0x000fe20000000000 */
[----:B------:R2:W-:Y:S01]  /*1e780*/  UTMAREDG.4D.ADD [UR48], [UR30] ;  /* 0x000000301e0073b6 */ /* 0x0005e20008018000 */
[----:B------:R-:W-:Y:S01]  /*1e790*/  UMOV UR41, 0xe0 ;  /* 0x000000e000297882 */ /* 0x000fe20000000000 */
[----:B------:R-:W-:Y:S01]  /*1e7a0*/  UMOV UR42, UR14 ;  /* 0x0000000e002a7c82 */ /* 0x000fe20008000000 */
[----:B------:R-:W-:Y:S01]  /*1e7b0*/  UMOV UR17, 0xe0 ;  /* 0x000000e000117882 */ /* 0x000fe20000000000 */
[----:B------:R-:W-:Y:S01]  /*1e7c0*/  UMOV UR57, 0xe0 ;  /* 0x000000e000397882 */ /* 0x000fe20000000000 */
[----:B------:R3:W-:Y:S01]  /*1e7d0*/  UTMAREDG.4D.ADD [UR32], [UR30] ;  /* 0x000000201e0073b6 */ /* 0x0007e20008018000 */
[----:B-1----:R-:W-:Y:S01]  /*1e7e0*/  UIADD3 UR8, UR15, 0x73c00, URZ ;  /* 0x00073c000f087890 */ /* 0x002fe2000fffe03f */
[----:B------:R-:W-:Y:S01]  /*1e7f0*/  UMOV UR9, 0xe0 ;  /* 0x000000e000097882 */ /* 0x000fe20000000000 */
[----:B------:R1:W-:Y:S01]  /*1e800*/  UTMAREDG.4D.ADD [UR24], [UR30] ;  /* 0x000000181e0073b6 */ /* 0x0003e20008018000 */
[----:B------:R-:W-:Y:S01]  /*1e810*/  UMOV UR10, UR4 ;  /* 0x00000004000a7c82 */ /* 0x000fe20008000000 */
[----:B--2---:R-:W-:Y:S01]  /*1e820*/  UIADD3 UR48, UR15, 0x75c00, URZ ;  /* 0x00075c000f307890 */ /* 0x004fe2000fffe03f */
[----:B------:R2:W-:Y:S01]  /*1e830*/  UTMAREDG.4D.ADD [UR40], [UR30] ;  /* 0x000000281e0073b6 */ /* 0x0005e20008018000 */
[----:B---3--:R-:W-:Y:S01]  /*1e840*/  UIADD3 UR32, UR15, 0x77c00, URZ ;  /* 0x00077c000f207890 */ /* 0x008fe2000fffe03f */
[----:B------:R3:W-:Y:S01]  /*1e850*/  UTMAREDG.4D.ADD [UR16], [UR30] ;  /* 0x000000101e0073b6 */ /* 0x0007e20008018000 */
[----:B-1----:R-:W-:Y:S01]  /*1e860*/  UIADD3 UR24, UR15, 0x79c00, URZ ;  /* 0x00079c000f187890 */ /* 0x002fe2000fffe03f */
[----:B------:R-:W-:Y:S01]  /*1e870*/  UTMAREDG.4D.ADD [UR56], [UR30] ;  /* 0x000000381e0073b6 */ /* 0x000fe20008018000 */
[----:B------:R-:W-:Y:S01]  /*1e880*/  UMOV UR49, 0xe0 ;  /* 0x000000e000317882 */ /* 0x000fe20000000000 */
[----:B--2---:R-:W-:Y:S01]  /*1e890*/  UIADD3 UR40, UR15, 0x7dc00, URZ ;  /* 0x0007dc000f287890 */ /* 0x004fe2000fffe03f */
[----:B------:R1:W-:Y:S01]  /*1e8a0*/  UTMAREDG.4D.ADD [UR8], [UR30] ;  /* 0x000000081e0073b6 */ /* 0x0003e20008018000 */
[----:B---3--:R-:W-:Y:S01]  /*1e8b0*/  UIADD3 UR16, UR15, 0x7bc00, URZ ;  /* 0x0007bc000f107890 */ /* 0x008fe2000fffe03f */
[----:B------:R-:W-:Y:S01]  /*1e8c0*/  UMOV UR51, UR37 ;  /* 0x0000002500337c82 */ /* 0x000fe20008000000 */
[----:B------:R-:W-:Y:S01]  /*1e8d0*/  UMOV UR52, UR21 ;  /* 0x0000001500347c82 */ /* 0x000fe20008000000 */
[----:B------:R-:W-:Y:S01]  /*1e8e0*/  UMOV UR50, UR61 ;  /* 0x0000003d00327c82 */ /* 0x000fe20008000000 */
[----:B------:R-:W-:Y:S01]  /*1e8f0*/  UMOV UR34, UR55 ;  /* 0x0000003700227c82 */ /* 0x000fe20008000000 */
[----:B------:R-:W-:Y:S01]  /*1e900*/  UTMAREDG.4D.ADD [UR48], [UR30] ;  /* 0x000000301e0073b6 */ /* 0x000fe20008018000 */
[----:B------:R-:W-:Y:S01]  /*1e910*/  UMOV UR26, UR54 ;  /* 0x00000036001a7c82 */ /* 0x000fe20008000000 */
[----:B------:R-:W-:Y:S01]  /*1e920*/  UMOV UR18, UR53 ;  /* 0x0000003500127c82 */ /* 0x000fe20008000000 */
[----:B------:R-:W-:Y:S01]  /*1e930*/  UMOV UR42, UR47 ;  /* 0x0000002f002a7c82 */ /* 0x000fe20008000000 */
[----:B------:R2:W-:Y:S01]  /*1e940*/  UTMAREDG.4D.ADD [UR32], [UR30] ;  /* 0x000000201e0073b6 */ /* 0x0005e20008018000 */
[----:B-1----:R-:W-:Y:S01]  /*1e950*/  UIADD3 UR8, UR15, 0x7fc00, URZ ;  /* 0x0007fc000f087890 */ /* 0x002fe2000fffe03f */
[----:B------:R-:W-:Y:S01]  /*1e960*/  UMOV UR10, UR46 ;  /* 0x0000002e000a7c82 */ /* 0x000fe20008000000 */
[----:B------:R1:W-:Y:S01]  /*1e970*/  UTMAREDG.4D.ADD [UR24], [UR30] ;  /* 0x000000181e0073b6 */ /* 0x0003e20008018000 */
[----:B------:R3:W-:Y:S01]  /*1e980*/  UTMAREDG.4D.ADD [UR16], [UR30] ;  /* 0x000000101e0073b6 */ /* 0x0007e20008018000 */
[----:B--2---:R-:W-:Y:S01]  /*1e990*/  UIADD3 UR32, UR15, 0x81c00, URZ ;  /* 0x00081c000f207890 */ /* 0x004fe2000fffe03f */
[----:B------:R-:W-:Y:S01]  /*1e9a0*/  UTMAREDG.4D.ADD [UR40], [UR30] ;  /* 0x000000281e0073b6 */ /* 0x000fe20008018000 */
[----:B-1----:R-:W-:-:S03]  /*1e9b0*/  UIADD3 UR24, UR15, 0x83c00, URZ ;  /* 0x00083c000f187890 */ /* 0x002fc6000fffe03f */
[----:B------:R1:W-:Y:S01]  /*1e9c0*/  UTMAREDG.4D.ADD [UR8], [UR30] ;  /* 0x000000081e0073b6 */ /* 0x0003e20008018000 */
[----:B---3--:R-:W-:Y:S01]  /*1e9d0*/  UIADD3 UR16, UR15, 0x85c00, URZ ;  /* 0x00085c000f107890 */ /* 0x008fe2000fffe03f */
[----:B------:R-:W-:Y:S01]  /*1e9e0*/  UMOV UR34, UR45 ;  /* 0x0000002d00227c82 */ /* 0x000fe20008000000 */
[----:B------:R-:W-:Y:S01]  /*1e9f0*/  UMOV UR26, UR39 ;  /* 0x00000027001a7c82 */ /* 0x000fe20008000000 */
[----:B------:R4:W-:Y:S01]  /*1ea00*/  UTMAREDG.4D.ADD [UR32], [UR30] ;  /* 0x000000201e0073b6 */ /* 0x0009e20008018000 */
[----:B------:R-:W-:Y:S01]  /*1ea10*/  UMOV UR18, UR29 ;  /* 0x0000001d00127c82 */ /* 0x000fe20008000000 */
[----:B------:R4:W-:Y:S01]  /*1ea20*/  UTMAREDG.4D.ADD [UR24], [UR30] ;  /* 0x000000181e0073b6 */ /* 0x0009e20008018000 */
[----:B-1----:R-:W-:Y:S01]  /*1ea30*/  UIADD3 UR8, UR15, 0x87c00, URZ ;  /* 0x00087c000f087890 */ /* 0x002fe2000fffe03f */
[----:B------:R-:W-:Y:S02]  /*1ea40*/  UMOV UR10, UR38 ;  /* 0x00000026000a7c82 */ /* 0x000fe40008000000 */
[----:B------:R4:W-:Y:S06]  /*1ea50*/  UTMAREDG.4D.ADD [UR16], [UR30] ;  /* 0x000000101e0073b6 */ /* 0x0009ec0008018000 */
[----:B------:R4:W-:Y:S01]  /*1ea60*/  UTMAREDG.4D.ADD [UR8], [UR30] ;  /* 0x000000081e0073b6 */ /* 0x0009e20008018000 */
[----:B------:R0:W-:Y:S01]  /*1ea70*/  UTMACMDFLUSH ;  /* 0x00000000000079b7 */ /* 0x0001e20000000000 */
[----:B------:R-:W-:-:S02]  /*1ea80*/  R2UR UR14, R18 ;  /* 0x00000000120e72ca */ /* 0x000fc400000e0000 */
[----:B----4-:R-:W-:-:S15]  /*1ea90*/  R2UR UR4, R5 ;  /* 0x00000000050472ca */ /* 0x010fde00000e0000 */
.L_x_97:
[----:B------:R-:W-:Y:S05]  /*1eaa0*/  BSYNC B0 ;  /* 0x0000000000007941 */ /* 0x000fea0003800000 */
.L_x_96:
[----:B-----5:R-:W-:Y:S01]  /*1eab0*/  R2UR UR5, R4 ;  /* 0x00000000040572ca */ /* 0x020fe200000e0000 */
[----:B------:R-:W-:Y:S01]  /*1eac0*/  VIADD R2, R2, 0xffffffff ;  /* 0xffffffff02027836 */ /* 0x000fe20000000000 */
[----:B------:R-:W-:Y:S01]  /*1ead0*/  R2UR UR8, R3 ;  /* 0x00000000030872ca */ /* 0x000fe200000e0000 */
[----:B------:R-:W-:Y:S01]  /*1eae0*/  UIADD3 UR7, UR7, 0x1, URZ ;  /* 0x0000000107077890 */ /* 0x000fe2000fffe03f */
[----:B-1----:R-:W-:Y:S02]  /*1eaf0*/  PRMT R5, RZ, 0x7610, R5 ;  /* 0x00007610ff057816 */ /* 0x002fe40000000005 */
[----:B------:R-:W-:Y:S01]  /*1eb00*/  ISETP.GT.AND P1, PT, R2, 0x1, PT ;  /* 0x000000010200780c */ /* 0x000fe20003f24270 */
[----:B------:R-:W-:-:S04]  /*1eb10*/  UISETP.NE.AND UP0, UPT, UR7, 0x2, UPT ;  /* 0x000000020700788c */ /* 0x000fc8000bf05270 */
[----:B------:R-:W-:Y:S02]  /*1eb20*/  USEL UR7, UR7, URZ, UP0 ;  /* 0x0000003f07077287 */ /* 0x000fe40008000000 */
[----:B------:R-:W-:Y:S02]  /*1eb30*/  UIADD3 UR5, UR5, 0x80, URZ ;  /* 0x0000008005057890 */ /* 0x000fe4000fffe03f */
[----:B------:R-:W-:-:S04]  /*1eb40*/  UIADD3 UR8, UR8, 0x80, URZ ;  /* 0x0000008008087890 */ /* 0x000fc8000fffe03f */
[----:B------:R-:W-:Y:S01]  /*1eb50*/  IMAD.U32 R4, RZ, RZ, UR5 ;  /* 0x00000005ff047e24 */ /* 0x000fe2000f8e00ff */
[----:B------:R-:W-:Y:S01]  /*1eb60*/  USEL UR5, URZ, 0x1, UP0 ;  /* 0x000000013f057887 */ /* 0x000fe20008000000 */
[----:B------:R-:W-:-:S05]  /*1eb70*/  IMAD.U32 R3, RZ, RZ, UR8 ;  /* 0x00000008ff037e24 */ /* 0x000fca000f8e00ff */
[----:B------:R-:W-:Y:S01]  /*1eb80*/  LOP3.LUT R0, R0, UR5, RZ, 0x3c, !PT ;  /* 0x0000000500007c12 */ /* 0x000fe2000f8e3cff */
[----:B------:R-:W-:Y:S06]  /*1eb90*/  @P1 BRA `(.L_x_98) ;  /* 0xffffffcc00281947 */ /* 0x000fec000383ffff */
.L_x_89:
[----:B------:R-:W-:Y:S04]  /*1eba0*/  BSSY B0, `(.L_x_99) ;  /* 0x0000003000007945 */ /* 0x000fe80003800000 */
[----:B------:R-:W-:Y:S05]  /*1ebb0*/  @!P0 BRA `(.L_x_100) ;  /* 0x0000000000048947 */ /* 0x000fea0003800000 */
[----:B------:R-:W-:-:S04]  /*1ebc0*/  DEPBAR.LE SB0, 0x0 ;  /* 0x000080000000791a */ /* 0x000fc80000000000 */
.L_x_100:
[----:B------:R-:W-:Y:S05]  /*1ebd0*/  BSYNC B0 ;  /* 0x0000000000007941 */ /* 0x000fea0003800000 */
.L_x_99:
[----:B------:R-:W-:-:S04]  /*1ebe0*/  ULOP3.LUT UR4, UR4, 0x1, URZ, 0xfc, !UPT ;  /* 0x0000000104047892 */ /* 0x000fc8000f8efc3f */
[----:B------:R-:W-:-:S06]  /*1ebf0*/  UISETP.NE.AND UP0, UPT, UR4, 0x3, UPT ;  /* 0x000000030400788c */ /* 0x000fcc000bf05270 */
[----:B------:R-:W-:-:S13]  /*1ec00*/  PLOP3.LUT P0, PT, PT, PT, UP0, 0x80, 0x0 ;  /* 0x000000000000781c */ /* 0x000fda0003f0f008 */
[----:B------:R-:W-:Y:S05]  /*1ec10*/  @!P0 BRA `(.L_x_101) ;  /* 0x0000000000048947 */ /* 0x000fea0003800000 */
[----:B------:R-:W-:Y:S01]  /*1ec20*/  BPT.TRAP 0x1 ;  /* 0x000000040000795c */ /* 0x000fe20000300000 */
.L_x_101:
[----:B------:R-:W-:Y:S02]  /*1ec30*/  UMOV UR4, 0x400 ;  /* 0x0000040000047882 */ /* 0x000fe40000000000 */
[----:B------:R-:W-:-:S04]  /*1ec40*/  ULEA UR4, UR6, UR4, 0x18 ;  /* 0x0000000406047291 */ /* 0x000fc8000f8ec03f */
[----:B------:R-:W-:-:S04]  /*1ec50*/  ULEA UR14, UR14, UR4, 0x3 ;  /* 0x000000040e0e7291 */ /* 0x000fc8000f8e183f */
[----:B------:R-:W-:-:S04]  /*1ec60*/  UIADD3 UR14, UR14, 0xa8890, URZ ;  /* 0x000a88900e0e7890 */ /* 0x000fc8000fffe03f */
[----:B------:R-:W-:-:S09]  /*1ec70*/  UPRMT UR14, UR6, 0x654, UR14 ;  /* 0x00000654060e7896 */ /* 0x000fd2000800000e */
[----:B------:R-:W-:Y:S01]  /*1ec80*/  SYNCS.ARRIVE.TRANS64.RED.A1T0 RZ, [UR14], RZ ;  /* 0x000000ffffff79a7 */ /* 0x000fe2000810040e */
[----:B------:R-:W-:Y:S05]  /*1ec90*/  EXIT ;  /* 0x000000000000794d */ /* 0x000fea0003800000 */
.L_x_88:
[----:B------:R-:W1:Y:S01]  /*1eca0*/  S2UR UR11, SR_CTAID.X ;  /* 0x00000000000b79c3 */ /* 0x000e620000002500 */
[----:B------:R-:W-:Y:S01]  /*1ecb0*/  ELECT P3, URZ, PT ;  /* 0x00000000003f782f */ /* 0x000fe20003860000 */
[----:B------:R-:W-:Y:S01]  /*1ecc0*/  BSSY B0, `(.L_x_102) ;  /* 0x000003a000007945 */ /* 0x000fe20003800000 */
[----:B------:R-:W-:Y:S01]  /*1ecd0*/  IMAD.MOV.U32 R2, RZ, RZ, RZ ;  /* 0x000000ffff027224 */ /* 0x000fe200078e00ff */
[----:B------:R-:W-:-:S04]  /*1ece0*/  MOV R4, RZ ;  /* 0x000000ff00047202 */ /* 0x000fc80000000f00 */
[----:B------:R-:W2:Y:S08]  /*1ecf0*/  S2UR UR44, SR_CTAID.Y ;  /* 0x00000000002c79c3 */ /* 0x000eb00000002600 */
[----:B------:R-:W3:Y:S01]  /*1ed00*/  S2UR UR45, SR_CTAID.Z ;  /* 0x00000000002d79c3 */ /* 0x000ee20000002700 */
[----:B-1----:R-:W-:Y:S01]  /*1ed10*/  USHF.L.U32 UR11, UR11, 0x7, URZ ;  /* 0x000000070b0b7899 */ /* 0x002fe2000800063f */
[----:B------:R-:W-:Y:S11]  /*1ed20*/  @!P3 BRA `(.L_x_103) ;  /* 0x0000000000ccb947 */ /* 0x000ff60003800000 */
[----:B------:R-:W1:Y:S01]  /*1ed30*/  S2R R4, SR_CgaCtaId ;  /* 0x0000000000047919 */ /* 0x000e620000008800 */
[----:B------:R-:W-:Y:S01]  /*1ed40*/  MOV R3, 0x400 ;  /* 0x0000040000037802 */ /* 0x000fe20000000f00 */
[----:B------:R-:W-:-:S03]  /*1ed50*/  IMAD.MOV.U32 R5, RZ, RZ, 0x1 ;  /* 0x00000001ff057424 */ /* 0x000fc600078e00ff */
[----:B-1----:R-:W-:Y:S02]  /*1ed60*/  LEA R4, R4, R3, 0x18 ;  /* 0x0000000304047211 */ /* 0x002fe400078ec0ff */
[----:B------:R-:W-:-:S04]  /*1ed70*/  SHF.L.U32 R3, R5, 0x1f, RZ ;  /* 0x0000001f05037819 */ /* 0x000fc800000006ff */
[----:B------:R-:W1:Y:S02]  /*1ed80*/  SYNCS.PHASECHK.TRANS64.TRYWAIT P0, [R4+URZ+0xa8860], R3 ;  /* 0x0a886003040075a7 */ /* 0x000e64000800017f */
[----:B-1----:R-:W-:Y:S05]  /*1ed90*/  @!P0 BRA `(.L_x_104) ;  /* 0x0000002400d48947 */ /* 0x002fea0003800000 */
.L_x_160:
[----:B------:R-:W-:Y:S01]  /*1eda0*/  ULOP3.LUT UR4, UR5, 0x2, URZ, 0xfc, !UPT ;  /* 0x0000000205047892 */ /* 0x000fe2000f8efc3f */
[----:B-1----:R-:W-:-:S03]  /*1edb0*/  @P2 IMAD.MOV.U32 R3, RZ, RZ, 0x8000 ;  /* 0x00008000ff032424 */ /* 0x002fc600078e00ff */
[----:B------:R-:W-:Y:S01]  /*1edc0*/  UPRMT UR4, UR4, 0x9910, URZ ;  /* 0x0000991004047896 */ /* 0x000fe2000800003f */
[----:B------:R1:W-:Y:S03]  /*1edd0*/  @P2 SYNCS.ARRIVE.TRANS64 RZ, [R4+URZ+0xa8840], R3 ;  /* 0x0a88400304ff29a7 */ /* 0x0003e6000800003f */
[----:B------:R-:W-:-:S06]  /*1ede0*/  UISETP.NE.AND UP0, UPT, UR4, 0x2, UPT ;  /* 0x000000020400788c */ /* 0x000fcc000bf05270 */
[----:B------:R-:W-:-:S13]  /*1edf0*/  PLOP3.LUT P0, PT, PT, PT, UP0, 0x80, 0x0 ;  /* 0x000000000000781c */ /* 0x000fda0003f0f008 */
[----:B-1----:R-:W-:Y:S05]  /*1ee00*/  @P0 BRA `(.L_x_105) ;  /* 0x0000000000040947 */ /* 0x002fea0003800000 */
[----:B--23--:R-:W-:Y:S01]  /*1ee10*/  BPT.TRAP 0x1 ;  /* 0x000000040000795c */ /* 0x00cfe20000300000 */
.L_x_105:
[----:B------:R-:W-:-:S04]  /*1ee20*/  LOP3.LUT P0, RZ, R0, 0x1f, RZ, 0xc0, !PT ;  /* 0x0000001f00ff7812 */ /* 0x000fc8000780c0ff */
[----:B------:R-:W-:-:S13]  /*1ee30*/  PLOP3.LUT P0, PT, P0, P2, PT, 0x2a, 0x0 ;  /* 0x000000000000781c */ /* 0x000fda0000704572 */
[----:B------:R-:W-:Y:S05]  /*1ee40*/  @P0 BRA `(.L_x_106) ;  /* 0x0000000000040947 */ /* 0x000fea0003800000 */
[----:B--23--:R-:W-:Y:S01]  /*1ee50*/  BPT.TRAP 0x1 ;  /* 0x000000040000795c */ /* 0x00cfe20000300000 */
.L_x_106:
[----:B------:R-:W-:Y:S01]  /*1ee60*/  R2UR UR8, R4 ;  /* 0x00000000040872ca */ /* 0x000fe200000e0000 */
[----:B------:R-:W-:Y:S01]  /*1ee70*/  ULDC.64 UR6, c[0x0][0x198] ;  /* 0x0000660000067ab9 */ /* 0x000fe20000000a00 */
[----:B------:R-:W-:Y:S01]  /*1ee80*/  UMOV UR14, 0x0 ;  /* 0x00000000000e7882 */ /* 0x000fe20000000000 */
[----:B------:R-:W-:Y:S01]  /*1ee90*/  UIADD3 UR6, UP0, UR6, 0x1f0, URZ ;  /* 0x000001f006067890 */ /* 0x000fe2000ff1e03f */
[----:B------:R-:W-:Y:S01]  /*1eea0*/  IMAD.MOV.U32 R4, RZ, RZ, 0x1 ;  /* 0x00000001ff047424 */ /* 0x000fe200078e00ff */
[----:B------:R-:W-:Y:S01]  /*1eeb0*/  UMOV UR15, 0x10000000 ;  /* 0x10000000000f7882 */ /* 0x000fe20000000000 */
[----:B------:R-:W-:Y:S01]  /*1eec0*/  UMOV UR10, URZ ;  /* 0x0000003f000a7c82 */ /* 0x000fe20008000000 */
[----:B------:R-:W-:Y:S01]  /*1eed0*/  UIADD3.X UR7, URZ, UR7, URZ, UP0, !UPT ;  /* 0x000000073f077290 */ /* 0x000fe200087fe43f */
[----:B--2---:R-:W-:Y:S01]  /*1eee0*/  UMOV UR12, UR44 ;  /* 0x0000002c000c7c82 */ /* 0x004fe20008000000 */
[----:B---3--:R-:W-:Y:S01]  /*1eef0*/  UMOV UR13, UR45 ;  /* 0x0000002d000d7c82 */ /* 0x008fe20008000000 */
[----:B------:R-:W-:Y:S01]  /*1ef00*/  UMOV UR26, 0x40 ;  /* 0x00000040001a7882 */ /* 0x000fe20000000000 */
[----:B------:R-:W-:-:S02]  /*1ef10*/  UMOV UR27, UR11 ;  /* 0x0000000b001b7c82 */ /* 0x000fc40008000000 */
[----:B------:R-:W-:Y:S02]  /*1ef20*/  UIADD3 UR9, UR8, 0xa8840, URZ ;  /* 0x000a884008097890 */ /* 0x000fe4000fffe03f */
[----:B------:R-:W-:Y:S02]  /*1ef30*/  UIADD3 UR24, UR8, 0x2000, URZ ;  /* 0x0000200008187890 */ /* 0x000fe4000fffe03f */
[----:B------:R-:W-:Y:S02]  /*1ef40*/  UIADD3 UR16, UR8, 0x4000, URZ ;  /* 0x0000400008107890 */ /* 0x000fe4000fffe03f */
[----:B------:R-:W-:Y:S01]  /*1ef50*/  UIADD3 UR40, UR8, 0x6000, URZ ;  /* 0x0000600008287890 */ /* 0x000fe2000fffe03f */
[----:B------:R-:W-:Y:S01]  /*1ef60*/  UMOV UR28, UR44 ;  /* 0x0000002c001c7c82 */ /* 0x000fe20008000000 */
[----:B------:R-:W-:Y:S01]  /*1ef70*/  UMOV UR29, UR45 ;  /* 0x0000002d001d7c82 */ /* 0x000fe20008000000 */
[----:B------:R-:W-:Y:S01]  /*1ef80*/  UMOV UR25, UR9 ;  /* 0x0000000900197c82 */ /* 0x000fe20008000000 */
[----:B------:R-:W-:Y:S01]  /*1ef90*/  UMOV UR18, 0x80 ;  /* 0x0000008000127882 */ /* 0x000fe20000000000 */
[----:B------:R-:W-:Y:S01]  /*1efa0*/  UMOV UR19, UR11 ;  /* 0x0000000b00137c82 */ /* 0x000fe20008000000 */
[----:B------:R-:W-:Y:S01]  /*1efb0*/  UMOV UR20, UR44 ;  /* 0x0000002c00147c82 */ /* 0x000fe20008000000 */
[----:B------:R1:W-:Y:S01]  /*1efc0*/  UTMALDG.4D [UR8], [UR6], desc[UR14] ;  /* 0x00000e08060075b4 */ /* 0x0003e20008019000 */
[----:B------:R-:W-:Y:S01]  /*1efd0*/  UMOV UR21, UR45 ;  /* 0x0000002d00157c82 */ /* 0x000fe20008000000 */
[----:B------:R-:W-:Y:S01]  /*1efe0*/  UMOV UR17, UR9 ;  /* 0x0000000900117c82 */ /* 0x000fe20008000000 */
[----:B------:R-:W-:Y:S01]  /*1eff0*/  UMOV UR42, 0xc0 ;  /* 0x000000c0002a7882 */ /* 0x000fe20000000000 */
[----:B------:R-:W-:Y:S01]  /*1f000*/  UMOV UR43, UR11 ;  /* 0x0000000b002b7c82 */ /* 0x000fe20008000000 */
[----:B------:R-:W-:Y:S01]  /*1f010*/  UMOV UR41, UR9 ;  /* 0x0000000900297c82 */ /* 0x000fe20008000000 */
[----:B------:R1:W-:Y:S01]  /*1f020*/  UTMALDG.4D [UR24], [UR6], desc[UR14] ;  /* 0x00000e18060075b4 */ /* 0x0003e20008019000 */
[----:B------:R1:W-:Y:S01]  /*1f030*/  UTMALDG.4D [UR16], [UR6], desc[UR14] ;  /* 0x00000e10060075b4 */ /* 0x0003e20008019000 */
[----:B------:R1:W-:Y:S02]  /*1f040*/  UTMALDG.4D [UR40], [UR6], desc[UR14] ;  /* 0x00000e28060075b4 */ /* 0x0003e40008019000 */
[----:B-1----:R-:W-:Y:S01]  /*1f050*/  NOP ;  /* 0x0000000000007918 */ /* 0x002fe20000000000 */
.L_x_103:
[----:B--23--:R-:W-:Y:S05]  /*1f060*/  BSYNC B0 ;  /* 0x0000000000007941 */ /* 0x00cfea0003800000 */
.L_x_102:
[----:B------:R-:W1:Y:S01]  /*1f070*/  LDC R3, c[0x0][0x288] ;  /* 0x0000a200ff037b82 */ /* 0x000e620000000800 */
[----:B------:R-:W-:Y:S01]  /*1f080*/  BSSY B0, `(.L_x_107) ;  /* 0x0000040000007945 */ /* 0x000fe20003800000 */
[----:B-1----:R-:W-:-:S13]  /*1f090*/  ISETP.GT.AND P4, PT, R3, RZ, P3 ;  /* 0x000000ff0300720c */ /* 0x002fda0001f84270 */
[----:B------:R-:W-:Y:S05]  /*1f0a0*/  @!P4 BRA `(.L_x_108) ;  /* 0x0000000000f4c947 */ /* 0x000fea0003800000 */
[----:B------:R-:W1:Y:S01]  /*1f0b0*/  S2R R5, SR_CgaCtaId ;  /* 0x0000000000057919 */ /* 0x000e620000008800 */
[----:B------:R-:W-:-:S04]  /*1f0c0*/  MOV R2, 0x400 ;  /* 0x0000040000027802 */ /* 0x000fc80000000f00 */
[----:B-1----:R-:W-:Y:S01]  /*1f0d0*/  LEA R5, R5, R2, 0x18 ;  /* 0x0000000205057211 */ /* 0x002fe200078ec0ff */
[----:B------:R-:W-:-:S05]  /*1f0e0*/  IMAD.MOV.U32 R2, RZ, RZ, 0x1 ;  /* 0x00000001ff027424 */ /* 0x000fca00078e00ff */
[----:B------:R-:W-:-:S04]  /*1f0f0*/  SHF.L.U32 R2, R2, 0x1f, RZ ;  /* 0x0000001f02027819 */ /* 0x000fc800000006ff */
[----:B------:R-:W1:Y:S02]  /*1f100*/  SYNCS.PHASECHK.TRANS64.TRYWAIT P0, [R5+URZ+0xa8820], R2 ;  /* 0x0a882002050075a7 */ /* 0x000e64000800017f */
[----:B-1----:R-:W-:Y:S05]  /*1f110*/  @!P0 BRA `(.L_x_109) ;  /* 0x0000002400088947 */ /* 0x002fea0003800000 */
.L_x_161:
[----:B------:R-:W-:Y:S01]  /*1f120*/  ULOP3.LUT UR4, UR5, 0x2, URZ, 0xfc, !UPT ;  /* 0x0000000205047892 */ /* 0x000fe2000f8efc3f */
[----:B-1----:R-:W-:-:S03]  /*1f130*/  @P2 MOV R2, 0x10200 ;  /* 0x0001020000022802 */ /* 0x002fc60000000f00 */
[----:B------:R-:W-:Y:S01]  /*1f140*/  UPRMT UR4, UR4, 0x9910, URZ ;  /* 0x0000991004047896 */ /* 0x000fe2000800003f */
[----:B------:R1:W-:Y:S03]  /*1f150*/  @P2 SYNCS.ARRIVE.TRANS64 RZ, [R5+URZ+0xa8800], R2 ;  /* 0x0a88000205ff29a7 */ /* 0x0003e6000800003f */
[----:B------:R-:W-:-:S06]  /*1f160*/  UISETP.NE.AND UP0, UPT, UR4, 0x2, UPT ;  /* 0x000000020400788c */ /* 0x000fcc000bf05270 */
[----:B------:R-:W-:-:S13]  /*1f170*/  PLOP3.LUT P0, PT, PT, PT, UP0, 0x80, 0x0 ;  /* 0x000000000000781c */ /* 0x000fda0003f0f008 */
[----:B-1----:R-:W-:Y:S05]  /*1f180*/  @P0 BRA `(.L_x_110) ;  /* 0x0000000000040947 */ /* 0x002fea0003800000 */
[----:B------:R-:W-:Y:S01]  /*1f190*/  BPT.TRAP 0x1 ;  /* 0x000000040000795c */ /* 0x000fe20000300000 */
.L_x_110:
[----:B------:R-:W-:-:S04]  /*1f1a0*/  LOP3.LUT P0, RZ, R0, 0x1f, RZ, 0xc0, !PT ;  /* 0x0000001f00ff7812 */ /* 0x000fc8000780c0ff */
[----:B------:R-:W-:-:S13]  /*1f1b0*/  PLOP3.LUT P0, PT, P0, P2, PT, 0x2a, 0x0 ;  /* 0x000000000000781c */ /* 0x000fda0000704572 */
[----:B------:R-:W-:Y:S05]  /*1f1c0*/  @P0 BRA `(.L_x_111) ;  /* 0x0000000000040947 */ /* 0x000fea0003800000 */
[----:B------:R-:W-:Y:S01]  /*1f1d0*/  BPT.TRAP 0x1 ;  /* 0x000000040000795c */ /* 0x000fe20000300000 */
.L_x_111:
[----:B------:R-:W-:Y:S01]  /*1f1e0*/  R2UR UR48, R5 ;  /* 0x00000000053072ca */ /* 0x000fe200000e0000 */
[----:B------:R-:W-:Y:S01]  /*1f1f0*/  ULDC.64 UR8, c[0x0][0x198] ;  /* 0x0000660000087ab9 */ /* 0x000fe20000000a00 */
[----:B------:R-:W-:Y:S01]  /*1f200*/  UMOV UR43, URZ ;  /* 0x0000003f002b7c82 */ /* 0x000fe20008000000 */
[----:B------:R-:W-:Y:S01]  /*1f210*/  UIADD3 UR6, UP0, UR8, 0xf0, URZ ;  /* 0x000000f008067890 */ /* 0x000fe2000ff1e03f */
[----:B------:R-:W-:Y:S01]  /*1f220*/  IMAD.MOV.U32 R2, RZ, RZ, 0x1 ;  /* 0x00000001ff027424 */ /* 0x000fe200078e00ff */
[----:B------:R-:W-:Y:S02]  /*1f230*/  UIADD3 UR8, UP1, UR8, 0x4f0, URZ ;  /* 0x000004f008087890 */ /* 0x000fe4000ff3e03f */
[----:B------:R-:W-:Y:S02]  /*1f240*/  UIADD3.X UR7, URZ, UR9, URZ, UP0, !UPT ;  /* 0x000000093f077290 */ /* 0x000fe400087fe43f */
[----:B------:R-:W-:Y:S01]  /*1f250*/  UIADD3.X UR9, URZ, UR9, URZ, UP1, !UPT ;  /* 0x000000093f097290 */ /* 0x000fe20008ffe43f */
[----:B------:R-:W-:Y:S01]  /*1f260*/  UMOV UR12, 0x0 ;  /* 0x00000000000c7882 */ /* 0x000fe20000000000 */
[----:B------:R-:W-:-:S02]  /*1f270*/  UMOV UR13, 0x10000000 ;  /* 0x10000000000d7882 */ /* 0x000fc40000000000 */
[----:B------:R-:W-:Y:S02]  /*1f280*/  UIADD3 UR40, UR48, 0x28000, URZ ;  /* 0x0002800030287890 */ /* 0x000fe4000fffe03f */
[----:B------:R-:W-:Y:S02]  /*1f290*/  UIADD3 UR41, UR48, 0xa8800, URZ ;  /* 0x000a880030297890 */ /* 0x000fe4000fffe03f */
[----:B------:R-:W-:Y:S02]  /*1f2a0*/  UIADD3 UR32, UR48, 0x2c000, URZ ;  /* 0x0002c00030207890 */ /* 0x000fe4000fffe03f */
[----:B------:R-:W-:Y:S02]  /*1f2b0*/  UIADD3 UR24, UR48, 0x30000, URZ ;  /* 0x0003000030187890 */ /* 0x000fe4000fffe03f */
[----:B------:R-:W-:Y:S02]  /*1f2c0*/  UIADD3 UR16, UR48, 0x34000, URZ ;  /* 0x0003400030107890 */ /* 0x000fe4000fffe03f */
[----:B------:R-:W-:Y:S01]  /*1f2d0*/  UIADD3 UR48, UR48, 0xa8000, URZ ;  /* 0x000a800030307890 */ /* 0x000fe2000fffe03f */
[----:B------:R-:W-:Y:S01]  /*1f2e0*/  UMOV UR42, URZ ;  /* 0x0000003f002a7c82 */ /* 0x000fe20008000000 */
[----:B------:R-:W-:Y:S01]  /*1f2f0*/  UMOV UR34, 0x40 ;  /* 0x0000004000227882 */ /* 0x000fe20000000000 */
[----:B------:R-:W-:Y:S01]  /*1f300*/  UMOV UR36, UR44 ;  /* 0x0000002c00247c82 */ /* 0x000fe20008000000 */
[----:B------:R-:W-:Y:S01]  /*1f310*/  UMOV UR37, UR45 ;  /* 0x0000002d00257c82 */ /* 0x000fe20008000000 */
[----:B------:R-:W-:Y:S01]  /*1f320*/  UMOV UR35, UR43 ;  /* 0x0000002b00237c82 */ /* 0x000fe20008000000 */
[----:B------:R-:W-:Y:S01]  /*1f330*/  UMOV UR33, UR41 ;  /* 0x0000002900217c82 */ /* 0x000fe20008000000 */
[----:B------:R-:W-:Y:S01]  /*1f340*/  UMOV UR26, 0x80 ;  /* 0x00000080001a7882 */ /* 0x000fe20000000000 */
[----:B------:R-:W-:Y:S01]  /*1f350*/  UMOV UR28, UR44 ;  /* 0x0000002c001c7c82 */ /* 0x000fe20008000000 */
[----:B------:R-:W-:Y:S01]  /*1f360*/  UMOV UR29, UR45 ;  /* 0x0000002d001d7c82 */ /* 0x000fe20008000000 */
[----:B------:R-:W-:Y:S01]  /*1f370*/  UMOV UR27, UR43 ;  /* 0x0000002b001b7c82 */ /* 0x000fe20008000000 */
[----:B------:R1:W-:Y:S01]  /*1f380*/  UTMALDG.4D [UR40], [UR6], desc[UR12] ;  /* 0x00000c28060075b4 */ /* 0x0003e20008019000 */
[----:B------:R-:W-:Y:S01]  /*1f390*/  UMOV UR25, UR41 ;  /* 0x0000002900197c82 */ /* 0x000fe20008000000 */
[----:B------:R-:W-:Y:S01]  /*1f3a0*/  UMOV UR18, 0xc0 ;  /* 0x000000c000127882 */ /* 0x000fe20000000000 */
[----:B------:R-:W-:Y:S01]  /*1f3b0*/  UMOV UR20, UR44 ;  /* 0x0000002c00147c82 */ /* 0x000fe20008000000 */
[----:B------:R-:W-:Y:S01]  /*1f3c0*/  UMOV UR21, UR45 ;  /* 0x0000002d00157c82 */ /* 0x000fe20008000000 */
[----:B------:R-:W-:Y:S01]  /*1f3d0*/  UMOV UR19, UR43 ;  /* 0x0000002b00137c82 */ /* 0x000fe20008000000 */
[----:B------:R-:W-:Y:S01]  /*1f3e0*/  UMOV UR17, UR41 ;  /* 0x0000002900117c82 */ /* 0x000fe20008000000 */
[----:B------:R-:W-:Y:S01]  /*1f3f0*/  UMOV UR50, URZ ;  /* 0x0000003f00327c82 */ /* 0x000fe20008000000 */
[----:B------:R1:W-:Y:S01]  /*1f400*/  UTMALDG.4D [UR32], [UR6], desc[UR12] ;  /* 0x00000c20060075b4 */ /* 0x0003e20008019000 */
[----:B------:R-:W-:Y:S01]  /*1f410*/  UMOV UR51, UR44 ;  /* 0x0000002c00337c82 */ /* 0x000fe20008000000 */
[----:B------:R-:W-:Y:S01]  /*1f420*/  UMOV UR52, UR45 ;  /* 0x0000002d00347c82 */ /* 0x000fe20008000000 */
[----:B------:R-:W-:Y:S01]  /*1f430*/  UMOV UR49, UR41 ;  /* 0x0000002900317c82 */ /* 0x000fe20008000000 */
[----:B------:R1:W-:Y:S01]  /*1f440*/  UTMALDG.4D [UR24], [UR6], desc[UR12] ;  /* 0x00000c18060075b4 */ /* 0x0003e20008019000 */
[----:B------:R1:W-:Y:S01]  /*1f450*/  UTMALDG.4D [UR16], [UR6], desc[UR12] ;  /* 0x00000c10060075b4 */ /* 0x0003e20008019000 */
[----:B------:R1:W-:Y:S02]  /*1f460*/  UTMALDG.3D [UR48], [UR8], desc[UR12] ;  /* 0x00000c30080075b4 */ /* 0x0003e40008011000 */
[----:B-1----:R-:W-:Y:S01]  /*1f470*/  NOP ;  /* 0x0000000000007918 */ /* 0x002fe20000000000 */
.L_x_108:
[----:B------:R-:W-:Y:S05]  /*1f480*/  BSYNC B0 ;  /* 0x0000000000007941 */ /* 0x000fea0003800000 */
.L_x_107:
[----:B------:R-:W-:Y:S01]  /*1f490*/  BSSY B0, `(.L_x_112) ;  /* 0x000003b000007945 */ /* 0x000fe20003800000 */
[----:B------:R-:W-:-:S03]  /*1f4a0*/  IMAD.MOV.U32 R8, RZ, RZ, RZ ;  /* 0x000000ffff087224 */ /* 0x000fc600078e00ff */
[----:B------:R-:W-:Y:S05]  /*1f4b0*/  @!P3 BRA `(.L_x_113) ;  /* 0x0000000000e0b947 */ /* 0x000fea0003800000 */
[----:B------:R-:W1:Y:S01]  /*1f4c0*/  S2R R6, SR_CgaCtaId ;  /* 0x0000000000067919 */ /* 0x000e620000008800 */
[----:B------:R-:W-:-:S04]  /*1f4d0*/  MOV R5, 0x400 ;  /* 0x0000040000057802 */ /* 0x000fc80000000f00 */
[----:B-1----:R-:W-:Y:S01]  /*1f4e0*/  LEA R7, R6, R5, 0x18 ;  /* 0x0000000506077211 */ /* 0x002fe200078ec0ff */
[----:B------:R-:W-:-:S04]  /*1f4f0*/  IMAD.MOV.U32 R6, RZ, RZ, 0x1 ;  /* 0x00000001ff067424 */ /* 0x000fc800078e00ff */
[----:B------:R-:W-:Y:S01]  /*1f500*/  IMAD R5, R4, 0x8, R7 ;  /* 0x0000000804057824 */ /* 0x000fe200078e0207 */
[----:B------:R-:W-:-:S04]  /*1f510*/  SHF.L.U32 R6, R6, 0x1f, RZ ;  /* 0x0000001f06067819 */ /* 0x000fc800000006ff */
[----:B------:R-:W1:Y:S02]  /*1f520*/  SYNCS.PHASECHK.TRANS64.TRYWAIT P0, [R5+URZ+0xa8860], R6 ;  /* 0x0a886006050075a7 */ /* 0x000e64000800017f */
[----:B-1----:R-:W-:Y:S05]  /*1f530*/  @!P0 BRA `(.L_x_114) ;  /* 0x0000002000148947 */ /* 0x002fea0003800000 */
.L_x_162:
        /* <DEDUP_REMOVED lines=8> */
.L_x_115:
[----:B------:R-:W-:-:S04]  /*1f5c0*/  LOP3.LUT P0, RZ, R0, 0x1f, RZ, 0xc0, !PT ;  /* 0x0000001f00ff7812 */ /* 0x000fc8000780c0ff */
[----:B------:R-:W-:-:S13]  /*1f5d0*/  PLOP3.LUT P0, PT, P0, P2, PT, 0x2a, 0x0 ;  /* 0x000000000000781c */ /* 0x000fda0000704572 */
[----:B------:R-:W-:Y:S05]  /*1f5e0*/  @P0 BRA `(.L_x_116) ;  /* 0x0000000000040947 */ /* 0x000fea0003800000 */
[----:B------:R-:W-:Y:S01]  /*1f5f0*/  BPT.TRAP 0x1 ;  /* 0x000000040000795c */ /* 0x000fe20000300000 */
.L_x_116:
[----:B------:R-:W-:Y:S01]  /*1f600*/  R2UR UR4, R7 ;  /* 0x00000000070472ca */ /* 0x000fe200000e0000 */
[----:B------:R-:W-:Y:S01]  /*1f610*/  ULDC.64 UR6, c[0x0][0x198] ;  /* 0x0000660000067ab9 */ /* 0x000fe20000000a00 */
[C---:B------:R-:W-:Y:S01]  /*1f620*/  R2UR UR24, R4.reuse ;  /* 0x00000000041872ca */ /* 0x040fe200000e0000 */
[----:B------:R-:W-:Y:S01]  /*1f630*/  UIADD3 UR6, UP0, UR6, 0x2f0, URZ ;  /* 0x000002f006067890 */ /* 0x000fe2000ff1e03f */
[----:B------:R-:W-:Y:S01]  /*1f640*/  R2UR UR25, R5 ;  /* 0x00000000051972ca */ /* 0x000fe200000e0000 */
[----:B------:R-:W-:Y:S01]  /*1f650*/  UMOV UR14, 0x0 ;  /* 0x00000000000e7882 */ /* 0x000fe20000000000 */
[----:B------:R-:W-:Y:S01]  /*1f660*/  UMOV UR15, 0x10000000 ;  /* 0x10000000000f7882 */ /* 0x000fe20000000000 */
[----:B------:R-:W-:Y:S01]  /*1f670*/  UIADD3.X UR7, URZ, UR7, URZ, UP0, !UPT ;  /* 0x000000073f077290 */ /* 0x000fe200087fe43f */
[----:B------:R-:W-:Y:S01]  /*1f680*/  VIADD R4, R4, 0x1 ;  /* 0x0000000104047836 */ /* 0x000fe20000000000 */
[----:B------:R-:W-:Y:S01]  /*1f690*/  UMOV UR26, URZ ;  /* 0x0000003f001a7c82 */ /* 0x000fe20008000000 */
[----:B------:R-:W-:Y:S01]  /*1f6a0*/  UMOV UR27, UR11 ;  /* 0x0000000b001b7c82 */ /* 0x000fe20008000000 */
[----:B------:R-:W-:Y:S01]  /*1f6b0*/  UMOV UR28, UR44 ;  /* 0x0000002c001c7c82 */ /* 0x000fe20008000000 */
[----:B------:R-:W-:Y:S01]  /*1f6c0*/  UMOV UR29, UR45 ;  /* 0x0000002d001d7c82 */ /* 0x000fe20008000000 */
[----:B------:R-:W-:Y:S01]  /*1f6d0*/  UMOV UR18, 0x40 ;  /* 0x0000004000127882 */ /* 0x000fe20000000000 */
[----:B------:R-:W-:Y:S01]  /*1f6e0*/  UMOV UR19, UR11 ;  /* 0x0000000b00137c82 */ /* 0x000fe20008000000 */
[----:B------:R-:W-:Y:S01]  /*1f6f0*/  ULEA UR24, UR24, UR4, 0xf ;  /* 0x0000000418187291 */ /* 0x000fe2000f8e783f */
[----:B------:R-:W-:Y:S01]  /*1f700*/  IMAD.MOV.U32 R8, RZ, RZ, 0x40 ;  /* 0x00000040ff087424 */ /* 0x000fe200078e00ff */
[----:B------:R-:W-:-:S02]  /*1f710*/  UIADD3 UR25, UR25, 0xa8840, URZ ;  /* 0x000a884019197890 */ /* 0x000fc4000fffe03f */
        /* <DEDUP_REMOVED lines=18> */
.L_x_113:
[----:B------:R-:W-:Y:S05]  /*1f840*/  BSYNC B0 ;  /* 0x0000000000007941 */ /* 0x000fea0003800000 */
.L_x_112:
[----:B------:R-:W-:Y:S01]  /*1f850*/  BSSY B0, `(.L_x_117) ;  /* 0x0000040000007945 */ /* 0x000fe20003800000 */
[----:B------:R-:W-:-:S03]  /*1f860*/  IMAD.MOV.U32 R5, RZ, RZ, 0x1 ;  /* 0x00000001ff057424 */ /* 0x000fc600078e00ff */
[----:B------:R-:W-:Y:S05]  /*1f870*/  @!P3 BRA `(.L_x_118) ;  /* 0x0000000000f4b947 */ /* 0x000fea0003800000 */
[----:B------:R-:W1:Y:S01]  /*1f880*/  S2R R6, SR_CgaCtaId ;  /* 0x0000000000067919 */ /* 0x000e620000008800 */
[----:B------:R-:W-:Y:S01]  /*1f890*/  MOV R5, 0x400 ;  /* 0x0000040000057802 */ /* 0x000fe20000000f00 */
[----:B------:R-:W-:-:S05]  /*1f8a0*/  IMAD.MOV.U32 R7, RZ, RZ, 0x1 ;  /* 0x00000001ff077424 */ /* 0x000fca00078e00ff */
[----:B------:R-:W-:Y:S02]  /*1f8b0*/  SHF.L.U32 R7, R7, 0x1f, RZ ;  /* 0x0000001f07077819 */ /* 0x000fe400000006ff */
[----:B-1----:R-:W-:-:S04]  /*1f8c0*/  LEA R5, R6, R5, 0x18 ;  /* 0x0000000506057211 */ /* 0x002fc800078ec0ff */
[----:B------:R-:W-:-:S04]  /*1f8d0*/  LEA R6, R4, R5, 0x3 ;  /* 0x0000000504067211 */ /* 0x000fc800078e18ff */
[----:B------:R-:W1:Y:S02]  /*1f8e0*/  SYNCS.PHASECHK.TRANS64.TRYWAIT P0, [R6+URZ+0xa8860], R7 ;  /* 0x0a886007060075a7 */ /* 0x000e64000800017f */
[----:B-1----:R-:W-:Y:S05]  /*1f8f0*/  @!P0 BRA `(.L_x_119) ;  /* 0x0000001c00388947 */ /* 0x002fea0003800000 */
.L_x_163:
[----:B------:R-:W-:Y:S01]  /*1f900*/  ULOP3.LUT UR4, UR5, 0x2, URZ, 0xfc, !UPT ;  /* 0x0000000205047892 */ /* 0x000fe2000f8efc3f */
[----:B-1----:R-:W-:-:S03]  /*1f910*/  @P2 IMAD.MOV.U32 R7, RZ, RZ, 0x8000 ;  /* 0x00008000ff072424 */ /* 0x002fc600078e00ff */
[----:B------:R-:W-:Y:S01]  /*1f920*/  UPRMT UR4, UR4, 0x9910, URZ ;  /* 0x0000991004047896 */ /* 0x000fe2000800003f */
[----:B------:R1:W-:Y:S03]  /*1f930*/  @P2 SYNCS.ARRIVE.TRANS64 RZ, [R6+URZ+0xa8840], R7 ;  /* 0x0a88400706ff29a7 */ /* 0x0003e6000800003f */
[----:B------:R-:W-:-:S06]  /*1f940*/  UISETP.NE.AND UP0, UPT, UR4, 0x2, UPT ;  /* 0x000000020400788c */ /* 0x000fcc000bf05270 */
[----:B------:R-:W-:-:S13]  /*1f950*/  PLOP3.LUT P0, PT, PT, PT, UP0, 0x80, 0x0 ;  /* 0x000000000000781c */ /* 0x000fda0003f0f008 */
[----:B-1----:R-:W-:Y:S05]  /*1f960*/  @P0 BRA `(.L_x_120) ;  /* 0x0000000000040947 */ /* 0x002fea0003800000 */
[----:B------:R-:W-:Y:S01]  /*1f970*/  BPT.TRAP 0x1 ;  /* 0x000000040000795c */ /* 0x000fe20000300000 */
.L_x_120:
[----:B------:R-:W-:-:S04]  /*1f980*/  LOP3.LUT P0, RZ, R0, 0x1f, RZ, 0xc0, !PT ;  /* 0x0000001f00ff7812 */ /* 0x000fc8000780c0ff */
[----:B------:R-:W-:-:S13]  /*1f990*/  PLOP3.LUT P0, PT, P0, P2, PT, 0x2a, 0x0 ;  /* 0x000000000000781c */ /* 0x000fda0000704572 */
[----:B------:R-:W-:Y:S05]  /*1f9a0*/  @P0 BRA `(.L_x_121) ;  /* 0x0000000000040947 */ /* 0x000fea0003800000 */
[----:B------:R-:W-:Y:S01]  /*1f9b0*/  BPT.TRAP 0x1 ;  /* 0x000000040000795c */ /* 0x000fe20000300000 */
.L_x_121:
[----:B------:R-:W-:Y:S01]  /*1f9c0*/  R2UR UR4, R5 ;  /* 0x00000000050472ca */ /* 0x000fe200000e0000 */
[----:B------:R-:W-:Y:S01]  /*1f9d0*/  ULDC.64 UR6, c[0x0][0x198] ;  /* 0x0000660000067ab9 */ /* 0x000fe20000000a00 */
[----:B------:R-:W-:Y:S01]  /*1f9e0*/  R2UR UR32, R4 ;  /* 0x00000000042072ca */ /* 0x000fe200000e0000 */
[----:B------:R-:W-:Y:S01]  /*1f9f0*/  UIADD3 UR6, UP0, UR6, 0x1f0, URZ ;  /* 0x000001f006067890 */ /* 0x000fe2000ff1e03f */
[----:B------:R-:W-:Y:S01]  /*1fa00*/  R2UR UR33, R6 ;  /* 0x00000000062172ca */ /* 0x000fe200000e0000 */
[----:B------:R-:W-:Y:S01]  /*1fa10*/  UMOV UR8, 0x0 ;  /* 0x0000000000087882 */ /* 0x000fe20000000000 */
[----:B------:R-:W-:Y:S01]  /*1fa20*/  R2UR UR35, R8 ;  /* 0x00000000082372ca */ /* 0x000fe200000e0000 */
[----:B------:R-:W-:Y:S01]  /*1fa30*/  UIADD3.X UR7, URZ, UR7, URZ, UP0, !UPT ;  /* 0x000000073f077290 */ /* 0x000fe200087fe43f */
[----:B------:R-:W-:Y:S01]  /*1fa40*/  VIADD R4, R4, 0x1 ;  /* 0x0000000104047836 */ /* 0x000fe20000000000 */
[----:B------:R-:W-:Y:S01]  /*1fa50*/  UMOV UR9, 0x10000000 ;  /* 0x1000000000097882 */ /* 0x000fe20000000000 */
[----:B------:R-:W-:Y:S01]  /*1fa60*/  UMOV UR34, URZ ;  /* 0x0000003f00227c82 */ /* 0x000fe20008000000 */
[----:B------:R-:W-:Y:S01]  /*1fa70*/  UMOV UR36, UR44 ;  /* 0x0000002c00247c82 */ /* 0x000fe20008000000 */
[----:B------:R-:W-:Y:S01]  /*1fa80*/  UMOV UR37, UR45 ;  /* 0x0000002d00257c82 */ /* 0x000fe20008000000 */
[----:B------:R-:W-:Y:S01]  /*1fa90*/  UMOV UR26, 0x40 ;  /* 0x00000040001a7882 */ /* 0x000fe20000000000 */
[----:B------:R-:W-:Y:S01]  /*1faa0*/  UMOV UR28, UR44 ;  /* 0x0000002c001c7c82 */ /* 0x000fe20008000000 */
[----:B------:R-:W-:Y:S01]  /*1fab0*/  ULEA UR32, UR32, UR4, 0xf ;  /* 0x0000000420207291 */ /* 0x000fe2000f8e783f */
[C---:B------:R-:W-:Y:S01]  /*1fac0*/  ISETP.NE.AND P5, PT, R4.reuse, 0x4, PT ;  /* 0x000000040400780c */ /* 0x040fe20003fa5270 */
[----:B------:R-:W-:Y:S01]  /*1fad0*/  UIADD3 UR33, UR33, 0xa8840, URZ ;  /* 0x000a884021217890 */ /* 0x000fe2000fffe03f */
[C---:B------:R-:W-:Y:S01]  /*1fae0*/  ISETP.NE.AND P0, PT, R4.reuse, 0x4, PT ;  /* 0x000000040400780c */ /* 0x040fe20003f05270 */
[----:B------:R-:W-:Y:S01]  /*1faf0*/  UIADD3 UR35, UR11, UR35, URZ ;  /* 0x000000230b237290 */ /* 0x000fe2000fffe03f */
[----:B------:R-:W-:Y:S01]  /*1fb00*/  SEL R4, R4, RZ, P5 ;  /* 0x000000ff04047207 */ /* 0x000fe20002800000 */
[----:B------:R-:W-:Y:S01]  /*1fb10*/  UIADD3 UR24, UR32, 0x2000, URZ ;  /* 0x0000200020187890 */ /* 0x000fe2000fffe03f */
[----:B------:R-:W-:Y:S01]  /*1fb20*/  SEL R5, RZ, 0x1, !P0 ;  /* 0x00000001ff057807 */ /* 0x000fe20004000000 */
[----:B------:R-:W-:-:S02]  /*1fb30*/  UIADD3 UR16, UR32, 0x4000, URZ ;  /* 0x0000400020107890 */ /* 0x000fc4000fffe03f */
        /* <DEDUP_REMOVED lines=17> */
.L_x_118:
[----:B------:R-:W-:Y:S05]  /*1fc50*/  BSYNC B0 ;  /* 0x0000000000007941 */ /* 0x000fea0003800000 */
.L_x_117:
[----:B------:R-:W-:Y:S01]  /*1fc60*/  BSSY B0, `(.L_x_122) ;  /* 0x0000046000007945 */ /* 0x000fe20003800000 */
[----:B------:R-:W-:-:S03]  /*1fc70*/  IMAD.MOV.U32 R9, RZ, RZ, RZ ;  /* 0x000000ffff097224 */ /* 0x000fc600078e00ff */
        /* <DEDUP_REMOVED lines=9> */
.L_x_164:
        /* <DEDUP_REMOVED lines=8> */
.L_x_125:
[----:B------:R-:W-:-:S04]  /*1fd90*/  LOP3.LUT P0, RZ, R0, 0x1f, RZ, 0xc0, !PT ;  /* 0x0000001f00ff7812 */ /* 0x000fc8000780c0ff */
[----:B------:R-:W-:-:S13]  /*1fda0*/  PLOP3.LUT P0, PT, P0, P2, PT, 0x2a, 0x0 ;  /* 0x000000000000781c */ /* 0x000fda0000704572 */
[----:B------:R-:W-:Y:S05]  /*1fdb0*/  @P0 BRA `(.L_x_126) ;  /* 0x0000000000040947 */ /* 0x000fea0003800000 */
[----:B------:R-:W-:Y:S01]  /*1fdc0*/  BPT.TRAP 0x1 ;  /* 0x000000040000795c */ /* 0x000fe20000300000 */
.L_x_126:
[----:B------:R-:W-:Y:S01]  /*1fdd0*/  R2UR UR33, R6 ;  /* 0x00000000062172ca */ /* 0x000fe200000e0000 */
[C-C-:B------:R-:W-:Y:S01]  /*1fde0*/  IMAD R6, R2.reuse, 0x10000, R7.reuse ;  /* 0x0001000002067824 */ /* 0x140fe200078e0207 */
[----:B------:R-:W-:Y:S01]  /*1fdf0*/  ULDC.64 UR8, c[0x0][0x198] ;  /* 0x0000660000087ab9 */ /* 0x000fe20000000a00 */
[C---:B------:R-:W-:Y:S01]  /*1fe00*/  IMAD R7, R2.reuse, 0x200, R7 ;  /* 0x0000020002077824 */ /* 0x040fe200078e0207 */
[----:B------:R-:W-:Y:S01]  /*1fe10*/  UIADD3 UR6, UP0, UR8, 0x3f0, URZ ;  /* 0x000003f008067890 */ /* 0x000fe2000ff1e03f */
[----:B------:R-:W-:Y:S01]  /*1fe20*/  VIADD R2, R2, 0x1 ;  /* 0x0000000102027836 */ /* 0x000fe20000000000 */
[----:B------:R-:W-:Y:S01]  /*1fe30*/  R2UR UR40, R6 ;  /* 0x00000000062872ca */ /* 0x000fe200000e0000 */
[----:B------:R-:W-:Y:S01]  /*1fe40*/  UIADD3 UR8, UP1, UR8, 0x5f0, URZ ;  /* 0x000005f008087890 */ /* 0x000fe2000ff3e03f */
[----:B------:R-:W-:Y:S01]  /*1fe50*/  R2UR UR48, R7 ;  /* 0x00000000073072ca */ /* 0x000fe200000e0000 */
[----:B------:R-:W-:Y:S01]  /*1fe60*/  UIADD3.X UR7, URZ, UR9, URZ, UP0, !UPT ;  /* 0x000000093f077290 */ /* 0x000fe200087fe43f */
[----:B------:R-:W-:Y:S01]  /*1fe70*/  MOV R9, 0x1 ;  /* 0x0000000100097802 */ /* 0x000fe20000000f00 */
[----:B------:R-:W-:-:S02]  /*1fe80*/  UIADD3.X UR9, URZ, UR9, URZ, UP1, !UPT ;  /* 0x000000093f097290 */ /* 0x000fc40008ffe43f */
[----:B------:R-:W-:Y:S01]  /*1fe90*/  UIADD3 UR33, UR33, 0xa8800, URZ ;  /* 0x000a880021217890 */ /* 0x000fe2000fffe03f */
[----:B------:R-:W-:Y:S01]  /*1fea0*/  UMOV UR35, URZ ;  /* 0x0000003f00237c82 */ /* 0x000fe20008000000 */
[----:B------:R-:W-:Y:S01]  /*1feb0*/  UMOV UR12, 0x0 ;  /* 0x00000000000c7882 */ /* 0x000fe20000000000 */
[----:B------:R-:W-:Y:S01]  /*1fec0*/  UMOV UR13, 0x10000000 ;  /* 0x10000000000d7882 */ /* 0x000fe20000000000 */
[----:B------:R-:W-:Y:S02]  /*1fed0*/  UMOV UR34, URZ ;  /* 0x0000003f00227c82 */ /* 0x000fe40008000000 */
[----:B------:R-:W-:Y:S02]  /*1fee0*/  UIADD3 UR32, UR40, 0x28000, URZ ;  /* 0x0002800028207890 */ /* 0x000fe4000fffe03f */
[----:B------:R-:W-:Y:S02]  /*1fef0*/  UIADD3 UR24, UR40, 0x2c000, URZ ;  /* 0x0002c00028187890 */ /* 0x000fe4000fffe03f */
[----:B------:R-:W-:-:S02]  /*1ff00*/  UIADD3 UR16, UR40, 0x30000, URZ ;  /* 0x0003000028107890 */ /* 0x000fc4000fffe03f */
[----:B------:R-:W-:Y:S02]  /*1ff10*/  UIADD3 UR40, UR40, 0x34000, URZ ;  /* 0x0003400028287890 */ /* 0x000fe4000fffe03f */
[----:B------:R-:W-:Y:S01]  /*1ff20*/  UIADD3 UR48, UR48, 0xa8000, URZ ;  /* 0x000a800030307890 */ /* 0x000fe2000fffe03f */
[----:B------:R-:W-:Y:S01]  /*1ff30*/  UMOV UR36, UR44 ;  /* 0x0000002c00247c82 */ /* 0x000fe20008000000 */
[----:B------:R-:W-:Y:S01]  /*1ff40*/  UMOV UR37, UR45 ;  /* 0x0000002d00257c82 */ /* 0x000fe20008000000 */
        /* <DEDUP_REMOVED lines=9> */
[----:B------:R-:W-:Y:S01]  /*1ffe0*/  UMOV UR17, UR33 ;  /* 0x0000002100117c82 */ /* 0x000fe20008000000 */
[----:B------:R1:W-:Y:S01]  /*1fff0*/  UTMALDG.4D [UR32], [UR6], desc[UR12] ;  /* 0x00000c20060075b4 */ /* 0x0003e20008019000 */
[----:B------:R-:W-:Y:S01]  /*20000*/  UMOV UR42, 0xc0 ;  /* 0x000000c0002a7882 */ /* 0x000fe20000000000 */
[----:B------:R-:W-:Y:S01]  /*20010*/  UMOV UR43, UR35 ;  /* 0x00000023002b7c82 */ /* 0x000fe20008000000 */
[----:B------:R-:W-:Y:S01]  /*20020*/  UMOV UR41, UR33 ;  /* 0x0000002100297c82 */ /* 0x000fe20008000000 */
[----:B------:R-:W-:Y:S01]  /*20030*/  UMOV UR50, URZ ;  /* 0x0000003f00327c82 */ /* 0x000fe20008000000 */
[----:B------:R-:W-:Y:S01]  /*20040*/  UMOV UR51, UR44 ;  /* 0x0000002c00337c82 */ /* 0x000fe20008000000 */
[----:B------:R-:W-:Y:S01]  /*20050*/  UMOV UR52, UR45 ;  /* 0x0000002d00347c82 */ /* 0x000fe20008000000 */
[----:B------:R-:W-:Y:S01]  /*20060*/  UMOV UR49, UR33 ;  /* 0x0000002100317c82 */ /* 0x000fe20008000000 */
[----:B------:R1:W-:Y:S01]  /*20070*/  UTMALDG.4D [UR24], [UR6], desc[UR12] ;  /* 0x00000c18060075b4 */ /* 0x0003e20008019000 */
[----:B------:R1:W-:Y:S01]  /*20080*/  UTMALDG.4D [UR16], [UR6], desc[UR12] ;  /* 0x00000c10060075b4 */ /* 0x0003e20008019000 */
[----:B------:R1:W-:Y:S01]  /*20090*/  UTMALDG.4D [UR40], [UR6], desc[UR12] ;  /* 0x00000c28060075b4 */ /* 0x0003e20008019000 */
[----:B------:R1:W-:Y:S02]  /*200a0*/  UTMALDG.3D [UR48], [UR8], desc[UR12] ;  /* 0x00000c30080075b4 */ /* 0x0003e40008011000 */
[----:B-1----:R-:W-:Y:S01]  /*200b0*/  NOP ;  /* 0x0000000000007918 */ /* 0x002fe20000000000 */
.L_x_123:
[----:B------:R-:W-:Y:S05]  /*200c0*/  BSYNC B0 ;  /* 0x0000000000007941 */ /* 0x000fea0003800000 */
.L_x_122:
[----:B------:R-:W-:Y:S04]  /*200d0*/  BSSY B0, `(.L_x_127) ;  /* 0x0000039000007945 */ /* 0x000fe80003800000 */
[----:B------:R-:W-:Y:S05]  /*200e0*/  @!P3 BRA `(.L_x_128) ;  /* 0x0000000000dcb947 */ /* 0x000fea0003800000 */
[----:B------:R-:W1:Y:S01]  /*200f0*/  S2R R7, SR_CgaCtaId ;  /* 0x0000000000077919 */ /* 0x000e620000008800 */
[----:B------:R-:W-:Y:S02]  /*20100*/  MOV R6, 0x400 ;  /* 0x0000040000067802 */ /* 0x000fe40000000f00 */
[----:B------:R-:W-:Y:S02]  /*20110*/  SHF.L.U32 R5, R5, 0x1f, RZ ;  /* 0x0000001f05057819 */ /* 0x000fe400000006ff */
[----:B-1----:R-:W-:-:S05]  /*20120*/  LEA R7, R7, R6, 0x18 ;  /* 0x0000000607077211 */ /* 0x002fca00078ec0ff */
[----:B------:R-:W-:-:S04]  /*20130*/  IMAD R6, R4, 0x8, R7 ;  /* 0x0000000804067824 */ /* 0x000fc800078e0207 */
[----:B------:R-:W1:Y:S02]  /*20140*/  SYNCS.PHASECHK.TRANS64.TRYWAIT P0, [R6+URZ+0xa8860], R5 ;  /* 0x0a886005060075a7 */ /* 0x000e64000800017f */
[----:B-1----:R-:W-:Y:S05]  /*20150*/  @!P0 BRA `(.L_x_129) ;  /* 0x0000001400488947 */ /* 0x002fea0003800000 */
.L_x_165:
        /* <DEDUP_REMOVED lines=8> */
.L_x_130:
[----:B------:R-:W-:-:S04]  /*201e0*/  LOP3.LUT P0, RZ, R0, 0x1f, RZ, 0xc0, !PT ;  /* 0x0000001f00ff7812 */ /* 0x000fc8000780c0ff */
[----:B------:R-:W-:-:S13]  /*201f0*/  PLOP3.LUT P0, PT, P0, P2, PT, 0x2a, 0x0 ;  /* 0x000000000000781c */ /* 0x000fda0000704572 */
[----:B------:R-:W-:Y:S05]  /*20200*/  @P0 BRA `(.L_x_131) ;  /* 0x0000000000040947 */ /* 0x000fea0003800000 */
[----:B------:R-:W-:Y:S01]  /*20210*/  BPT.TRAP 0x1 ;  /* 0x000000040000795c */ /* 0x000fe20000300000 */
.L_x_131:
        /* <DEDUP_REMOVED lines=8> */
[----:B------:R-:W-:Y:S01]  /*202a0*/  UMOV UR9, 0x10000000 ;  /* 0x1000000000097882 */ /* 0x000fe20000000000 */
[----:B------:R-:W-:Y:S01]  /*202b0*/  UMOV UR34, URZ ;  /* 0x0000003f00227c82 */ /* 0x000fe20008000000 */
[----:B------:R-:W-:Y:S01]  /*202c0*/  UMOV UR36, UR44 ;  /* 0x0000002c00247c82 */ /* 0x000fe20008000000 */
[----:B------:R-:W-:Y:S01]  /*202d0*/  UMOV UR37, UR45 ;  /* 0x0000002d00257c82 */ /* 0x000fe20008000000 */
[----:B------:R-:W-:Y:S01]  /*202e0*/  UMOV UR26, 0x40 ;  /* 0x00000040001a7882 */ /* 0x000fe20000000000 */
[----:B------:R-:W-:-:S02]  /*202f0*/  UMOV UR28, UR44 ;  /* 0x0000002c001c7c82 */ /* 0x000fc40008000000 */
[----:B------:R-:W-:Y:S02]  /*20300*/  ULEA UR32, UR32, UR4, 0xf ;  /* 0x0000000420207291 */ /* 0x000fe4000f8e783f */
[----:B------:R-:W-:Y:S02]  /*20310*/  UIADD3 UR33, UR33, 0xa8840, URZ ;  /* 0x000a884021217890 */ /* 0x000fe4000fffe03f */
[----:B------:R-:W-:Y:S02]  /*20320*/  UIADD3 UR35, UR11, UR35, URZ ;  /* 0x000000230b237290 */ /* 0x000fe4000fffe03f */
        /* <DEDUP_REMOVED lines=19> */
.L_x_128:
[----:B------:R-:W-:Y:S05]  /*20460*/  BSYNC B0 ;  /* 0x0000000000007941 */ /* 0x000fea0003800000 */
.L_x_127:
[----:B------:R-:W-:-:S13]  /*20470*/  ISETP.GE.AND P0, PT, R3, 0x81, PT ;  /* 0x000000810300780c */ /* 0x000fda0003f06270 */
[----:B------:R-:W-:Y:S05]  /*20480*/  @!P0 EXIT ;  /* 0x000000000000894d */ /* 0x000fea0003800000 */
[----:B------:R-:W-:Y:S01]  /*20490*/  VIADD R3, R3, 0x7f ;  /* 0x0000007f03037836 */ /* 0x000fe20000000000 */
[----:B------:R-:W-:Y:S01]  /*204a0*/  LOP3.LUT P0, RZ, R0, 0x1f, RZ, 0xc0, !PT ;  /* 0x0000001f00ff7812 */ /* 0x000fe2000780c0ff */
[----:B------:R-:W-:Y:S03]  /*204b0*/  BSSY B0, `(.L_x_132) ;  /* 0x00000b4000007945 */ /* 0x000fe60003800000 */
[----:B------:R-:W-:Y:S02]  /*204c0*/  SHF.R.S32.HI R0, RZ, 0x1f, R3 ;  /* 0x0000001fff007819 */ /* 0x000fe40000011403 */
[----:B------:R-:W-:Y:S02]  /*204d0*/  PLOP3.LUT P0, PT, P0, P2, PT, 0x2a, 0x0 ;  /* 0x000000000000781c */ /* 0x000fe40000704572 */
[----:B------:R-:W-:Y:S01]  /*204e0*/  LEA.HI R0, R0, R3, RZ, 0x7 ;  /* 0x0000000300007211 */ /* 0x000fe200078f38ff */
[----:B------:R-:W-:-:S03]  /*204f0*/  IMAD.U32 R3, RZ, RZ, UR5 ;  /* 0x00000005ff037e24 */ /* 0x000fc6000f8e00ff */
[----:B------:R-:W-:Y:S02]  /*20500*/  SHF.R.S32.HI R4, RZ, 0x7, R0 ;  /* 0x00000007ff047819 */ /* 0x000fe40000011400 */
[----:B------:R-:W-:Y:S01]  /*20510*/  LOP3.LUT R0, R3, 0x2, RZ, 0xfc, !PT ;  /* 0x0000000203007812 */ /* 0x000fe200078efcff */
[----:B------:R-:W-:Y:S01]  /*20520*/  IMAD.MOV.U32 R3, RZ, RZ, 0x1 ;  /* 0x00000001ff037424 */ /* 0x000fe200078e00ff */
[----:B------:R-:W-:-:S07]  /*20530*/  SHF.L.U32 R4, R4, 0x2, RZ ;  /* 0x0000000204047819 */ /* 0x000fce00000006ff */
.L_x_147:
[----:B------:R-:W-:Y:S04]  /*20540*/  BSSY B1, `(.L_x_133) ;  /* 0x0000035000017945 */ /* 0x000fe80003800000 */
[----:B------:R-:W-:Y:S05]  /*20550*/  @!P3 BRA `(.L_x_134) ;  /* 0x0000000000ccb947 */ /* 0x000fea0003800000 */
[----:B------:R-:W1:Y:S01]  /*20560*/  S2R R6, SR_CgaCtaId ;  /* 0x0000000000067919 */ /* 0x000e620000008800 */
[----:B------:R-:W-:-:S04]  /*20570*/  MOV R5, 0x400 ;  /* 0x0000040000057802 */ /* 0x000fc80000000f00 */
[----:B-1----:R-:W-:Y:S02]  /*20580*/  LEA R7, R6, R5, 0x18 ;  /* 0x0000000506077211 */ /* 0x002fe400078ec0ff */
[----:B------:R-:W-:-:S03]  /*20590*/  SHF.L.U32 R5, R3, 0x1f, RZ ;  /* 0x0000001f03057819 */ /* 0x000fc600000006ff */
[----:B------:R-:W-:-:S04]  /*205a0*/  IMAD R6, R2, 0x8, R7 ;  /* 0x0000000802067824 */ /* 0x000fc800078e0207 */
[----:B------:R-:W1:Y:S02]  /*205b0*/  SYNCS.PHASECHK.TRANS64.TRYWAIT P4, [R6+URZ+0xa8820], R5 ;  /* 0x0a882005060075a7 */ /* 0x000e64000808017f */
[----:B-1----:R-:W-:Y:S05]  /*205c0*/  @!P4 BRA `(.L_x_135) ;  /* 0x000000100040c947 */ /* 0x002fea0003800000 */
.L_x_166:
[----:B-1----:R-:W-:-:S04]  /*205d0*/  @P2 IMAD.MOV.U32 R5, RZ, RZ, 0x10200 ;  /* 0x00010200ff052424 */ /* 0x002fc800078e00ff */
[----:B------:R1:W-:Y:S02]  /*205e0*/  @P2 SYNCS.ARRIVE.TRANS64 RZ, [R6+URZ+0xa8800], R5 ;  /* 0x0a88000506ff29a7 */ /* 0x0003e4000800003f */
[----:B-1----:R-:W-:-:S04]  /*205f0*/  PRMT R5, R0, 0x9910, RZ ;  /* 0x0000991000057816 */ /* 0x002fc800000000ff */
[----:B------:R-:W-:-:S13]  /*20600*/  ISETP.NE.AND P4, PT, R5, 0x2, PT ;  /* 0x000000020500780c */ /* 0x000fda0003f85270 */
[----:B------:R-:W-:Y:S05]  /*20610*/  @P4 BRA `(.L_x_136) ;  /* 0x0000000000044947 */ /* 0x000fea0003800000 */
[----:B------:R-:W-:Y:S01]  /*20620*/  BPT.TRAP 0x1 ;  /* 0x000000040000795c */ /* 0x000fe20000300000 */
.L_x_136:
[----:B------:R-:W-:Y:S05]  /*20630*/  @P0 BRA `(.L_x_137) ;  /* 0x0000000000040947 */ /* 0x000fea0003800000 */
[----:B------:R-:W-:Y:S01]  /*20640*/  BPT.TRAP 0x1 ;  /* 0x000000040000795c */ /* 0x000fe20000300000 */
.L_x_137:
[----:B------:R-:W-:Y:S01]  /*20650*/  IMAD R7, R2, 0x10000, R7 ;  /* 0x0001000002077824 */ /* 0x000fe200078e0207 */
[----:B------:R-:W-:Y:S01]  /*20660*/  R2UR UR41, R6 ;  /* 0x00000000062972ca */ /* 0x000fe200000e0000 */
[----:B------:R-:W-:Y:S01]  /*20670*/  ULDC.64 UR6, c[0x0][0x198] ;  /* 0x0000660000067ab9 */ /* 0x000fe20000000a00 */
[----:B------:R-:W-:Y:S01]  /*20680*/  R2UR UR43, R9 ;  /* 0x00000000092b72ca */ /* 0x000fe200000e0000 */
[----:B------:R-:W-:Y:S01]  /*20690*/  UIADD3 UR6, UP0, UR6, 0xf0, URZ ;  /* 0x000000f006067890 */ /* 0x000fe2000ff1e03f */
[----:B------:R-:W-:Y:S01]  /*206a0*/  R2UR UR16, R7 ;  /* 0x00000000071072ca */ /* 0x000fe200000e0000 */
[----:B------:R-:W-:Y:S01]  /*206b0*/  UMOV UR8, 0x0 ;  /* 0x0000000000087882 */ /* 0x000fe20000000000 */
[----:B------:R-:W-:Y:S01]  /*206c0*/  UMOV UR9, 0x10000000 ;  /* 0x1000000000097882 */ /* 0x000fe20000000000 */
[----:B------:R-:W-:Y:S01]  /*206d0*/  UIADD3.X UR7, URZ, UR7, URZ, UP0, !UPT ;  /* 0x000000073f077290 */ /* 0x000fe200087fe43f */
[----:B------:R-:W-:Y:S01]  /*206e0*/  UMOV UR42, URZ ;  /* 0x0000003f002a7c82 */ /* 0x000fe20008000000 */
[----:B------:R-:W-:Y:S01]  /*206f0*/  UMOV UR34, 0x40 ;  /* 0x0000004000227882 */ /* 0x000fe20000000000 */
[----:B------:R-:W-:Y:S01]  /*20700*/  UMOV UR36, UR44 ;  /* 0x0000002c00247c82 */ /* 0x000fe20008000000 */
[----:B------:R-:W-:-:S02]  /*20710*/  UMOV UR37, UR45 ;  /* 0x0000002d00257c82 */ /* 0x000fc40008000000 */
[----:B------:R-:W-:Y:S02]  /*20720*/  UIADD3 UR41, UR41, 0xa8800, URZ ;  /* 0x000a880029297890 */ /* 0x000fe4000fffe03f */
[----:B------:R-:W-:Y:S02]  /*20730*/  USHF.L.U32 UR43, UR43, 0x7, URZ ;  /* 0x000000072b2b7899 */ /* 0x000fe4000800063f */
[----:B------:R-:W-:Y:S02]  /*20740*/  UIADD3 UR40, UR16, 0x28000, URZ ;  /* 0x0002800010287890 */ /* 0x000fe4000fffe03f */
[----:B------:R-:W-:Y:S02]  /*20750*/  UIADD3 UR32, UR16, 0x2c000, URZ ;  /* 0x0002c00010207890 */ /* 0x000fe4000fffe03f */
[----:B------:R-:W-:Y:S02]  /*20760*/  UIADD3 UR24, UR16, 0x30000, URZ ;  /* 0x0003000010187890 */ /* 0x000fe4000fffe03f */
[----:B------:R-:W-:Y:S01]  /*20770*/  UIADD3 UR16, UR16, 0x34000, URZ ;  /* 0x0003400010107890 */ /* 0x000fe2000fffe03f */
        /* <DEDUP_REMOVED lines=14> */
[----:B------:R1:W-:Y:S01]  /*20860*/  UTMALDG.4D [UR24], [UR6], desc[UR8] ;  /* 0x00000818060075b4 */ /* 0x0003e20008019000 */
[----:B------:R1:W-:Y:S02]  /*20870*/  UTMALDG.4D [UR16], [UR6], desc[UR8] ;  /* 0x00000810060075b4 */ /* 0x0003e40008019000 */
[----:B-1----:R-:W-:Y:S01]  /*20880*/  NOP ;  /* 0x0000000000007918 */ /* 0x002fe20000000000 */
.L_x_134:
[----:B------:R-:W-:Y:S05]  /*20890*/  BSYNC B1 ;  /* 0x0000000000017941 */ /* 0x000fea0003800000 */
.L_x_133:
[C---:B------:R-:W-:Y:S01]  /*208a0*/  ISETP.LT.OR P4, PT, R4.reuse, 0x6, !P3 ;  /* 0x000000060400780c */ /* 0x040fe20005f81670 */
[----:B------:R-:W-:Y:S01]  /*208b0*/  BSSY B1, `(.L_x_138) ;  /* 0x000001c000017945 */ /* 0x000fe20003800000 */
[----:B------:R-:W-:-:S11]  /*208c0*/  ISETP.LT.OR P5, PT, R4, 0x7, !P3 ;  /* 0x000000070400780c */ /* 0x000fd60005fa1670 */
[----:B------:R-:W-:Y:S05]  /*208d0*/  @P4 BRA `(.L_x_139) ;  /* 0x0000000000644947 */ /* 0x000fea0003800000 */
[----:B------:R-:W1:Y:S01]  /*208e0*/  S2R R6, SR_CgaCtaId ;  /* 0x0000000000067919 */ /* 0x000e620000008800 */
[----:B------:R-:W-:Y:S01]  /*208f0*/  MOV R5, 0x400 ;  /* 0x0000040000057802 */ /* 0x000fe20000000f00 */
[----:B------:R-:W-:Y:S01]  /*20900*/  ULDC.64 UR6, c[0x0][0x198] ;  /* 0x0000660000067ab9 */ /* 0x000fe20000000a00 */
[----:B------:R-:W-:Y:S01]  /*20910*/  R2UR UR18, R9 ;  /* 0x00000000091272ca */ /* 0x000fe200000e0000 */
[----:B------:R-:W-:Y:S01]  /*20920*/  UIADD3 UR6, UP0, UR6, 0x4f0, URZ ;  /* 0x000004f006067890 */ /* 0x000fe2000ff1e03f */
[----:B------:R-:W-:Y:S01]  /*20930*/  UMOV UR8, 0x0 ;  /* 0x0000000000087882 */ /* 0x000fe20000000000 */
[----:B------:R-:W-:Y:S02]  /*20940*/  UMOV UR9, 0x10000000 ;  /* 0x1000000000097882 */ /* 0x000fe40000000000 */
[----:B------:R-:W-:Y:S01]  /*20950*/  UIADD3.X UR7, URZ, UR7, URZ, UP0, !UPT ;  /* 0x000000073f077290 */ /* 0x000fe200087fe43f */
[----:B------:R-:W-:Y:S01]  /*20960*/  UMOV UR19, UR44 ;  /* 0x0000002c00137c82 */ /* 0x000fe20008000000 */
[----:B------:R-:W-:-:S06]  /*20970*/  UMOV UR20, UR45 ;  /* 0x0000002d00147c82 */ /* 0x000fcc0008000000 */
[----:B------:R-:W-:Y:S01]  /*20980*/  USHF.L.U32 UR18, UR18, 0x7, URZ ;  /* 0x0000000712127899 */ /* 0x000fe2000800063f */
[----:B-1----:R-:W-:-:S04]  /*20990*/  LEA R5, R6, R5, 0x18 ;  /* 0x0000000506057211 */ /* 0x002fc800078ec0ff */
[C---:B------:R-:W-:Y:S01]  /*209a0*/  LEA R6, R2.reuse, R5, 0x3 ;  /* 0x0000000502067211 */ /* 0x040fe200078e18ff */
[----:B------:R-:W-:-:S03]  /*209b0*/  IMAD R5, R2, 0x200, R5 ;  /* 0x0000020002057824 */ /* 0x000fc600078e0205 */
[----:B------:R-:W-:Y:S02]  /*209c0*/  R2UR UR17, R6 ;  /* 0x00000000061172ca */ /* 0x000fe400000e0000 */
[----:B------:R-:W-:Y:S01]  /*209d0*/  R2UR UR16, R5 ;  /* 0x00000000051072ca */ /* 0x000fe200000e0000 */
[----:B------:R-:W-:-:S05]  /*209e0*/  VIADD R5, R2, 0x1 ;  /* 0x0000000102057836 */ /* 0x000fca0000000000 */
[----:B------:R-:W-:-:S04]  /*209f0*/  ISETP.NE.AND P4, PT, R5, 0x4, PT ;  /* 0x000000040500780c */ /* 0x000fc80003f85270 */
[----:B------:R-:W-:Y:S01]  /*20a00*/  SEL R2, RZ, 0x1, P4 ;  /* 0x00000001ff027807 */ /* 0x000fe20002000000 */
[----:B------:R-:W-:Y:S02]  /*20a10*/  UIADD3 UR17, UR17, 0xa8800, URZ ;  /* 0x000a880011117890 */ /* 0x000fe4000fffe03f */
[----:B------:R-:W-:Y:S01]  /*20a20*/  UIADD3 UR16, UR16, 0xa8000, URZ ;  /* 0x000a800010107890 */ /* 0x000fe2000fffe03f */
[----:B------:R-:W-:Y:S02]  /*20a30*/  LOP3.LUT R3, R3, R2, RZ, 0x3c, !PT ;  /* 0x0000000203037212 */ /* 0x000fe400078e3cff */
[----:B------:R-:W-:-:S06]  /*20a40*/  SEL R2, R5, RZ, P4 ;  /* 0x000000ff05027207 */ /* 0x000fcc0002000000 */
[----:B------:R1:W-:Y:S02]  /*20a50*/  UTMALDG.3D [UR16], [UR6], desc[UR8] ;  /* 0x00000810060075b4 */ /* 0x0003e40008011000 */
[----:B-1----:R-:W-:Y:S01]  /*20a60*/  NOP ;  /* 0x0000000000007918 */ /* 0x002fe20000000000 */
.L_x_139:
[----:B------:R-:W-:Y:S05]  /*20a70*/  BSYNC B1 ;  /* 0x0000000000017941 */ /* 0x000fea0003800000 */
.L_x_138:
[----:B------:R-:W-:Y:S04]  /*20a80*/  BSSY B1, `(.L_x_140) ;  /* 0x0000035000017945 */ /* 0x000fe80003800000 */
[----:B------:R-:W-:Y:S05]  /*20a90*/  @P5 BRA `(.L_x_141) ;  /* 0x0000000000cc5947 */ /* 0x000fea0003800000 */
[----:B------:R-:W1:Y:S01]  /*20aa0*/  S2R R6, SR_CgaCtaId ;  /* 0x0000000000067919 */ /* 0x000e620000008800 */
[----:B------:R-:W-:Y:S02]  /*20ab0*/  MOV R5, 0x400 ;  /* 0x0000040000057802 */ /* 0x000fe40000000f00 */
[----:B------:R-:W-:Y:S02]  /*20ac0*/  SHF.L.U32 R7, R3, 0x1f, RZ ;  /* 0x0000001f03077819 */ /* 0x000fe400000006ff */
[----:B-1----:R-:W-:-:S05]  /*20ad0*/  LEA R5, R6, R5, 0x18 ;  /* 0x0000000506057211 */ /* 0x002fca00078ec0ff */
[----:B------:R-:W-:-:S04]  /*20ae0*/  IMAD R6, R2, 0x8, R5 ;  /* 0x0000000802067824 */ /* 0x000fc800078e0205 */
[----:B------:R-:W1:Y:S02]  /*20af0*/  SYNCS.PHASECHK.TRANS64.TRYWAIT P4, [R6+URZ+0xa8820], R7 ;  /* 0x0a882007060075a7 */ /* 0x000e64000808017f */
[----:B-1----:R-:W-:Y:S05]  /*20b00*/  @!P4 BRA `(.L_x_142) ;  /* 0x0000000c0004c947 */ /* 0x002fea0003800000 */
.L_x_167:
[----:B-1----:R-:W-:-:S04]  /*20b10*/  @P1 IMAD.MOV.U32 R7, RZ, RZ, 0x10200 ;  /* 0x00010200ff071424 */ /* 0x002fc800078e00ff */
[----:B------:R1:W-:Y:S02]  /*20b20*/  @P1 SYNCS.ARRIVE.TRANS64 RZ, [R6+URZ+0xa8800], R7 ;  /* 0x0a88000706ff19a7 */ /* 0x0003e4000800003f */
[----:B-1----:R-:W-:-:S04]  /*20b30*/  PRMT R7, R0, 0x9910, RZ ;  /* 0x0000991000077816 */ /* 0x002fc800000000ff */
[----:B------:R-:W-:-:S13]  /*20b40*/  ISETP.NE.AND P4, PT, R7, 0x2, PT ;  /* 0x000000020700780c */ /* 0x000fda0003f85270 */
[----:B------:R-:W-:Y:S05]  /*20b50*/  @P4 BRA `(.L_x_143) ;  /* 0x0000000000044947 */ /* 0x000fea0003800000 */
[----:B------:R-:W-:Y:S01]  /*20b60*/  BPT.TRAP 0x1 ;  /* 0x000000040000795c */ /* 0x000fe20000300000 */
.L_x_143:
[----:B------:R-:W-:Y:S05]  /*20b70*/  @P0 BRA `(.L_x_144) ;  /* 0x0000000000040947 */ /* 0x000fea0003800000 */
[----:B------:R-:W-:Y:S01]  /*20b80*/  BPT.TRAP 0x1 ;  /* 0x000000040000795c */ /* 0x000fe20000300000 */
.L_x_144:
[----:B------:R-:W-:Y:S01]  /*20b90*/  LEA R5, R2, R5, 0x10 ;  /* 0x0000000502057211 */ /* 0x000fe200078e80ff */
        /* <DEDUP_REMOVED lines=9> */
[----:B------:R-:W-:Y:S01]  /*20c30*/  UMOV UR34, 0x40 ;  /* 0x0000004000227882 */ /* 0x000fe20000000000 */
[----:B------:R-:W-:Y:S01]  /*20c40*/  UMOV UR36, UR44 ;  /* 0x0000002c00247c82 */ /* 0x000fe20008000000 */
[----:B------:R-:W-:Y:S01]  /*20c50*/  UMOV UR37, UR45 ;  /* 0x0000002d00257c82 */ /* 0x000fe20008000000 */
[----:B------:R-:W-:-:S02]  /*20c60*/  UMOV UR26, 0x80 ;  /* 0x00000080001a7882 */ /* 0x000fc40000000000 */
[----:B------:R-:W-:Y:S02]  /*20c70*/  UIADD3 UR41, UR41, 0xa8800, URZ ;  /* 0x000a880029297890 */ /* 0x000fe4000fffe03f */
[----:B------:R-:W-:Y:S02]  /*20c80*/  UIADD3 UR40, UR16, 0x28000, URZ ;  /* 0x0002800010287890 */ /* 0x000fe4000fffe03f */
[----:B------:R-:W-:Y:S02]  /*20c90*/  USHF.L.U32 UR43, UR43, 0x7, URZ ;  /* 0x000000072b2b7899 */ /* 0x000fe4000800063f */
[----:B------:R-:W-:Y:S02]  /*20ca0*/  UIADD3 UR32, UR16, 0x2c000, URZ ;  /* 0x0002c00010207890 */ /* 0x000fe4000fffe03f */
[----:B------:R-:W-:Y:S02]  /*20cb0*/  UIADD3 UR24, UR16, 0x30000, URZ ;  /* 0x0003000010187890 */ /* 0x000fe4000fffe03f */
[----:B------:R-:W-:Y:S01]  /*20cc0*/  UIADD3 UR16, UR16, 0x34000, URZ ;  /* 0x0003400010107890 */ /* 0x000fe2000fffe03f */
[----:B------:R-:W-:Y:S01]  /*20cd0*/  UMOV UR33, UR41 ;  /* 0x0000002900217c82 */ /* 0x000fe20008000000 */
[----:B------:R-:W-:Y:S01]  /*20ce0*/  UMOV UR35, UR43 ;  /* 0x0000002b00237c82 */ /* 0x000fe20008000000 */
        /* <DEDUP_REMOVED lines=14> */
.L_x_141:
[----:B------:R-:W-:Y:S05]  /*20dd0*/  BSYNC B1 ;  /* 0x0000000000017941 */ /* 0x000fea0003800000 */
.L_x_140:
[----:B------:R-:W-:Y:S01]  /*20de0*/  ISETP.LT.OR P4, PT, R4, 0x8, !P3 ;  /* 0x000000080400780c */ /* 0x000fe20005f81670 */
[----:B------:R-:W-:-:S12]  /*20df0*/  BSSY B1, `(.L_x_145) ;  /* 0x000001c000017945 */ /* 0x000fd80003800000 */
[----:B------:R-:W-:Y:S05]  /*20e00*/  @P4 BRA `(.L_x_146) ;  /* 0x0000000000684947 */ /* 0x000fea0003800000 */
[----:B------:R-:W1:Y:S01]  /*20e10*/  S2R R6, SR_CgaCtaId ;  /* 0x0000000000067919 */ /* 0x000e620000008800 */
[----:B------:R-:W-:Y:S01]  /*20e20*/  MOV R5, 0x400 ;  /* 0x0000040000057802 */ /* 0x000fe20000000f00 */
[----:B------:R-:W-:Y:S01]  /*20e30*/  ULDC.64 UR6, c[0x0][0x198] ;  /* 0x0000660000067ab9 */ /* 0x000fe20000000a00 */
[C---:B------:R-:W-:Y:S01]  /*20e40*/  R2UR UR18, R9.reuse ;  /* 0x00000000091272ca */ /* 0x040fe200000e0000 */
[----:B------:R-:W-:Y:S01]  /*20e50*/  UIADD3 UR6, UP0, UR6, 0x5f0, URZ ;  /* 0x000005f006067890 */ /* 0x000fe2000ff1e03f */
[----:B------:R-:W-:Y:S01]  /*20e60*/  VIADD R9, R9, 0x1 ;  /* 0x0000000109097836 */ /* 0x000fe20000000000 */
[----:B------:R-:W-:Y:S01]  /*20e70*/  UMOV UR8, 0x0 ;  /* 0x0000000000087882 */ /* 0x000fe20000000000 */
[----:B------:R-:W-:Y:S01]  /*20e80*/  UMOV UR9, 0x10000000 ;  /* 0x1000000000097882 */ /* 0x000fe20000000000 */
[----:B------:R-:W-:Y:S01]  /*20e90*/  UIADD3.X UR7, URZ, UR7, URZ, UP0, !UPT ;  /* 0x000000073f077290 */ /* 0x000fe200087fe43f */
[----:B------:R-:W-:Y:S01]  /*20ea0*/  UMOV UR19, UR44 ;  /* 0x0000002c00137c82 */ /* 0x000fe20008000000 */
[----:B------:R-:W-:-:S06]  /*20eb0*/  UMOV UR20, UR45 ;  /* 0x0000002d00147c82 */ /* 0x000fcc0008000000 */
[----:B------:R-:W-:Y:S01]  /*20ec0*/  USHF.L.U32 UR18, UR18, 0x7, URZ ;  /* 0x0000000712127899 */ /* 0x000fe2000800063f */
[----:B-1----:R-:W-:-:S05]  /*20ed0*/  LEA R5, R6, R5, 0x18 ;  /* 0x0000000506057211 */ /* 0x002fca00078ec0ff */
[C-C-:B------:R-:W-:Y:S02]  /*20ee0*/  IMAD R6, R2.reuse, 0x8, R5.reuse ;  /* 0x0000000802067824 */ /* 0x140fe400078e0205 */
[C---:B------:R-:W-:Y:S02]  /*20ef0*/  IMAD R5, R2.reuse, 0x200, R5 ;  /* 0x0000020002057824 */ /* 0x040fe400078e0205 */
[----:B------:R-:W-:Y:S01]  /*20f00*/  VIADD R2, R2, 0x1 ;  /* 0x0000000102027836 */ /* 0x000fe20000000000 */
[----:B------:R-:W-:Y:S02]  /*20f10*/  R2UR UR17, R6 ;  /* 0x00000000061172ca */ /* 0x000fe400000e0000 */
[----:B------:R-:W-:Y:S02]  /*20f20*/  R2UR UR16, R5 ;  /* 0x00000000051072ca */ /* 0x000fe400000e0000 */
[----:B------:R-:W-:-:S04]  /*20f30*/  ISETP.NE.AND P4, PT, R2, 0x4, PT ;  /* 0x000000040200780c */ /* 0x000fc80003f85270 */
[----:B------:R-:W-:Y:S02]  /*20f40*/  SEL R6, RZ, 0x1, P4 ;  /* 0x00000001ff067807 */ /* 0x000fe40002000000 */
[----:B------:R-:W-:Y:S02]  /*20f50*/  SEL R2, R2, RZ, P4 ;  /* 0x000000ff02027207 */ /* 0x000fe40002000000 */
[----:B------:R-:W-:Y:S01]  /*20f60*/  LOP3.LUT R3, R3, R6, RZ, 0x3c, !PT ;  /* 0x0000000603037212 */ /* 0x000fe200078e3cff */
[----:B------:R-:W-:Y:S02]  /*20f70*/  UIADD3 UR17, UR17, 0xa8800, URZ ;  /* 0x000a880011117890 */ /* 0x000fe4000fffe03f */
[----:B------:R-:W-:-:S09]  /*20f80*/  UIADD3 UR16, UR16, 0xa8000, URZ ;  /* 0x000a800010107890 */ /* 0x000fd2000fffe03f */
[----:B------:R1:W-:Y:S02]  /*20f90*/  UTMALDG.3D [UR16], [UR6], desc[UR8] ;  /* 0x00000810060075b4 */ /* 0x0003e40008011000 */
[----:B-1----:R-:W-:Y:S01]  /*20fa0*/  NOP ;  /* 0x0000000000007918 */ /* 0x002fe20000000000 */
.L_x_146:
[----:B------:R-:W-:Y:S05]  /*20fb0*/  BSYNC B1 ;  /* 0x0000000000017941 */ /* 0x000fea0003800000 */
.L_x_145:
[C---:B------:R-:W-:Y:S02]  /*20fc0*/  ISETP.GT.AND P4, PT, R4.reuse, 0x8, PT ;  /* 0x000000080400780c */ /* 0x040fe40003f84270 */
[----:B------:R-:W-:-:S11]  /*20fd0*/  IADD3 R4, R4, -0x4, RZ ;  /* 0xfffffffc04047810 */ /* 0x000fd60007ffe0ff */
[----:B------:R-:W-:Y:S05]  /*20fe0*/  @P4 BRA `(.L_x_147) ;  /* 0xfffffff400544947 */ /* 0x000fea000383ffff */
[----:B------:R-:W-:Y:S05]  /*20ff0*/  BSYNC B0 ;  /* 0x0000000000007941 */ /* 0x000fea0003800000 */
.L_x_132:
[----:B------:R-:W-:Y:S05]  /*21000*/  EXIT ;  /* 0x000000000000794d */ /* 0x000fea0003800000 */
.L_x_15:
[----:B--2---:R-:W-:-:S04]  /*21010*/  IMAD.U32 R3, RZ, RZ, UR8 ;  /* 0x00000008ff037e24 */ /* 0x004fc8000f8e00ff */
[----:B------:R2:W3:Y:S03]  /*21020*/  SYNCS.PHASECHK.TRANS64.TRYWAIT P1, [R3+URZ+0xa8840], R2 ;  /* 0x0a884002030075a7 */ /* 0x0004e6000802017f */
[----:B---3--:R-:W-:Y:S05]  /*21030*/  @!P1 NANOSLEEP.SYNCS 0x989680 ;  /* 0x009896800000995d */ /* 0x008fea0003900000 */
[----:B------:R-:W3:Y:S02]  /*21040*/  @!P1 SYNCS.PHASECHK.TRANS64 P1, [R3+URZ+0xa8840], R2 ;  /* 0x0a884002030095a7 */ /* 0x000ee4000802007f */
[----:B---3--:R-:W-:Y:S05]  /*21050*/  @!P1 BRA `(.L_x_15) ;  /* 0xfffffffc00ec9947 */ /* 0x008fea000383ffff */
[----:B------:R-:W-:Y:S05]  /*21060*/  BRA `(.L_x_148) ;  /* 0xfffffdfc00807947 */ /* 0x000fea000383ffff */
.L_x_17:
[----:B--2---:R-:W-:-:S04]  /*21070*/  IMAD.U32 R3, RZ, RZ, UR8 ;  /* 0x00000008ff037e24 */ /* 0x004fc8000f8e00ff */
[----:B------:R2:W3:Y:S03]  /*21080*/  SYNCS.PHASECHK.TRANS64.TRYWAIT P1, [R3+URZ+0xa8848], R2 ;  /* 0x0a884802030075a7 */ /* 0x0004e6000802017f */
[----:B---3--:R-:W-:Y:S05]  /*21090*/  @!P1 NANOSLEEP.SYNCS 0x989680 ;  /* 0x009896800000995d */ /* 0x008fea0003900000 */
[----:B------:R-:W3:Y:S02]  /*210a0*/  @!P1 SYNCS.PHASECHK.TRANS64 P1, [R3+URZ+0xa8848], R2 ;  /* 0x0a884802030095a7 */ /* 0x000ee4000802007f */
[----:B---3--:R-:W-:Y:S05]  /*210b0*/  @!P1 BRA `(.L_x_17) ;  /* 0xfffffffc00ec9947 */ /* 0x008fea000383ffff */
[----:B------:R-:W-:Y:S05]  /*210c0*/  BRA `(.L_x_149) ;  /* 0xfffffdfc008c7947 */ /* 0x000fea000383ffff */
.L_x_20:
[----:B-1----:R-:W-:-:S04]  /*210d0*/  IMAD.U32 R2, RZ, RZ, UR14 ;  /* 0x0000000eff027e24 */ /* 0x002fc8000f8e00ff */
[----:B------:R1:W2:Y:S03]  /*210e0*/  SYNCS.PHASECHK.TRANS64.TRYWAIT P1, [R2+URZ+0xa8800], R0 ;  /* 0x0a880000020075a7 */ /* 0x0002a6000802017f */
[----:B--2---:R-:W-:Y:S05]  /*210f0*/  @!P1 NANOSLEEP.SYNCS 0x989680 ;  /* 0x009896800000995d */ /* 0x004fea0003900000 */
[----:B------:R-:W2:Y:S02]  /*21100*/  @!P1 SYNCS.PHASECHK.TRANS64 P1, [R2+URZ+0xa8800], R0 ;  /* 0x0a880000020095a7 */ /* 0x000ea4000802007f */
[----:B--2---:R-:W-:Y:S05]  /*21110*/  @!P1 BRA `(.L_x_20) ;  /* 0xfffffffc00ec9947 */ /* 0x004fea000383ffff */
[----:B------:R-:W-:Y:S05]  /*21120*/  BRA `(.L_x_150) ;  /* 0xfffffe1000507947 */ /* 0x000fea000383ffff */
.L_x_22:
[----:B-1----:R-:W-:-:S04]  /*21130*/  IMAD.U32 R2, RZ, RZ, UR16 ;  /* 0x00000010ff027e24 */ /* 0x002fc8000f8e00ff */
[----:B------:R1:W2:Y:S03]  /*21140*/  SYNCS.PHASECHK.TRANS64.TRYWAIT P1, [R2+URZ+0xa8800], R0 ;  /* 0x0a880000020075a7 */ /* 0x0002a6000802017f */
[----:B--2---:R-:W-:Y:S05]  /*21150*/  @!P1 NANOSLEEP.SYNCS 0x989680 ;  /* 0x009896800000995d */ /* 0x004fea0003900000 */
[----:B------:R-:W2:Y:S02]  /*21160*/  @!P1 SYNCS.PHASECHK.TRANS64 P1, [R2+URZ+0xa8800], R0 ;  /* 0x0a880000020095a7 */ /* 0x000ea4000802007f */
[----:B--2---:R-:W-:Y:S05]  /*21170*/  @!P1 BRA `(.L_x_22) ;  /* 0xfffffffc00ec9947 */ /* 0x004fea000383ffff */
[----:B------:R-:W-:Y:S05]  /*21180*/  BRA `(.L_x_151) ;  /* 0xfffffe1800507947 */ /* 0x000fea000383ffff */
.L_x_23:
[----:B-1----:R-:W-:-:S04]  /*21190*/  MOV R2, UR15 ;  /* 0x0000000f00027c02 */ /* 0x002fc80008000f00 */
[----:B------:R1:W2:Y:S03]  /*211a0*/  SYNCS.PHASECHK.TRANS64.TRYWAIT P1, [R2+URZ], R0 ;  /* 0x00000000020075a7 */ /* 0x0002a6000802017f */
[----:B--2---:R-:W-:Y:S05]  /*211b0*/  @!P1 NANOSLEEP.SYNCS 0x989680 ;  /* 0x009896800000995d */ /* 0x004fea0003900000 */
[----:B------:R-:W2:Y:S02]  /*211c0*/  @!P1 SYNCS.PHASECHK.TRANS64 P1, [R2+URZ], R0 ;  /* 0x00000000020095a7 */ /* 0x000ea4000802007f */
[----:B--2---:R-:W-:Y:S05]  /*211d0*/  @!P1 BRA `(.L_x_23) ;  /* 0xfffffffc00ec9947 */ /* 0x004fea000383ffff */
[----:B------:R-:W-:Y:S05]  /*211e0*/  BRA `(.L_x_152) ;  /* 0xfffffe2800d07947 */ /* 0x000fea000383ffff */
.L_x_25:
[----:B-1----:R-:W-:-:S04]  /*211f0*/  IMAD.U32 R10, RZ, RZ, UR14 ;  /* 0x0000000eff0a7e24 */ /* 0x002fc8000f8e00ff */
[----:B------:R1:W2:Y:S03]  /*21200*/  SYNCS.PHASECHK.TRANS64.TRYWAIT P1, [R10+URZ+0xa88a0], R7 ;  /* 0x0a88a0070a0075a7 */ /* 0x0002a6000802017f */
[----:B--2---:R-:W-:Y:S05]  /*21210*/  @!P1 NANOSLEEP.SYNCS 0x989680 ;  /* 0x009896800000995d */ /* 0x004fea0003900000 */
[----:B------:R-:W2:Y:S02]  /*21220*/  @!P1 SYNCS.PHASECHK.TRANS64 P1, [R10+URZ+0xa88a0], R7 ;  /* 0x0a88a0070a0095a7 */ /* 0x000ea4000802007f */
[----:B--2---:R-:W-:Y:S05]  /*21230*/  @!P1 BRA `(.L_x_25) ;  /* 0xfffffffc00ec9947 */ /* 0x004fea000383ffff */
[----:B------:R-:W-:Y:S05]  /*21240*/  BRA `(.L_x_24) ;  /* 0xfffffeb800a87947 */ /* 0x000fea000383ffff */
.L_x_29:
[----:B---3--:R-:W-:-:S04]  /*21250*/  IMAD.U32 R2, RZ, RZ, UR14 ;  /* 0x0000000eff027e24 */ /* 0x008fc8000f8e00ff */
[----:B------:R3:W4:Y:S03]  /*21260*/  SYNCS.PHASECHK.TRANS64.TRYWAIT P1, [R2+URZ+0xa8890], R0 ;  /* 0x0a889000020075a7 */ /* 0x000726000802017f */
[----:B----4-:R-:W-:Y:S05]  /*21270*/  @!P1 NANOSLEEP.SYNCS 0x989680 ;  /* 0x009896800000995d */ /* 0x010fea0003900000 */
[----:B------:R-:W4:Y:S02]  /*21280*/  @!P1 SYNCS.PHASECHK.TRANS64 P1, [R2+URZ+0xa8890], R0 ;  /* 0x0a889000020095a7 */ /* 0x000f24000802007f */
[----:B----4-:R-:W-:Y:S05]  /*21290*/  @!P1 BRA `(.L_x_29) ;  /* 0xfffffffc00ec9947 */ /* 0x010fea000383ffff */
[----:B------:R-:W-:Y:S05]  /*212a0*/  BRA `(.L_x_153) ;  /* 0xfffffec400947947 */ /* 0x000fea000383ffff */
.L_x_32:
[----:B--2---:R-:W-:-:S04]  /*212b0*/  IMAD.U32 R2, RZ, RZ, UR14 ;  /* 0x0000000eff027e24 */ /* 0x004fc8000f8e00ff */
[----:B------:R2:W3:Y:S03]  /*212c0*/  SYNCS.PHASECHK.TRANS64.TRYWAIT P1, [R2+URZ], R0 ;  /* 0x00000000020075a7 */ /* 0x0004e6000802017f */
[----:B---3--:R-:W-:Y:S05]  /*212d0*/  @!P1 NANOSLEEP.SYNCS 0x989680 ;  /* 0x009896800000995d */ /* 0x008fea0003900000 */
[----:B------:R-:W3:Y:S02]  /*212e0*/  @!P1 SYNCS.PHASECHK.TRANS64 P1, [R2+URZ], R0 ;  /* 0x00000000020095a7 */ /* 0x000ee4000802007f */
[----:B---3--:R-:W-:Y:S05]  /*212f0*/  @!P1 BRA `(.L_x_32) ;  /* 0xfffffffc00ec9947 */ /* 0x008fea000383ffff */
[----:B------:R-:W-:Y:S05]  /*21300*/  BRA `(.L_x_154) ;  /* 0xfffffec400a47947 */ /* 0x000fea000383ffff */
.L_x_34:
[----:B--2---:R-:W-:-:S04]  /*21310*/  IMAD.U32 R2, RZ, RZ, UR18 ;  /* 0x00000012ff027e24 */ /* 0x004fc8000f8e00ff */
[----:B------:R2:W3:Y:S03]  /*21320*/  SYNCS.PHASECHK.TRANS64.TRYWAIT P2, [R2+URZ+0xa8890], R0 ;  /* 0x0a889000020075a7 */ /* 0x0004e6000804017f */
[----:B---3--:R-:W-:Y:S05]  /*21330*/  @!P2 NANOSLEEP.SYNCS 0x989680 ;  /* 0x009896800000a95d */ /* 0x008fea0003900000 */
[----:B------:R-:W3:Y:S02]  /*21340*/  @!P2 SYNCS.PHASECHK.TRANS64 P2, [R2+URZ+0xa8890], R0 ;  /* 0x0a8890000200a5a7 */ /* 0x000ee4000804007f */
[----:B---3--:R-:W-:Y:S05]  /*21350*/  @!P2 BRA `(.L_x_34) ;  /* 0xfffffffc00eca947 */ /* 0x008fea000383ffff */
[----:B------:R-:W-:Y:S05]  /*21360*/  BRA `(.L_x_155) ;  /* 0xffffff2000d87947 */ /* 0x000fea000383ffff */
.L_x_46:
[----:B-12---:R-:W-:-:S04]  /*21370*/  MOV R3, UR4 ;  /* 0x0000000400037c02 */ /* 0x006fc80008000f00 */
[----:B------:R1:W2:Y:S03]  /*21380*/  SYNCS.PHASECHK.TRANS64.TRYWAIT P0, [R3+URZ+0xa8890], R0 ;  /* 0x0a889000030075a7 */ /* 0x0002a6000800017f */
[----:B--2---:R-:W-:Y:S05]  /*21390*/  @!P0 NANOSLEEP.SYNCS 0x989680 ;  /* 0x009896800000895d */ /* 0x004fea0003900000 */
[----:B------:R-:W2:Y:S02]  /*213a0*/  @!P0 SYNCS.PHASECHK.TRANS64 P0, [R3+URZ+0xa8890], R0 ;  /* 0x0a889000030085a7 */ /* 0x000ea4000800007f */
[----:B--2---:R-:W-:Y:S05]  /*213b0*/  @!P0 BRA `(.L_x_46) ;  /* 0xfffffffc00ec8947 */ /* 0x004fea000383ffff */
[----:B------:R-:W-:Y:S05]  /*213c0*/  BRA `(.L_x_156) ;  /* 0xffffff68009c7947 */ /* 0x000fea000383ffff */
.L_x_48:
[----:B-12---:R-:W-:-:S04]  /*213d0*/  IMAD.U32 R2, RZ, RZ, UR7 ;  /* 0x00000007ff027e24 */ /* 0x006fc8000f8e00ff */
[----:B------:R1:W2:Y:S03]  /*213e0*/  SYNCS.PHASECHK.TRANS64.TRYWAIT P0, [R2+URZ+0xa8890], R0 ;  /* 0x0a889000020075a7 */ /* 0x0002a6000800017f */
[----:B--2---:R-:W-:Y:S05]  /*213f0*/  @!P0 NANOSLEEP.SYNCS 0x989680 ;  /* 0x009896800000895d */ /* 0x004fea0003900000 */
[----:B------:R-:W2:Y:S02]  /*21400*/  @!P0 SYNCS.PHASECHK.TRANS64 P0, [R2+URZ+0xa8890], R0 ;  /* 0x0a889000020085a7 */ /* 0x000ea4000800007f */
[----:B--2---:R-:W-:Y:S05]  /*21410*/  @!P0 BRA `(.L_x_48) ;  /* 0xfffffffc00ec8947 */ /* 0x004fea000383ffff */
[----:B------:R-:W-:Y:S05]  /*21420*/  BRA `(.L_x_157) ;  /* 0xffffff6800b47947 */ /* 0x000fea000383ffff */
.L_x_49:
[----:B-12---:R-:W-:-:S04]  /*21430*/  IMAD.U32 R2, RZ, RZ, UR4 ;  /* 0x00000004ff027e24 */ /* 0x006fc8000f8e00ff */
[----:B------:R1:W2:Y:S03]  /*21440*/  SYNCS.PHASECHK.TRANS64.TRYWAIT P0, [R2+URZ+0xa88a0], R0 ;  /* 0x0a88a000020075a7 */ /* 0x0002a6000800017f */
[----:B--2---:R-:W-:Y:S05]  /*21450*/  @!P0 NANOSLEEP.SYNCS 0x989680 ;  /* 0x009896800000895d */ /* 0x004fea0003900000 */
[----:B------:R-:W2:Y:S02]  /*21460*/  @!P0 SYNCS.PHASECHK.TRANS64 P0, [R2+URZ+0xa88a0], R0 ;  /* 0x0a88a000020085a7 */ /* 0x000ea4000800007f */
[----:B--2---:R-:W-:Y:S05]  /*21470*/  @!P0 BRA `(.L_x_49) ;  /* 0xfffffffc00ec8947 */ /* 0x004fea000383ffff */
[----:B------:R-:W-:Y:S05]  /*21480*/  BRA `(.L_x_158) ;  /* 0xffffff6800b47947 */ /* 0x000fea000383ffff */
.L_x_91:
[----:B-1----:R-:W-:-:S04]  /*21490*/  IMAD.U32 R5, RZ, RZ, UR8 ;  /* 0x00000008ff057e24 */ /* 0x002fc8000f8e00ff */
[----:B------:R1:W2:Y:S03]  /*214a0*/  SYNCS.PHASECHK.TRANS64.TRYWAIT P1, [R5+URZ+0xa8880], R6 ;  /* 0x0a888006050075a7 */ /* 0x0002a6000802017f */
[----:B--2---:R-:W-:Y:S05]  /*214b0*/  @!P1 NANOSLEEP.SYNCS 0x989680 ;  /* 0x009896800000995d */ /* 0x004fea0003900000 */
[----:B------:R-:W2:Y:S02]  /*214c0*/  @!P1 SYNCS.PHASECHK.TRANS64 P1, [R5+URZ+0xa8880], R6 ;  /* 0x0a888006050095a7 */ /* 0x000ea4000802007f */
[----:B--2---:R-:W-:Y:S05]  /*214d0*/  @!P1 BRA `(.L_x_91) ;  /* 0xfffffffc00ec9947 */ /* 0x004fea000383ffff */
[----:B------:R-:W-:Y:S05]  /*214e0*/  BRA `(.L_x_159) ;  /* 0xffffffa400047947 */ /* 0x000fea000383ffff */
.L_x_104:
[----:B-1----:R1:W4:Y:S02]  /*214f0*/  SYNCS.PHASECHK.TRANS64.TRYWAIT P0, [R4+URZ+0xa8860], R3 ;  /* 0x0a886003040075a7 */ /* 0x002324000800017f */
[----:B----4-:R-:W-:Y:S05]  /*21500*/  @!P0 NANOSLEEP.SYNCS 0x989680 ;  /* 0x009896800000895d */ /* 0x010fea0003900000 */
[----:B------:R-:W4:Y:S02]  /*21510*/  @!P0 SYNCS.PHASECHK.TRANS64 P0, [R4+URZ+0xa8860], R3 ;  /* 0x0a886003040085a7 */ /* 0x000f24000800007f */
[----:B----4-:R-:W-:Y:S05]  /*21520*/  @!P0 BRA `(.L_x_104) ;  /* 0xfffffffc00f08947 */ /* 0x010fea000383ffff */
[----:B------:R-:W-:Y:S05]  /*21530*/  BRA `(.L_x_160) ;  /* 0xffffffd800187947 */ /* 0x000fea000383ffff */
.L_x_109:
[----:B-1----:R1:W2:Y:S02]  /*21540*/  SYNCS.PHASECHK.TRANS64.TRYWAIT P0, [R5+URZ+0xa8820], R2 ;  /* 0x0a882002050075a7 */ /* 0x0022a4000800017f */
[----:B--2---:R-:W-:Y:S05]  /*21550*/  @!P0 NANOSLEEP.SYNCS 0x989680 ;  /* 0x009896800000895d */ /* 0x004fea0003900000 */
[----:B------:R-:W2:Y:S02]  /*21560*/  @!P0 SYNCS.PHASECHK.TRANS64 P0, [R5+URZ+0xa8820], R2 ;  /* 0x0a882002050085a7 */ /* 0x000ea4000800007f */
[----:B--2---:R-:W-:Y:S05]  /*21570*/  @!P0 BRA `(.L_x_109) ;  /* 0xfffffffc00f08947 */ /* 0x004fea000383ffff */
[----:B------:R-:W-:Y:S05]  /*21580*/  BRA `(.L_x_161) ;  /* 0xffffffd800e47947 */ /* 0x000fea000383ffff */
.L_x_114:
[----:B-1----:R1:W2:Y:S02]  /*21590*/  SYNCS.PHASECHK.TRANS64.TRYWAIT P0, [R5+URZ+0xa8860], R6 ;  /* 0x0a886006050075a7 */ /* 0x0022a4000800017f */
[----:B--2---:R-:W-:Y:S05]  /*215a0*/  @!P0 NANOSLEEP.SYNCS 0x989680 ;  /* 0x009896800000895d */ /* 0x004fea0003900000 */
[----:B------:R-:W2:Y:S02]  /*215b0*/  @!P0 SYNCS.PHASECHK.TRANS64 P0, [R5+URZ+0xa8860], R6 ;  /* 0x0a886006050085a7 */ /* 0x000ea4000800007f */
[----:B--2---:R-:W-:Y:S05]  /*215c0*/  @!P0 BRA `(.L_x_114) ;  /* 0xfffffffc00f08947 */ /* 0x004fea000383ffff */
[----:B------:R-:W-:Y:S05]  /*215d0*/  BRA `(.L_x_162) ;  /* 0xffffffdc00d87947 */ /* 0x000fea000383ffff */
.L_x_119:
[----:B-1----:R1:W2:Y:S02]  /*215e0*/  SYNCS.PHASECHK.TRANS64.TRYWAIT P0, [R6+URZ+0xa8860], R7 ;  /* 0x0a886007060075a7 */ /* 0x0022a4000800017f */
[----:B--2---:R-:W-:Y:S05]  /*215f0*/  @!P0 NANOSLEEP.SYNCS 0x989680 ;  /* 0x009896800000895d */ /* 0x004fea0003900000 */
[----:B------:R-:W2:Y:S02]  /*21600*/  @!P0 SYNCS.PHASECHK.TRANS64 P0, [R6+URZ+0xa8860], R7 ;  /* 0x0a886007060085a7 */ /* 0x000ea4000800007f */
[----:B--2---:R-:W-:Y:S05]  /*21610*/  @!P0 BRA `(.L_x_119) ;  /* 0xfffffffc00f08947 */ /* 0x004fea000383ffff */
[----:B------:R-:W-:Y:S05]  /*21620*/  BRA `(.L_x_163) ;  /* 0xffffffe000b47947 */ /* 0x000fea000383ffff */
.L_x_124:
[----:B-1----:R1:W2:Y:S02]  /*21630*/  SYNCS.PHASECHK.TRANS64.TRYWAIT P0, [R6+URZ+0xa8820], R9 ;  /* 0x0a882009060075a7 */ /* 0x0022a4000800017f */
[----:B--2---:R-:W-:Y:S05]  /*21640*/  @!P0 NANOSLEEP.SYNCS 0x989680 ;  /* 0x009896800000895d */ /* 0x004fea0003900000 */
[----:B------:R-:W2:Y:S02]  /*21650*/  @!P0 SYNCS.PHASECHK.TRANS64 P0, [R6+URZ+0xa8820], R9 ;  /* 0x0a882009060085a7 */ /* 0x000ea4000800007f */
[----:B--2---:R-:W-:Y:S05]  /*21660*/  @!P0 BRA `(.L_x_124) ;  /* 0xfffffffc00f08947 */ /* 0x004fea000383ffff */
[----:B------:R-:W-:Y:S05]  /*21670*/  BRA `(.L_x_164) ;  /* 0xffffffe400a47947 */ /* 0x000fea000383ffff */
.L_x_129:
[----:B-1----:R1:W2:Y:S02]  /*21680*/  SYNCS.PHASECHK.TRANS64.TRYWAIT P0, [R6+URZ+0xa8860], R5 ;  /* 0x0a886005060075a7 */ /* 0x0022a4000800017f */
[----:B--2---:R-:W-:Y:S05]  /*21690*/  @!P0 NANOSLEEP.SYNCS 0x989680 ;  /* 0x009896800000895d */ /* 0x004fea0003900000 */
[----:B------:R-:W2:Y:S02]  /*216a0*/  @!P0 SYNCS.PHASECHK.TRANS64 P0, [R6+URZ+0xa8860], R5 ;  /* 0x0a886005060085a7 */ /* 0x000ea4000800007f */
[----:B--2---:R-:W-:Y:S05]  /*216b0*/  @!P0 BRA `(.L_x_129) ;  /* 0xfffffffc00f08947 */ /* 0x004fea000383ffff */
[----:B------:R-:W-:Y:S05]  /*216c0*/  BRA `(.L_x_165) ;  /* 0xffffffe800a47947 */ /* 0x000fea000383ffff */
.L_x_135:
[----:B-1----:R1:W2:Y:S02]  /*216d0*/  SYNCS.PHASECHK.TRANS64.TRYWAIT P4, [R6+URZ+0xa8820], R5 ;  /* 0x0a882005060075a7 */ /* 0x0022a4000808017f */
[----:B--2---:R-:W-:Y:S05]  /*216e0*/  @!P4 NANOSLEEP.SYNCS 0x989680 ;  /* 0x009896800000c95d */ /* 0x004fea0003900000 */
[----:B------:R-:W2:Y:S02]  /*216f0*/  @!P4 SYNCS.PHASECHK.TRANS64 P4, [R6+URZ+0xa8820], R5 ;  /* 0x0a8820050600c5a7 */ /* 0x000ea4000808007f */
[----:B--2---:R-:W-:Y:S05]  /*21700*/  @!P4 BRA `(.L_x_135) ;  /* 0xfffffffc00f0c947 */ /* 0x004fea000383ffff */
[----:B------:R-:W-:Y:S05]  /*21710*/  BRA `(.L_x_166) ;  /* 0xffffffec00ac7947 */ /* 0x000fea000383ffff */
.L_x_142:
[----:B-1----:R1:W2:Y:S02]  /*21720*/  SYNCS.PHASECHK.TRANS64.TRYWAIT P4, [R6+URZ+0xa8820], R7 ;  /* 0x0a882007060075a7 */ /* 0x0022a4000808017f */
[----:B--2---:R-:W-:Y:S05]  /*21730*/  @!P4 NANOSLEEP.SYNCS 0x989680 ;  /* 0x009896800000c95d */ /* 0x004fea0003900000 */
[----:B------:R-:W2:Y:S02]  /*21740*/  @!P4 SYNCS.PHASECHK.TRANS64 P4, [R6+URZ+0xa8820], R7 ;  /* 0x0a8820070600c5a7 */ /* 0x000ea4000808007f */
[----:B--2---:R-:W-:Y:S05]  /*21750*/  @!P4 BRA `(.L_x_142) ;  /* 0xfffffffc00f0c947 */ /* 0x004fea000383ffff */
[----:B------:R-:W-:Y:S05]  /*21760*/  BRA `(.L_x_167) ;  /* 0xfffffff000e87947 */ /* 0x000fea000383ffff */
.L_x_168:
[----:B------:R-:W-:-:S00]  /*21770*/  BRA `(.L_x_168) ;  /* 0xfffffffc00fc7947 */ /* 0x000fc0000383ffff */
[----:B------:R-:W-:-:S00]  /*21780*/  NOP ;  /* 0x0000000000007918 */ /* 0x000fc00000000000 */
[----:B------:R-:W-:-:S00]  /*21790*/  NOP ;  /* 0x0000000000007918 */ /* 0x000fc00000000000 */
[----:B------:R-:W-:-:S00]  /*217a0*/  NOP ;  /* 0x0000000000007918 */ /* 0x000fc00000000000 */
[----:B------:R-:W-:-:S00]  /*217b0*/  NOP ;  /* 0x0000000000007918 */ /* 0x000fc00000000000 */
[----:B------:R-:W-:-:S00]  /*217c0*/  NOP ;  /* 0x0000000000007918 */ /* 0x000fc00000000000 */
[----:B------:R-:W-:-:S00]  /*217d0*/  NOP ;  /* 0x0000000000007918 */ /* 0x000fc00000000000 */
[----:B------:R-:W-:-:S00]  /*217e0*/  NOP ;  /* 0x0000000000007918 */ /* 0x000fc00000000000 */
[----:B------:R-:W-:-:S00]  /*217f0*/  NOP ;  /* 0x0000000000007918 */ /* 0x000fc00000000000 */
.L_x_169:


//--------------------- .nv.global.init           --------------------------
	.section	.nv.global.init,"aw",@progbits
.nv.global.init:
	.type		$str$24,@object
	.size		$str$24,($str$25 - $str$24)
$str$24:
        /*0000*/ 	.byte	0x28, 0x61, 0x64, 0x64, 0x72, 0x65, 0x73, 0x73, 0x20, 0x26, 0x20, 0x6d, 0x61, 0x73, 0x6b, 0x29
        /*0010*/ 	.byte	0x20, 0x3d, 0x3d, 0x20, 0x30, 0x00
	.type		$str$25,@object
	.size		$str$25,(__unnamed_1 - $str$25)
$str$25:
        /*0016*/ 	.byte	0x2f, 0x74, 0x6d, 0x70, 0x2f, 0x63, 0x75, 0x74, 0x6c, 0x61, 0x73, 0x73, 0x5f, 0x73, 0x77, 0x65
        /*0026*/ 	.byte	0x65, 0x70, 0x5f, 0x73, 0x72, 0x63, 0x2f, 0x69, 0x6e, 0x63, 0x6c, 0x75, 0x64, 0x65, 0x2f, 0x63
        /*0036*/ 	.byte	0x75, 0x74, 0x65, 0x2f, 0x70, 0x6f, 0x69, 0x6e, 0x74, 0x65, 0x72, 0x5f, 0x66, 0x6c, 0x61, 0x67
        /*0046*/ 	.byte	0x67, 0x65, 0x64, 0x2e, 0x68, 0x70, 0x70, 0x00
	.type		__unnamed_1,@object
	.size		__unnamed_1,(__unnamed_2 - __unnamed_1)
__unnamed_1:
        /* <DEDUP_REMOVED lines=28> */
        /*020e*/ 	.byte	0x3e, 0x3e, 0x3e, 0x3e, 0x3e, 0x5d, 0x00
	.type		__unnamed_2,@object
	.size		__unnamed_2,(.L_1 - __unnamed_2)
__unnamed_2:
        /* <DEDUP_REMOVED lines=29> */
.L_1:


//--------------------- .nv.shared._ZN7cutlass13device_kernelINS_4fmha6kernel28FmhaKernelTmaWarpSpecializedINS1_10collective33FmhaBwdMainloopTmaWarpSpecializedINS_6half_tEfN4cute5tupleIJNS7_1CILi128EEESA_NS9_ILi256EEEEEENS4_16FusionBwdAdapterINS4_14ResidualFusionEEEJEEENS4_17FmhaBwdEpilogueKVIS6_fNS8_IJNS9_ILi64EEESB_SA_EEEEENS2_23TileSchedulerBwdAdapterINS2_23IndividualTileSchedulerEEEJEEEEEvNT_6ParamsE --------------------------
	.section	.nv.shared._ZN7cutlass13device_kernelINS_4fmha6kernel28FmhaKernelTmaWarpSpecializedINS1_10collective33FmhaBwdMainloopTmaWarpSpecializedINS_6half_tEfN4cute5tupleIJNS7_1CILi128EEESA_NS9_ILi256EEEEEENS4_16FusionBwdAdapterINS4_14ResidualFusionEEEJEEENS4_17FmhaBwdEpilogueKVIS6_fNS8_IJNS9_ILi64EEESB_SA_EEEEENS2_23TileSchedulerBwdAdapterINS2_23IndividualTileSchedulerEEEJEEEEEvNT_6ParamsE,"aw",@nobits
	.sectionflags	@""
	.align	16
	.zero		1024


//--------------------- .nv.shared.reserved.0     --------------------------
	.section	.nv.shared.reserved.0,"aw",@nobits
	.weak		__nv_reservedSMEM_offset_0_alias
	.size		__nv_reservedSMEM_offset_0_alias, 0, 0
	.other		__nv_reservedSMEM_offset_0_alias,@"STO_CUDA_RESERVED_SHARED STV_DEFAULT"
__nv_reservedSMEM_offset_0_alias:
	.zero		0


//--------------------- .nv.global                --------------------------
	.section	.nv.global,"aw",@nobits
.nv.global:
	.type		_ZN39_INTERNAL_290152a5_4_k_cu_d7cfdaa0_41744cute1_E,@object
	.size		_ZN39_INTERNAL_290152a5_4_k_cu_d7cfdaa0_41744cute1_E,(_ZN39_INTERNAL_290152a5_4_k_cu_d7cfdaa0_41744cuda3std3__45__cpo6cbeginE - _ZN39_INTERNAL_290152a5_4_k_cu_d7cfdaa0_41744cute1_E)
_ZN39_INTERNAL_290152a5_4_k_cu_d7cfdaa0_41744cute1_E:
	.zero		1
	.type		_ZN39_INTERNAL_290152a5_4_k_cu_d7cfdaa0_41744cuda3std3__45__cpo6cbeginE,@object
	.size		_ZN39_INTERNAL_290152a5_4_k_cu_d7cfdaa0_41744cuda3std3__45__cpo6cbeginE,(_ZN39_INTERNAL_290152a5_4_k_cu_d7cfdaa0_41744cuda3std3__48in_placeE - _ZN39_INTERNAL_290152a5_4_k_cu_d7cfdaa0_41744cuda3std3__45__cpo6cbeginE)
_ZN39_INTERNAL_290152a5_4_k_cu_d7cfdaa0_41744cuda3std3__45__cpo6cbeginE:
	.zero		1
	.type		_ZN39_INTERNAL_290152a5_4_k_cu_d7cfdaa0_41744cuda3std3__48in_placeE,@object
	.size		_ZN39_INTERNAL_290152a5_4_k_cu_d7cfdaa0_41744cuda3std3__48in_placeE,(_ZN39_INTERNAL_290152a5_4_k_cu_d7cfdaa0_41744cuda3std6ranges3__45__cpo9iter_moveE - _ZN39_INTERNAL_290152a5_4_k_cu_d7cfdaa0_41744cuda3std3__48in_placeE)
_ZN39_INTERNAL_290152a5_4_k_cu_d7cfdaa0_41744cuda3std3__48in_placeE:
	.zero		1
	.type		_ZN39_INTERNAL_290152a5_4_k_cu_d7cfdaa0_41744cuda3std6ranges3__45__cpo9iter_moveE,@object
	.size		_ZN39_INTERNAL_290152a5_4_k_cu_d7cfdaa0_41744cuda3std6ranges3__45__cpo9iter_moveE,(_ZN39_INTERNAL_290152a5_4_k_cu_d7cfdaa0_41744cuda3std3__45__cpo5beginE - _ZN39_INTERNAL_290152a5_4_k_cu_d7cfdaa0_41744cuda3std6ranges3__45__cpo9iter_moveE)
_ZN39_INTERNAL_290152a5_4_k_cu_d7cfdaa0_41744cuda3std6ranges3__45__cpo9iter_moveE:
	.zero		1
	.type		_ZN39_INTERNAL_290152a5_4_k_cu_d7cfdaa0_41744cuda3std3__45__cpo5beginE,@object
	.size		_ZN39_INTERNAL_290152a5_4_k_cu_d7cfdaa0_41744cuda3std3__45__cpo5beginE,(_ZN39_INTERNAL_290152a5_4_k_cu_d7cfdaa0_41744cuda3std3__441_GLOBAL__N__290152a5_4_k_cu_d7cfdaa0_41746ignoreE - _ZN39_INTERNAL_290152a5_4_k_cu_d7cfdaa0_41744cuda3std3__45__cpo5beginE)
_ZN39_INTERNAL_290152a5_4_k_cu_d7cfdaa0_41744cuda3std3__45__cpo5beginE:
	.zero		1
	.type		_ZN39_INTERNAL_290152a5_4_k_cu_d7cfdaa0_41744cuda3std3__441_GLOBAL__N__290152a5_4_k_cu_d7cfdaa0_41746ignoreE,@object
	.size		_ZN39_INTERNAL_290152a5_4_k_cu_d7cfdaa0_41744cuda3std3__441_GLOBAL__N__290152a5_4_k_cu_d7cfdaa0_41746ignoreE,(_ZN39_INTERNAL_290152a5_4_k_cu_d7cfdaa0_41744cute7productE - _ZN39_INTERNAL_290152a5_4_k_cu_d7cfdaa0_41744cuda3std3__441_GLOBAL__N__290152a5_4_k_cu_d7cfdaa0_41746ignoreE)
_ZN39_INTERNAL_290152a5_4_k_cu_d7cfdaa0_41744cuda3std3__441_GLOBAL__N__290152a5_4_k_cu_d7cfdaa0_41746ignoreE:
	.zero		1
	.type		_ZN39_INTERNAL_290152a5_4_k_cu_d7cfdaa0_41744cute7productE,@object
	.size		_ZN39_INTERNAL_290152a5_4_k_cu_d7cfdaa0_41744cute7productE,(_ZN39_INTERNAL_290152a5_4_k_cu_d7cfdaa0_41744cuda3std3__45__cpo3endE - _ZN39_INTERNAL_290152a5_4_k_cu_d7cfdaa0_41744cute7productE)
_ZN39_INTERNAL_290152a5_4_k_cu_d7cfdaa0_41744cute7productE:
	.zero		1
	.type		_ZN39_INTERNAL_290152a5_4_k_cu_d7cfdaa0_41744cuda3std3__45__cpo3endE,@object
	.size		_ZN39_INTERNAL_290152a5_4_k_cu_d7cfdaa0_41744cuda3std3__45__cpo3endE,(_ZN39_INTERNAL_290152a5_4_k_cu_d7cfdaa0_41744cuda3std3__419piecewise_constructE - _ZN39_INTERNAL_290152a5_4_k_cu_d7cfdaa0_41744cuda3std3__45__cpo3endE)
_ZN39_INTERNAL_290152a5_4_k_cu_d7cfdaa0_41744cuda3std3__45__cpo3endE:
	.zero		1
	.type		_ZN39_INTERNAL_290152a5_4_k_cu_d7cfdaa0_41744cuda3std3__419piecewise_constructE,@object
	.size		_ZN39_INTERNAL_290152a5_4_k_cu_d7cfdaa0_41744cuda3std3__419piecewise_constructE,(_ZN39_INTERNAL_290152a5_4_k_cu_d7cfdaa0_41744cuda3std3__45__cpo4cendE - _ZN39_INTERNAL_290152a5_4_k_cu_d7cfdaa0_41744cuda3std3__419piecewise_constructE)
_ZN39_INTERNAL_290152a5_4_k_cu_d7cfdaa0_41744cuda3std3__419piecewise_constructE:
	.zero		1
	.type		_ZN39_INTERNAL_290152a5_4_k_cu_d7cfdaa0_41744cuda3std3__45__cpo4cendE,@object
	.size		_ZN39_INTERNAL_290152a5_4_k_cu_d7cfdaa0_41744cuda3std3__45__cpo4cendE,(_ZN39_INTERNAL_290152a5_4_k_cu_d7cfdaa0_41744cuda3std6ranges3__45__cpo4swapE - _ZN39_INTERNAL_290152a5_4_k_cu_d7cfdaa0_41744cuda3std3__45__cpo4cendE)
_ZN39_INTERNAL_290152a5_4_k_cu_d7cfdaa0_41744cuda3std3__45__cpo4cendE:
	.zero		1
	.type		_ZN39_INTERNAL_290152a5_4_k_cu_d7cfdaa0_41744cuda3std6ranges3__45__cpo4swapE,@object
	.size		_ZN39_INTERNAL_290152a5_4_k_cu_d7cfdaa0_41744cuda3std6ranges3__45__cpo4swapE,(.L_9 - _ZN39_INTERNAL_290152a5_4_k_cu_d7cfdaa0_41744cuda3std6ranges3__45__cpo4swapE)
_ZN39_INTERNAL_290152a5_4_k_cu_d7cfdaa0_41744cuda3std6ranges3__45__cpo4swapE:
	.zero		1
.L_9:


//--------------------- .nv.constant0._ZN7cutlass13device_kernelINS_4fmha6kernel28FmhaKernelTmaWarpSpecializedINS1_10collective33FmhaBwdMainloopTmaWarpSpecializedINS_6half_tEfN4cute5tupleIJNS7_1CILi128EEESA_NS9_ILi256EEEEEENS4_16FusionBwdAdapterINS4_14ResidualFusionEEEJEEENS4_17FmhaBwdEpilogueKVIS6_fNS8_IJNS9_ILi64EEESB_SA_EEEEENS2_23TileSchedulerBwdAdapterINS2_23IndividualTileSchedulerEEEJEEEEEvNT_6ParamsE --------------------------
	.section	.nv.constant0._ZN7cutlass13device_kernelINS_4fmha6kernel28FmhaKernelTmaWarpSpecializedINS1_10collective33FmhaBwdMainloopTmaWarpSpecializedINS_6half_tEfN4cute5tupleIJNS7_1CILi128EEESA_NS9_ILi256EEEEEENS4_16FusionBwdAdapterINS4_14ResidualFusionEEEJEEENS4_17FmhaBwdEpilogueKVIS6_fNS8_IJNS9_ILi64EEESB_SA_EEEEENS2_23TileSchedulerBwdAdapterINS2_23IndividualTileSchedulerEEEJEEEEEvNT_6ParamsE,"a",@progbits
	.sectionflags	@""
	.align	4
.nv.constant0._ZN7cutlass13device_kernelINS_4fmha6kernel28FmhaKernelTmaWarpSpecializedINS1_10collective33FmhaBwdMainloopTmaWarpSpecializedINS_6half_tEfN4cute5tupleIJNS7_1CILi128EEESA_NS9_ILi256EEEEEENS4_16FusionBwdAdapterINS4_14ResidualFusionEEEJEEENS4_17FmhaBwdEpilogueKVIS6_fNS8_IJNS9_ILi64EEESB_SA_EEEEENS2_23TileSchedulerBwdAdapterINS2_23IndividualTileSchedulerEEEJEEEEEvNT_6ParamsE:
	.zero		4352


//--------------------- SYMBOLS --------------------------

	.type		.nv.reservedSmem.offset0,@object
	.size		.nv.reservedSmem.offset0,0x4
	.type		__assertfail,@function
